//
// Generated by NVIDIA NVVM Compiler
//
// Compiler Build ID: CL-36424714
// Cuda compilation tools, release 13.0, V13.0.88
// Based on NVVM 20.0.0
//

.version 9.0
.target sm_100
.address_size 64

	// .globl	_Z22steadyStatePennesLaseriPKiPKdS2_S2_ddidS2_S2_S2_ddddddiiiPdS3_
.extern .func  (.param .b32 func_retval0) vprintf
(
	.param .b64 vprintf_param_0,
	.param .b64 vprintf_param_1
)
;
.func  (.param .b64 func_retval0) __internal_accurate_pow
(
	.param .b64 __internal_accurate_pow_param_0
)
;
.global .align 1 .b8 $str$1[17] = {37, 49, 50, 46, 53, 101, 32, 37, 100, 32, 70, 108, 97, 103, 32, 49};
.global .align 1 .b8 $str$2[17] = {37, 49, 50, 46, 53, 101, 32, 37, 100, 32, 70, 108, 97, 103, 32, 50};
.global .align 1 .b8 $str$3[17] = {37, 49, 50, 46, 53, 101, 32, 37, 100, 32, 70, 108, 97, 103, 32, 52};

.visible .entry _Z22steadyStatePennesLaseriPKiPKdS2_S2_ddidS2_S2_S2_ddddddiiiPdS3_(
	.param .u32 _Z22steadyStatePennesLaseriPKiPKdS2_S2_ddidS2_S2_S2_ddddddiiiPdS3__param_0,
	.param .u64 .ptr .align 1 _Z22steadyStatePennesLaseriPKiPKdS2_S2_ddidS2_S2_S2_ddddddiiiPdS3__param_1,
	.param .u64 .ptr .align 1 _Z22steadyStatePennesLaseriPKiPKdS2_S2_ddidS2_S2_S2_ddddddiiiPdS3__param_2,
	.param .u64 .ptr .align 1 _Z22steadyStatePennesLaseriPKiPKdS2_S2_ddidS2_S2_S2_ddddddiiiPdS3__param_3,
	.param .u64 .ptr .align 1 _Z22steadyStatePennesLaseriPKiPKdS2_S2_ddidS2_S2_S2_ddddddiiiPdS3__param_4,
	.param .f64 _Z22steadyStatePennesLaseriPKiPKdS2_S2_ddidS2_S2_S2_ddddddiiiPdS3__param_5,
	.param .f64 _Z22steadyStatePennesLaseriPKiPKdS2_S2_ddidS2_S2_S2_ddddddiiiPdS3__param_6,
	.param .u32 _Z22steadyStatePennesLaseriPKiPKdS2_S2_ddidS2_S2_S2_ddddddiiiPdS3__param_7,
	.param .f64 _Z22steadyStatePennesLaseriPKiPKdS2_S2_ddidS2_S2_S2_ddddddiiiPdS3__param_8,
	.param .u64 .ptr .align 1 _Z22steadyStatePennesLaseriPKiPKdS2_S2_ddidS2_S2_S2_ddddddiiiPdS3__param_9,
	.param .u64 .ptr .align 1 _Z22steadyStatePennesLaseriPKiPKdS2_S2_ddidS2_S2_S2_ddddddiiiPdS3__param_10,
	.param .u64 .ptr .align 1 _Z22steadyStatePennesLaseriPKiPKdS2_S2_ddidS2_S2_S2_ddddddiiiPdS3__param_11,
	.param .f64 _Z22steadyStatePennesLaseriPKiPKdS2_S2_ddidS2_S2_S2_ddddddiiiPdS3__param_12,
	.param .f64 _Z22steadyStatePennesLaseriPKiPKdS2_S2_ddidS2_S2_S2_ddddddiiiPdS3__param_13,
	.param .f64 _Z22steadyStatePennesLaseriPKiPKdS2_S2_ddidS2_S2_S2_ddddddiiiPdS3__param_14,
	.param .f64 _Z22steadyStatePennesLaseriPKiPKdS2_S2_ddidS2_S2_S2_ddddddiiiPdS3__param_15,
	.param .f64 _Z22steadyStatePennesLaseriPKiPKdS2_S2_ddidS2_S2_S2_ddddddiiiPdS3__param_16,
	.param .f64 _Z22steadyStatePennesLaseriPKiPKdS2_S2_ddidS2_S2_S2_ddddddiiiPdS3__param_17,
	.param .u32 _Z22steadyStatePennesLaseriPKiPKdS2_S2_ddidS2_S2_S2_ddddddiiiPdS3__param_18,
	.param .u32 _Z22steadyStatePennesLaseriPKiPKdS2_S2_ddidS2_S2_S2_ddddddiiiPdS3__param_19,
	.param .u32 _Z22steadyStatePennesLaseriPKiPKdS2_S2_ddidS2_S2_S2_ddddddiiiPdS3__param_20,
	.param .u64 .ptr .align 1 _Z22steadyStatePennesLaseriPKiPKdS2_S2_ddidS2_S2_S2_ddddddiiiPdS3__param_21,
	.param .u64 .ptr .align 1 _Z22steadyStatePennesLaseriPKiPKdS2_S2_ddidS2_S2_S2_ddddddiiiPdS3__param_22
)
{
	.local .align 8 .b8 	__local_depot0[16];
	.reg .b64 	%SP;
	.reg .b64 	%SPL;
	.reg .pred 	%p<189>;
	.reg .b32 	%r<489>;
	.reg .b32 	%f<528>;
	.reg .b64 	%rd<56>;
	.reg .b64 	%fd<961>;

	mov.u64 	%SPL, __local_depot0;
	cvta.local.u64 	%SP, %SPL;
	ld.param.u64 	%rd15, [_Z22steadyStatePennesLaseriPKiPKdS2_S2_ddidS2_S2_S2_ddddddiiiPdS3__param_1];
	ld.param.u64 	%rd16, [_Z22steadyStatePennesLaseriPKiPKdS2_S2_ddidS2_S2_S2_ddddddiiiPdS3__param_2];
	ld.param.f64 	%fd190, [_Z22steadyStatePennesLaseriPKiPKdS2_S2_ddidS2_S2_S2_ddddddiiiPdS3__param_5];
	ld.param.f64 	%fd191, [_Z22steadyStatePennesLaseriPKiPKdS2_S2_ddidS2_S2_S2_ddddddiiiPdS3__param_6];
	ld.param.u32 	%r61, [_Z22steadyStatePennesLaseriPKiPKdS2_S2_ddidS2_S2_S2_ddddddiiiPdS3__param_7];
	ld.param.f64 	%fd192, [_Z22steadyStatePennesLaseriPKiPKdS2_S2_ddidS2_S2_S2_ddddddiiiPdS3__param_8];
	ld.param.u64 	%rd21, [_Z22steadyStatePennesLaseriPKiPKdS2_S2_ddidS2_S2_S2_ddddddiiiPdS3__param_11];
	ld.param.f64 	%fd193, [_Z22steadyStatePennesLaseriPKiPKdS2_S2_ddidS2_S2_S2_ddddddiiiPdS3__param_12];
	ld.param.f64 	%fd194, [_Z22steadyStatePennesLaseriPKiPKdS2_S2_ddidS2_S2_S2_ddddddiiiPdS3__param_13];
	ld.param.f64 	%fd195, [_Z22steadyStatePennesLaseriPKiPKdS2_S2_ddidS2_S2_S2_ddddddiiiPdS3__param_14];
	ld.param.u32 	%r62, [_Z22steadyStatePennesLaseriPKiPKdS2_S2_ddidS2_S2_S2_ddddddiiiPdS3__param_18];
	ld.param.u32 	%r63, [_Z22steadyStatePennesLaseriPKiPKdS2_S2_ddidS2_S2_S2_ddddddiiiPdS3__param_19];
	ld.param.u32 	%r64, [_Z22steadyStatePennesLaseriPKiPKdS2_S2_ddidS2_S2_S2_ddddddiiiPdS3__param_20];
	ld.param.u64 	%rd22, [_Z22steadyStatePennesLaseriPKiPKdS2_S2_ddidS2_S2_S2_ddddddiiiPdS3__param_21];
	ld.param.u64 	%rd23, [_Z22steadyStatePennesLaseriPKiPKdS2_S2_ddidS2_S2_S2_ddddddiiiPdS3__param_22];
	cvta.to.global.u64 	%rd1, %rd23;
	cvta.to.global.u64 	%rd2, %rd22;
	add.u64 	%rd3, %SPL, 0;
	mov.u32 	%r65, %ctaid.x;
	mov.u32 	%r1, %ntid.x;
	mov.u32 	%r66, %tid.x;
	mad.lo.s32 	%r486, %r65, %r1, %r66;
	mul.lo.s32 	%r3, %r63, %r62;
	mul.lo.s32 	%r4, %r3, %r64;
	setp.ge.s32 	%p7, %r486, %r4;
	@%p7 bra 	$L__BB0_83;
	setp.gt.s32 	%p8, %r61, 0;
	sub.f64 	%fd1, %fd193, %fd194;
	add.f64 	%fd2, %fd190, %fd190;
	sqrt.rn.f64 	%fd3, %fd195;
	rcp.rn.f64 	%fd4, %fd3;
	{
	.reg .b32 %temp; 
	mov.b64 	{%temp, %r5}, %fd195;
	}
	mov.f64 	%fd199, 0d3FF8000000000000;
	{
	.reg .b32 %temp; 
	mov.b64 	{%temp, %r6}, %fd199;
	}
	and.b32  	%r7, %r6, 2146435072;
	setp.eq.s32 	%p9, %r7, 1073741824;
	abs.f64 	%fd5, %fd195;
	setp.lt.s32 	%p10, %r5, 0;
	selp.b32 	%r67, %r5, 0, %p9;
	setp.lt.s32 	%p11, %r6, 0;
	or.b32  	%r68, %r67, 2146435072;
	selp.b32 	%r69, %r68, %r67, %p11;
	mov.b32 	%r70, 0;
	mov.b64 	%fd6, {%r70, %r69};
	selp.b32 	%r8, 0, 2146435072, %p11;
	and.b32  	%r71, %r6, 2147483647;
	setp.ne.s32 	%p12, %r71, 1071644672;
	and.pred  	%p13, %p9, %p12;
	or.b32  	%r9, %r8, -2147483648;
	selp.b32 	%r72, %r9, %r8, %p13;
	selp.b32 	%r10, %r72, %r8, %p10;
	mul.f64 	%fd7, %fd191, %fd191;
	mul.f64 	%fd8, %fd195, %fd195;
	mov.u32 	%r73, %nctaid.x;
	mul.lo.s32 	%r11, %r1, %r73;
	@%p8 bra 	$L__BB0_2;
	bra.uni 	$L__BB0_82;
$L__BB0_2:
	cvt.rn.f32.f64 	%f45, %fd191;
	abs.f32 	%f46, %f45;
	setp.lt.f32 	%p16, %f46, 0f00800000;
	mul.f32 	%f48, %f46, 0f4B800000;
	selp.f32 	%f49, %f48, %f46, %p16;
	mov.b32 	%r74, %f49;
	add.s32 	%r75, %r74, -1060439283;
	and.b32  	%r76, %r75, -8388608;
	sub.s32 	%r77, %r74, %r76;
	mov.b32 	%f50, %r77;
	cvt.rn.f32.s32 	%f51, %r76;
	selp.f32 	%f52, 0fC1C00000, 0f00000000, %p16;
	fma.rn.f32 	%f53, %f51, 0f34000000, %f52;
	add.f32 	%f54, %f50, 0fBF800000;
	add.f32 	%f55, %f50, 0f3F800000;
	rcp.approx.ftz.f32 	%f56, %f55;
	add.f32 	%f57, %f54, %f54;
	mul.f32 	%f58, %f57, %f56;
	mul.f32 	%f59, %f58, %f58;
	neg.f32 	%f60, %f58;
	sub.f32 	%f61, %f54, %f58;
	add.f32 	%f62, %f61, %f61;
	fma.rn.f32 	%f63, %f60, %f54, %f62;
	mul.rn.f32 	%f64, %f56, %f63;
	fma.rn.f32 	%f65, %f59, 0f3A2C32E4, 0f3B52E7DB;
	fma.rn.f32 	%f66, %f65, %f59, 0f3C93BB73;
	fma.rn.f32 	%f67, %f66, %f59, 0f3DF6384F;
	mul.rn.f32 	%f68, %f67, %f59;
	fma.rn.f32 	%f69, %f58, 0f3FB8AA3B, %f53;
	mul.f32 	%f70, %f68, 0f40400000;
	sub.f32 	%f71, %f53, %f69;
	fma.rn.f32 	%f72, %f58, 0f3FB8AA3B, %f71;
	fma.rn.f32 	%f73, %f64, 0f3FB8AA3B, %f72;
	fma.rn.f32 	%f74, %f58, 0f32A55E34, %f73;
	fma.rn.f32 	%f75, %f70, %f64, %f74;
	fma.rn.f32 	%f76, %f68, %f58, %f75;
	add.rn.f32 	%f77, %f69, %f76;
	mov.f32 	%f78, 0f40000000;
	mul.rn.f32 	%f79, %f77, %f78;
	cvt.rni.f32.f32 	%f80, %f79;
	sub.f32 	%f81, %f79, %f80;
	neg.f32 	%f82, %f79;
	fma.rn.f32 	%f83, %f77, 0f40000000, %f82;
	neg.f32 	%f84, %f69;
	add.rn.f32 	%f85, %f77, %f84;
	neg.f32 	%f86, %f85;
	add.rn.f32 	%f87, %f76, %f86;
	fma.rn.f32 	%f88, %f87, 0f40000000, %f83;
	add.f32 	%f89, %f81, %f88;
	setp.gt.f32 	%p17, %f80, 0f00000000;
	selp.b32 	%r78, 0, -2097152000, %p17;
	cvt.rn.f32.f64 	%f90, %fd190;
	abs.f32 	%f91, %f90;
	setp.lt.f32 	%p18, %f91, 0f00800000;
	mul.f32 	%f93, %f91, 0f4B800000;
	selp.f32 	%f94, %f93, %f91, %p18;
	mov.b32 	%r79, %f94;
	add.s32 	%r80, %r79, -1060439283;
	and.b32  	%r81, %r80, -8388608;
	sub.s32 	%r82, %r79, %r81;
	mov.b32 	%f95, %r82;
	cvt.rn.f32.s32 	%f96, %r81;
	selp.f32 	%f97, 0fC1C00000, 0f00000000, %p18;
	fma.rn.f32 	%f98, %f96, 0f34000000, %f97;
	add.f32 	%f99, %f95, 0fBF800000;
	add.f32 	%f100, %f95, 0f3F800000;
	rcp.approx.ftz.f32 	%f101, %f100;
	add.f32 	%f102, %f99, %f99;
	mul.f32 	%f103, %f102, %f101;
	mul.f32 	%f104, %f103, %f103;
	neg.f32 	%f105, %f103;
	sub.f32 	%f106, %f99, %f103;
	add.f32 	%f107, %f106, %f106;
	fma.rn.f32 	%f108, %f105, %f99, %f107;
	mul.rn.f32 	%f109, %f101, %f108;
	fma.rn.f32 	%f110, %f104, 0f3A2C32E4, 0f3B52E7DB;
	fma.rn.f32 	%f111, %f110, %f104, 0f3C93BB73;
	fma.rn.f32 	%f112, %f111, %f104, 0f3DF6384F;
	mul.rn.f32 	%f113, %f112, %f104;
	fma.rn.f32 	%f114, %f103, 0f3FB8AA3B, %f98;
	mul.f32 	%f115, %f113, 0f40400000;
	sub.f32 	%f116, %f98, %f114;
	fma.rn.f32 	%f117, %f103, 0f3FB8AA3B, %f116;
	fma.rn.f32 	%f118, %f109, 0f3FB8AA3B, %f117;
	fma.rn.f32 	%f119, %f103, 0f32A55E34, %f118;
	fma.rn.f32 	%f120, %f115, %f109, %f119;
	fma.rn.f32 	%f121, %f113, %f103, %f120;
	add.rn.f32 	%f122, %f114, %f121;
	mul.rn.f32 	%f123, %f122, %f78;
	cvt.rni.f32.f32 	%f124, %f123;
	sub.f32 	%f125, %f123, %f124;
	neg.f32 	%f126, %f123;
	fma.rn.f32 	%f127, %f122, 0f40000000, %f126;
	neg.f32 	%f128, %f114;
	add.rn.f32 	%f129, %f122, %f128;
	neg.f32 	%f130, %f129;
	add.rn.f32 	%f131, %f121, %f130;
	fma.rn.f32 	%f132, %f131, 0f40000000, %f127;
	add.f32 	%f133, %f125, %f132;
	setp.gt.f32 	%p19, %f124, 0f00000000;
	selp.b32 	%r83, 0, -2097152000, %p19;
	cvt.rn.f64.s32 	%fd9, %r61;
	setp.neu.f64 	%p20, %fd5, 0d7FF0000000000000;
	setp.num.f64 	%p21, %fd195, %fd195;
	add.f64 	%fd200, %fd195, 0d3FF8000000000000;
	{
	.reg .b32 %temp; 
	mov.b64 	{%temp, %r84}, %fd200;
	}
	and.b32  	%r85, %r84, 2146435072;
	setp.ne.s32 	%p22, %r85, 2146435072;
	add.rn.f32 	%f134, %f90, %f78;
	add.f32 	%f135, %f90, %f90;
	mov.b32 	%r86, %f135;
	and.b32  	%r87, %r86, 2147483647;
	mov.b32 	%f136, %r87;
	setp.nan.f32 	%p23, %f91, %f91;
	setp.eq.f32 	%p24, %f90, 0f3F800000;
	add.rn.f32 	%f137, %f45, %f78;
	add.f32 	%f138, %f45, %f45;
	mov.b32 	%r88, %f138;
	and.b32  	%r89, %r88, 2147483647;
	mov.b32 	%f139, %r89;
	setp.nan.f32 	%p25, %f46, %f46;
	setp.eq.f32 	%p26, %f45, 0f3F800000;
	setp.eq.f32 	%p27, %f46, 0f7F800000;
	setp.eq.f32 	%p28, %f45, 0f00000000;
	setp.lt.f32 	%p29, %f79, 0f00000000;
	selp.f32 	%f140, 0f00000000, 0f7F800000, %p29;
	abs.f32 	%f141, %f79;
	setp.gt.f32 	%p30, %f141, 0f43180000;
	cvt.rzi.s32.f32 	%r90, %f80;
	shl.b32 	%r91, %r90, 23;
	sub.s32 	%r92, %r91, %r78;
	mov.b32 	%f142, %r92;
	add.s32 	%r93, %r78, 2130706432;
	mov.b32 	%f143, %r93;
	fma.rn.f32 	%f144, %f89, 0f391FCB8E, 0f3AAF85ED;
	fma.rn.f32 	%f145, %f144, %f89, 0f3C1D9856;
	fma.rn.f32 	%f146, %f145, %f89, 0f3D6357BB;
	fma.rn.f32 	%f147, %f146, %f89, 0f3E75FDEC;
	fma.rn.f32 	%f148, %f147, %f89, 0f3F317218;
	fma.rn.f32 	%f149, %f148, %f89, 0f3F800000;
	mul.f32 	%f150, %f149, %f143;
	mul.f32 	%f151, %f150, %f142;
	selp.f32 	%f152, %f140, %f151, %p30;
	selp.f32 	%f153, %f139, %f152, %p27;
	selp.f32 	%f154, %f139, %f153, %p28;
	selp.f32 	%f155, %f137, %f154, %p25;
	selp.f32 	%f156, 0f3F800000, %f155, %p26;
	cvt.f64.f32 	%fd10, %f156;
	setp.eq.f32 	%p31, %f91, 0f7F800000;
	setp.eq.f32 	%p32, %f90, 0f00000000;
	setp.lt.f32 	%p33, %f123, 0f00000000;
	selp.f32 	%f157, 0f00000000, 0f7F800000, %p33;
	abs.f32 	%f158, %f123;
	setp.gt.f32 	%p34, %f158, 0f43180000;
	cvt.rzi.s32.f32 	%r94, %f124;
	shl.b32 	%r95, %r94, 23;
	sub.s32 	%r96, %r95, %r83;
	mov.b32 	%f159, %r96;
	add.s32 	%r97, %r83, 2130706432;
	mov.b32 	%f160, %r97;
	fma.rn.f32 	%f161, %f133, 0f391FCB8E, 0f3AAF85ED;
	fma.rn.f32 	%f162, %f161, %f133, 0f3C1D9856;
	fma.rn.f32 	%f163, %f162, %f133, 0f3D6357BB;
	fma.rn.f32 	%f164, %f163, %f133, 0f3E75FDEC;
	fma.rn.f32 	%f165, %f164, %f133, 0f3F317218;
	fma.rn.f32 	%f166, %f165, %f133, 0f3F800000;
	mul.f32 	%f167, %f166, %f160;
	mul.f32 	%f168, %f167, %f159;
	selp.f32 	%f169, %f157, %f168, %p34;
	selp.f32 	%f170, %f136, %f169, %p31;
	selp.f32 	%f171, %f136, %f170, %p32;
	selp.f32 	%f172, %f134, %f171, %p23;
	selp.f32 	%f173, 0f3F800000, %f172, %p24;
	cvt.f64.f32 	%fd201, %f173;
	mul.f64 	%fd11, %fd201, 0d402921FB54442D18;
	or.pred  	%p1, %p22, %p20;
	or.pred  	%p2, %p21, %p22;
	neg.s32 	%r12, %r61;
	cvta.to.global.u64 	%rd4, %rd15;
	cvta.to.global.u64 	%rd5, %rd16;
	cvta.to.global.u64 	%rd6, %rd21;
	add.f64 	%fd12, %fd193, 0d404B800000000000;
	mul.f64 	%fd13, %fd191, %fd8;
	mul.f64 	%fd14, %fd191, %fd3;
	mul.f64 	%fd15, %fd190, %fd3;
	mov.f64 	%fd202, 0d3FF8000000000000;
	add.rn.f64 	%fd16, %fd195, %fd202;
	mov.b32 	%r98, 0;
	mov.b64 	%fd17, {%r98, %r10};
	add.f64 	%fd18, %fd191, %fd191;
	add.f64 	%fd19, %fd190, %fd191;
	mul.f64 	%fd203, %fd195, 0d4010000000000000;
	mul.f64 	%fd20, %fd203, 0d400921FB54442D18;
$L__BB0_3:
	ld.param.f64 	%fd936, [_Z22steadyStatePennesLaseriPKiPKdS2_S2_ddidS2_S2_S2_ddddddiiiPdS3__param_17];
	ld.param.f64 	%fd935, [_Z22steadyStatePennesLaseriPKiPKdS2_S2_ddidS2_S2_S2_ddddddiiiPdS3__param_16];
	ld.param.f64 	%fd934, [_Z22steadyStatePennesLaseriPKiPKdS2_S2_ddidS2_S2_S2_ddddddiiiPdS3__param_15];
	ld.param.u64 	%rd52, [_Z22steadyStatePennesLaseriPKiPKdS2_S2_ddidS2_S2_S2_ddddddiiiPdS3__param_10];
	ld.param.u64 	%rd51, [_Z22steadyStatePennesLaseriPKiPKdS2_S2_ddidS2_S2_S2_ddddddiiiPdS3__param_9];
	ld.param.u64 	%rd50, [_Z22steadyStatePennesLaseriPKiPKdS2_S2_ddidS2_S2_S2_ddddddiiiPdS3__param_4];
	ld.param.u64 	%rd49, [_Z22steadyStatePennesLaseriPKiPKdS2_S2_ddidS2_S2_S2_ddddddiiiPdS3__param_3];
	cvta.to.global.u64 	%rd54, %rd52;
	cvta.to.global.u64 	%rd53, %rd51;
	setp.lt.s32 	%p35, %r6, 0;
	setp.eq.s32 	%p36, %r7, 1073741824;
	div.s32 	%r100, %r486, %r3;
	mul.lo.s32 	%r101, %r3, %r100;
	sub.s32 	%r102, %r486, %r101;
	div.s32 	%r103, %r102, %r62;
	mul.lo.s32 	%r104, %r103, %r62;
	sub.s32 	%r105, %r102, %r104;
	mul.wide.s32 	%rd29, %r486, 4;
	add.s64 	%rd30, %rd4, %rd29;
	ld.global.u32 	%r14, [%rd30];
	mul.wide.s32 	%rd31, %r14, 8;
	add.s64 	%rd32, %rd5, %rd31;
	ld.global.f64 	%fd205, [%rd32];
	cvta.to.global.u64 	%rd33, %rd49;
	add.s64 	%rd34, %rd33, %rd31;
	ld.global.f64 	%fd206, [%rd34];
	cvta.to.global.u64 	%rd35, %rd50;
	add.s64 	%rd36, %rd35, %rd31;
	ld.global.f64 	%fd23, [%rd36];
	cvt.rn.f64.s32 	%fd207, %r105;
	mul.f64 	%fd24, %fd934, %fd207;
	cvt.rn.f64.s32 	%fd208, %r103;
	mul.f64 	%fd25, %fd935, %fd208;
	cvt.rn.f64.s32 	%fd209, %r100;
	mul.f64 	%fd26, %fd936, %fd209;
	neg.f64 	%fd27, %fd23;
	cvt.rn.f32.f64 	%f174, %fd23;
	abs.f32 	%f175, %f174;
	setp.lt.f32 	%p37, %f175, 0f00800000;
	mul.f32 	%f177, %f175, 0f4B800000;
	selp.f32 	%f178, %f177, %f175, %p37;
	selp.f32 	%f179, 0fC1C00000, 0f00000000, %p37;
	mov.b32 	%r106, %f178;
	add.s32 	%r107, %r106, -1060439283;
	and.b32  	%r108, %r107, -8388608;
	sub.s32 	%r109, %r106, %r108;
	mov.b32 	%f180, %r109;
	cvt.rn.f32.s32 	%f181, %r108;
	fma.rn.f32 	%f182, %f181, 0f34000000, %f179;
	add.f32 	%f183, %f180, 0fBF800000;
	add.f32 	%f184, %f180, 0f3F800000;
	rcp.approx.ftz.f32 	%f185, %f184;
	add.f32 	%f186, %f183, %f183;
	mul.f32 	%f187, %f186, %f185;
	mul.f32 	%f188, %f187, %f187;
	sub.f32 	%f189, %f183, %f187;
	add.f32 	%f190, %f189, %f189;
	neg.f32 	%f191, %f187;
	fma.rn.f32 	%f192, %f191, %f183, %f190;
	mul.rn.f32 	%f193, %f185, %f192;
	fma.rn.f32 	%f194, %f188, 0f3A2C32E4, 0f3B52E7DB;
	fma.rn.f32 	%f195, %f194, %f188, 0f3C93BB73;
	fma.rn.f32 	%f196, %f195, %f188, 0f3DF6384F;
	mul.rn.f32 	%f197, %f196, %f188;
	fma.rn.f32 	%f198, %f187, 0f3FB8AA3B, %f182;
	sub.f32 	%f199, %f182, %f198;
	fma.rn.f32 	%f200, %f187, 0f3FB8AA3B, %f199;
	fma.rn.f32 	%f201, %f193, 0f3FB8AA3B, %f200;
	fma.rn.f32 	%f202, %f187, 0f32A55E34, %f201;
	mul.f32 	%f203, %f197, 0f40400000;
	fma.rn.f32 	%f204, %f203, %f193, %f202;
	fma.rn.f32 	%f205, %f197, %f187, %f204;
	add.rn.f32 	%f206, %f198, %f205;
	neg.f32 	%f207, %f198;
	add.rn.f32 	%f208, %f206, %f207;
	neg.f32 	%f209, %f208;
	add.rn.f32 	%f210, %f205, %f209;
	mov.f32 	%f211, 0f40000000;
	mul.rn.f32 	%f212, %f206, %f211;
	neg.f32 	%f213, %f212;
	fma.rn.f32 	%f214, %f206, 0f40000000, %f213;
	fma.rn.f32 	%f215, %f210, 0f40000000, %f214;
	cvt.rni.f32.f32 	%f216, %f212;
	sub.f32 	%f217, %f212, %f216;
	add.f32 	%f218, %f217, %f215;
	fma.rn.f32 	%f219, %f218, 0f391FCB8E, 0f3AAF85ED;
	fma.rn.f32 	%f220, %f219, %f218, 0f3C1D9856;
	fma.rn.f32 	%f221, %f220, %f218, 0f3D6357BB;
	fma.rn.f32 	%f222, %f221, %f218, 0f3E75FDEC;
	fma.rn.f32 	%f223, %f222, %f218, 0f3F317218;
	fma.rn.f32 	%f224, %f223, %f218, 0f3F800000;
	cvt.rzi.s32.f32 	%r110, %f216;
	setp.gt.f32 	%p38, %f216, 0f00000000;
	selp.b32 	%r111, 0, -2097152000, %p38;
	add.s32 	%r112, %r111, 2130706432;
	mov.b32 	%f225, %r112;
	mul.f32 	%f226, %f224, %f225;
	shl.b32 	%r113, %r110, 23;
	sub.s32 	%r114, %r113, %r111;
	mov.b32 	%f227, %r114;
	mul.f32 	%f228, %f226, %f227;
	abs.f32 	%f229, %f212;
	setp.gt.f32 	%p39, %f229, 0f43180000;
	setp.lt.f32 	%p40, %f212, 0f00000000;
	selp.f32 	%f230, 0f00000000, 0f7F800000, %p40;
	selp.f32 	%f231, %f230, %f228, %p39;
	setp.eq.f32 	%p41, %f174, 0f3F800000;
	setp.nan.f32 	%p42, %f175, %f175;
	setp.eq.f32 	%p43, %f174, 0f00000000;
	setp.eq.f32 	%p44, %f175, 0f7F800000;
	add.f32 	%f232, %f174, %f174;
	mov.b32 	%r115, %f232;
	and.b32  	%r116, %r115, 2147483647;
	mov.b32 	%f233, %r116;
	add.rn.f32 	%f234, %f174, %f211;
	mul.f64 	%fd210, %fd206, 0d4010000000000000;
	mul.f64 	%fd211, %fd195, %fd205;
	div.rn.f64 	%fd212, %fd211, %fd206;
	sqrt.rn.f64 	%fd28, %fd212;
	add.f64 	%fd213, %fd23, %fd28;
	mul.f64 	%fd214, %fd190, %fd213;
	fma.rn.f64 	%fd215, %fd214, 0d3FF71547652B82FE, 0d4338000000000000;
	{
	.reg .b32 %temp; 
	mov.b64 	{%r117, %temp}, %fd215;
	}
	mov.f64 	%fd216, 0dC338000000000000;
	add.rn.f64 	%fd217, %fd215, %fd216;
	fma.rn.f64 	%fd218, %fd217, 0dBFE62E42FEFA39EF, %fd214;
	fma.rn.f64 	%fd219, %fd217, 0dBC7ABC9E3B39803F, %fd218;
	fma.rn.f64 	%fd220, %fd219, 0d3E5ADE1569CE2BDF, 0d3E928AF3FCA213EA;
	fma.rn.f64 	%fd221, %fd220, %fd219, 0d3EC71DEE62401315;
	fma.rn.f64 	%fd222, %fd221, %fd219, 0d3EFA01997C89EB71;
	fma.rn.f64 	%fd223, %fd222, %fd219, 0d3F2A01A014761F65;
	fma.rn.f64 	%fd224, %fd223, %fd219, 0d3F56C16C1852B7AF;
	fma.rn.f64 	%fd225, %fd224, %fd219, 0d3F81111111122322;
	fma.rn.f64 	%fd226, %fd225, %fd219, 0d3FA55555555502A1;
	fma.rn.f64 	%fd227, %fd226, %fd219, 0d3FC5555555555511;
	fma.rn.f64 	%fd228, %fd227, %fd219, 0d3FE000000000000B;
	fma.rn.f64 	%fd229, %fd228, %fd219, 0d3FF0000000000000;
	fma.rn.f64 	%fd230, %fd229, %fd219, 0d3FF0000000000000;
	{
	.reg .b32 %temp; 
	mov.b64 	{%r118, %temp}, %fd230;
	}
	{
	.reg .b32 %temp; 
	mov.b64 	{%temp, %r119}, %fd230;
	}
	shl.b32 	%r120, %r117, 20;
	add.s32 	%r121, %r120, %r119;
	mov.b64 	%fd231, {%r118, %r121};
	{
	.reg .b32 %temp; 
	mov.b64 	{%temp, %r122}, %fd214;
	}
	mov.b32 	%f235, %r122;
	abs.f32 	%f236, %f235;
	setp.lt.f32 	%p45, %f236, 0f4086232B;
	setp.lt.f64 	%p46, %fd214, 0d0000000000000000;
	add.f64 	%fd232, %fd214, 0d7FF0000000000000;
	selp.f64 	%fd233, 0d0000000000000000, %fd232, %p46;
	setp.geu.f32 	%p47, %f236, 0f40874800;
	shr.u32 	%r123, %r117, 31;
	add.s32 	%r124, %r117, %r123;
	shr.s32 	%r125, %r124, 1;
	shl.b32 	%r126, %r125, 20;
	add.s32 	%r127, %r119, %r126;
	mov.b64 	%fd234, {%r118, %r127};
	sub.s32 	%r128, %r117, %r125;
	shl.b32 	%r129, %r128, 20;
	add.s32 	%r130, %r129, 1072693248;
	mov.b32 	%r131, 0;
	mov.b64 	%fd235, {%r131, %r130};
	mul.f64 	%fd236, %fd235, %fd234;
	mul.f64 	%fd29, %fd191, %fd28;
	add.f64 	%fd30, %fd29, 0dBFF0000000000000;
	mul.f64 	%fd237, %fd18, %fd28;
	fma.rn.f64 	%fd238, %fd237, 0d3FF71547652B82FE, 0d4338000000000000;
	{
	.reg .b32 %temp; 
	mov.b64 	{%r132, %temp}, %fd238;
	}
	add.rn.f64 	%fd239, %fd238, %fd216;
	fma.rn.f64 	%fd240, %fd239, 0dBFE62E42FEFA39EF, %fd237;
	fma.rn.f64 	%fd241, %fd239, 0dBC7ABC9E3B39803F, %fd240;
	fma.rn.f64 	%fd242, %fd241, 0d3E5ADE1569CE2BDF, 0d3E928AF3FCA213EA;
	fma.rn.f64 	%fd243, %fd242, %fd241, 0d3EC71DEE62401315;
	fma.rn.f64 	%fd244, %fd243, %fd241, 0d3EFA01997C89EB71;
	fma.rn.f64 	%fd245, %fd244, %fd241, 0d3F2A01A014761F65;
	fma.rn.f64 	%fd246, %fd245, %fd241, 0d3F56C16C1852B7AF;
	fma.rn.f64 	%fd247, %fd246, %fd241, 0d3F81111111122322;
	fma.rn.f64 	%fd248, %fd247, %fd241, 0d3FA55555555502A1;
	fma.rn.f64 	%fd249, %fd248, %fd241, 0d3FC5555555555511;
	fma.rn.f64 	%fd250, %fd249, %fd241, 0d3FE000000000000B;
	fma.rn.f64 	%fd251, %fd250, %fd241, 0d3FF0000000000000;
	fma.rn.f64 	%fd252, %fd251, %fd241, 0d3FF0000000000000;
	{
	.reg .b32 %temp; 
	mov.b64 	{%r133, %temp}, %fd252;
	}
	{
	.reg .b32 %temp; 
	mov.b64 	{%temp, %r134}, %fd252;
	}
	shl.b32 	%r135, %r132, 20;
	add.s32 	%r136, %r135, %r134;
	mov.b64 	%fd253, {%r133, %r136};
	{
	.reg .b32 %temp; 
	mov.b64 	{%temp, %r137}, %fd237;
	}
	mov.b32 	%f237, %r137;
	abs.f32 	%f238, %f237;
	setp.lt.f32 	%p48, %f238, 0f4086232B;
	setp.lt.f64 	%p49, %fd237, 0d0000000000000000;
	add.f64 	%fd254, %fd237, 0d7FF0000000000000;
	selp.f64 	%fd255, 0d0000000000000000, %fd254, %p49;
	setp.geu.f32 	%p50, %f238, 0f40874800;
	shr.u32 	%r138, %r132, 31;
	add.s32 	%r139, %r132, %r138;
	shr.s32 	%r140, %r139, 1;
	shl.b32 	%r141, %r140, 20;
	add.s32 	%r142, %r134, %r141;
	mov.b64 	%fd256, {%r133, %r142};
	sub.s32 	%r143, %r132, %r140;
	shl.b32 	%r144, %r143, 20;
	add.s32 	%r145, %r144, 1072693248;
	mov.b64 	%fd257, {%r131, %r145};
	mul.f64 	%fd258, %fd257, %fd256;
	mul.f64 	%fd259, %fd2, %fd28;
	fma.rn.f64 	%fd260, %fd259, 0d3FF71547652B82FE, 0d4338000000000000;
	{
	.reg .b32 %temp; 
	mov.b64 	{%r146, %temp}, %fd260;
	}
	add.rn.f64 	%fd261, %fd260, %fd216;
	fma.rn.f64 	%fd262, %fd261, 0dBFE62E42FEFA39EF, %fd259;
	fma.rn.f64 	%fd263, %fd261, 0dBC7ABC9E3B39803F, %fd262;
	fma.rn.f64 	%fd264, %fd263, 0d3E5ADE1569CE2BDF, 0d3E928AF3FCA213EA;
	fma.rn.f64 	%fd265, %fd264, %fd263, 0d3EC71DEE62401315;
	fma.rn.f64 	%fd266, %fd265, %fd263, 0d3EFA01997C89EB71;
	fma.rn.f64 	%fd267, %fd266, %fd263, 0d3F2A01A014761F65;
	fma.rn.f64 	%fd268, %fd267, %fd263, 0d3F56C16C1852B7AF;
	fma.rn.f64 	%fd269, %fd268, %fd263, 0d3F81111111122322;
	fma.rn.f64 	%fd270, %fd269, %fd263, 0d3FA55555555502A1;
	fma.rn.f64 	%fd271, %fd270, %fd263, 0d3FC5555555555511;
	fma.rn.f64 	%fd272, %fd271, %fd263, 0d3FE000000000000B;
	fma.rn.f64 	%fd273, %fd272, %fd263, 0d3FF0000000000000;
	fma.rn.f64 	%fd274, %fd273, %fd263, 0d3FF0000000000000;
	{
	.reg .b32 %temp; 
	mov.b64 	{%r147, %temp}, %fd274;
	}
	{
	.reg .b32 %temp; 
	mov.b64 	{%temp, %r148}, %fd274;
	}
	shl.b32 	%r149, %r146, 20;
	add.s32 	%r150, %r149, %r148;
	mov.b64 	%fd275, {%r147, %r150};
	{
	.reg .b32 %temp; 
	mov.b64 	{%temp, %r151}, %fd259;
	}
	mov.b32 	%f239, %r151;
	abs.f32 	%f240, %f239;
	setp.lt.f32 	%p51, %f240, 0f4086232B;
	setp.lt.f64 	%p52, %fd259, 0d0000000000000000;
	add.f64 	%fd276, %fd259, 0d7FF0000000000000;
	selp.f64 	%fd277, 0d0000000000000000, %fd276, %p52;
	setp.geu.f32 	%p53, %f240, 0f40874800;
	shr.u32 	%r152, %r146, 31;
	add.s32 	%r153, %r146, %r152;
	shr.s32 	%r154, %r153, 1;
	shl.b32 	%r155, %r154, 20;
	add.s32 	%r156, %r148, %r155;
	mov.b64 	%fd278, {%r147, %r156};
	sub.s32 	%r157, %r146, %r154;
	shl.b32 	%r158, %r157, 20;
	add.s32 	%r159, %r158, 1072693248;
	mov.b64 	%fd279, {%r131, %r159};
	mul.f64 	%fd280, %fd279, %fd278;
	add.f64 	%fd31, %fd29, 0d3FF0000000000000;
	mul.f64 	%fd281, %fd190, %fd23;
	add.f64 	%fd282, %fd281, %fd29;
	fma.rn.f64 	%fd283, %fd282, 0d3FF71547652B82FE, 0d4338000000000000;
	{
	.reg .b32 %temp; 
	mov.b64 	{%r160, %temp}, %fd283;
	}
	add.rn.f64 	%fd284, %fd283, %fd216;
	fma.rn.f64 	%fd285, %fd284, 0dBFE62E42FEFA39EF, %fd282;
	fma.rn.f64 	%fd286, %fd284, 0dBC7ABC9E3B39803F, %fd285;
	fma.rn.f64 	%fd287, %fd286, 0d3E5ADE1569CE2BDF, 0d3E928AF3FCA213EA;
	fma.rn.f64 	%fd288, %fd287, %fd286, 0d3EC71DEE62401315;
	fma.rn.f64 	%fd289, %fd288, %fd286, 0d3EFA01997C89EB71;
	fma.rn.f64 	%fd290, %fd289, %fd286, 0d3F2A01A014761F65;
	fma.rn.f64 	%fd291, %fd290, %fd286, 0d3F56C16C1852B7AF;
	fma.rn.f64 	%fd292, %fd291, %fd286, 0d3F81111111122322;
	fma.rn.f64 	%fd293, %fd292, %fd286, 0d3FA55555555502A1;
	fma.rn.f64 	%fd294, %fd293, %fd286, 0d3FC5555555555511;
	fma.rn.f64 	%fd295, %fd294, %fd286, 0d3FE000000000000B;
	fma.rn.f64 	%fd296, %fd295, %fd286, 0d3FF0000000000000;
	fma.rn.f64 	%fd297, %fd296, %fd286, 0d3FF0000000000000;
	{
	.reg .b32 %temp; 
	mov.b64 	{%r161, %temp}, %fd297;
	}
	{
	.reg .b32 %temp; 
	mov.b64 	{%temp, %r162}, %fd297;
	}
	shl.b32 	%r163, %r160, 20;
	add.s32 	%r164, %r163, %r162;
	mov.b64 	%fd298, {%r161, %r164};
	{
	.reg .b32 %temp; 
	mov.b64 	{%temp, %r165}, %fd282;
	}
	mov.b32 	%f241, %r165;
	abs.f32 	%f242, %f241;
	setp.lt.f32 	%p54, %f242, 0f4086232B;
	setp.lt.f64 	%p55, %fd282, 0d0000000000000000;
	add.f64 	%fd299, %fd282, 0d7FF0000000000000;
	selp.f64 	%fd300, 0d0000000000000000, %fd299, %p55;
	setp.geu.f32 	%p56, %f242, 0f40874800;
	shr.u32 	%r166, %r160, 31;
	add.s32 	%r167, %r160, %r166;
	shr.s32 	%r168, %r167, 1;
	shl.b32 	%r169, %r168, 20;
	add.s32 	%r170, %r162, %r169;
	mov.b64 	%fd301, {%r161, %r170};
	sub.s32 	%r171, %r160, %r168;
	shl.b32 	%r172, %r171, 20;
	add.s32 	%r173, %r172, 1072693248;
	mov.b64 	%fd302, {%r131, %r173};
	mul.f64 	%fd303, %fd302, %fd301;
	mul.f64 	%fd32, %fd190, %fd28;
	sqrt.rn.f64 	%fd33, %fd206;
	rcp.rn.f64 	%fd34, %fd33;
	sqrt.rn.f64 	%fd35, %fd205;
	mul.f64 	%fd304, %fd23, %fd33;
	mul.f64 	%fd305, %fd3, %fd35;
	add.f64 	%fd36, %fd305, %fd304;
	rcp.rn.f64 	%fd37, %fd35;
	sub.f64 	%fd38, %fd304, %fd305;
	add.f64 	%fd306, %fd305, %fd305;
	mul.f64 	%fd39, %fd23, %fd23;
	sqrt.rn.f64 	%fd40, %fd211;
	add.f64 	%fd307, %fd40, %fd304;
	rcp.rn.f64 	%fd41, %fd307;
	sub.f64 	%fd308, %fd304, %fd40;
	rcp.rn.f64 	%fd42, %fd308;
	mul.f64 	%fd309, %fd36, %fd36;
	rcp.rn.f64 	%fd43, %fd309;
	mul.f64 	%fd310, %fd38, %fd38;
	rcp.rn.f64 	%fd44, %fd310;
	mul.f64 	%fd311, %fd190, %fd34;
	mul.f64 	%fd312, %fd3, %fd311;
	mul.f64 	%fd313, %fd35, %fd312;
	fma.rn.f64 	%fd314, %fd35, %fd312, %fd313;
	fma.rn.f64 	%fd315, %fd314, 0d3FF71547652B82FE, 0d4338000000000000;
	{
	.reg .b32 %temp; 
	mov.b64 	{%r174, %temp}, %fd315;
	}
	add.rn.f64 	%fd316, %fd315, %fd216;
	fma.rn.f64 	%fd317, %fd316, 0dBFE62E42FEFA39EF, %fd314;
	fma.rn.f64 	%fd318, %fd316, 0dBC7ABC9E3B39803F, %fd317;
	fma.rn.f64 	%fd319, %fd318, 0d3E5ADE1569CE2BDF, 0d3E928AF3FCA213EA;
	fma.rn.f64 	%fd320, %fd319, %fd318, 0d3EC71DEE62401315;
	fma.rn.f64 	%fd321, %fd320, %fd318, 0d3EFA01997C89EB71;
	fma.rn.f64 	%fd322, %fd321, %fd318, 0d3F2A01A014761F65;
	fma.rn.f64 	%fd323, %fd322, %fd318, 0d3F56C16C1852B7AF;
	fma.rn.f64 	%fd324, %fd323, %fd318, 0d3F81111111122322;
	fma.rn.f64 	%fd325, %fd324, %fd318, 0d3FA55555555502A1;
	fma.rn.f64 	%fd326, %fd325, %fd318, 0d3FC5555555555511;
	fma.rn.f64 	%fd327, %fd326, %fd318, 0d3FE000000000000B;
	fma.rn.f64 	%fd328, %fd327, %fd318, 0d3FF0000000000000;
	fma.rn.f64 	%fd329, %fd328, %fd318, 0d3FF0000000000000;
	{
	.reg .b32 %temp; 
	mov.b64 	{%r175, %temp}, %fd329;
	}
	{
	.reg .b32 %temp; 
	mov.b64 	{%temp, %r176}, %fd329;
	}
	shl.b32 	%r177, %r174, 20;
	add.s32 	%r178, %r177, %r176;
	mov.b64 	%fd330, {%r175, %r178};
	{
	.reg .b32 %temp; 
	mov.b64 	{%temp, %r179}, %fd314;
	}
	mov.b32 	%f243, %r179;
	abs.f32 	%f244, %f243;
	setp.lt.f32 	%p57, %f244, 0f4086232B;
	setp.lt.f64 	%p58, %fd314, 0d0000000000000000;
	add.f64 	%fd331, %fd314, 0d7FF0000000000000;
	selp.f64 	%fd332, 0d0000000000000000, %fd331, %p58;
	setp.geu.f32 	%p59, %f244, 0f40874800;
	shr.u32 	%r180, %r174, 31;
	add.s32 	%r181, %r174, %r180;
	shr.s32 	%r182, %r181, 1;
	shl.b32 	%r183, %r182, 20;
	add.s32 	%r184, %r176, %r183;
	mov.b64 	%fd333, {%r175, %r184};
	sub.s32 	%r185, %r174, %r182;
	shl.b32 	%r186, %r185, 20;
	add.s32 	%r187, %r186, 1072693248;
	mov.b64 	%fd334, {%r131, %r187};
	mul.f64 	%fd335, %fd334, %fd333;
	mul.f64 	%fd336, %fd191, %fd34;
	mul.f64 	%fd337, %fd3, %fd336;
	mul.f64 	%fd338, %fd35, %fd337;
	fma.rn.f64 	%fd339, %fd35, %fd337, %fd338;
	fma.rn.f64 	%fd340, %fd339, 0d3FF71547652B82FE, 0d4338000000000000;
	{
	.reg .b32 %temp; 
	mov.b64 	{%r188, %temp}, %fd340;
	}
	add.rn.f64 	%fd341, %fd340, %fd216;
	fma.rn.f64 	%fd342, %fd341, 0dBFE62E42FEFA39EF, %fd339;
	fma.rn.f64 	%fd343, %fd341, 0dBC7ABC9E3B39803F, %fd342;
	fma.rn.f64 	%fd344, %fd343, 0d3E5ADE1569CE2BDF, 0d3E928AF3FCA213EA;
	fma.rn.f64 	%fd345, %fd344, %fd343, 0d3EC71DEE62401315;
	fma.rn.f64 	%fd346, %fd345, %fd343, 0d3EFA01997C89EB71;
	fma.rn.f64 	%fd347, %fd346, %fd343, 0d3F2A01A014761F65;
	fma.rn.f64 	%fd348, %fd347, %fd343, 0d3F56C16C1852B7AF;
	fma.rn.f64 	%fd349, %fd348, %fd343, 0d3F81111111122322;
	fma.rn.f64 	%fd350, %fd349, %fd343, 0d3FA55555555502A1;
	fma.rn.f64 	%fd351, %fd350, %fd343, 0d3FC5555555555511;
	fma.rn.f64 	%fd352, %fd351, %fd343, 0d3FE000000000000B;
	fma.rn.f64 	%fd353, %fd352, %fd343, 0d3FF0000000000000;
	fma.rn.f64 	%fd354, %fd353, %fd343, 0d3FF0000000000000;
	{
	.reg .b32 %temp; 
	mov.b64 	{%r189, %temp}, %fd354;
	}
	{
	.reg .b32 %temp; 
	mov.b64 	{%temp, %r190}, %fd354;
	}
	shl.b32 	%r191, %r188, 20;
	add.s32 	%r192, %r191, %r190;
	mov.b64 	%fd355, {%r189, %r192};
	{
	.reg .b32 %temp; 
	mov.b64 	{%temp, %r193}, %fd339;
	}
	mov.b32 	%f245, %r193;
	abs.f32 	%f246, %f245;
	setp.lt.f32 	%p60, %f246, 0f4086232B;
	setp.lt.f64 	%p61, %fd339, 0d0000000000000000;
	add.f64 	%fd356, %fd339, 0d7FF0000000000000;
	selp.f64 	%fd357, 0d0000000000000000, %fd356, %p61;
	setp.geu.f32 	%p62, %f246, 0f40874800;
	shr.u32 	%r194, %r188, 31;
	add.s32 	%r195, %r188, %r194;
	shr.s32 	%r196, %r195, 1;
	shl.b32 	%r197, %r196, 20;
	add.s32 	%r198, %r190, %r197;
	mov.b64 	%fd358, {%r189, %r198};
	sub.s32 	%r199, %r188, %r196;
	shl.b32 	%r200, %r199, 20;
	add.s32 	%r201, %r200, 1072693248;
	mov.b64 	%fd359, {%r131, %r201};
	mul.f64 	%fd360, %fd359, %fd358;
	mul.f64 	%fd361, %fd33, %fd281;
	{
	.reg .b32 %temp; 
	mov.b64 	{%temp, %r15}, %fd205;
	}
	abs.f64 	%fd362, %fd205;
	setp.lt.s32 	%p63, %r15, 0;
	selp.b32 	%r202, %r15, 0, %p36;
	or.b32  	%r203, %r202, 2146435072;
	selp.b32 	%r204, %r203, %r202, %p35;
	mov.b64 	%fd46, {%r131, %r204};
	add.f64 	%fd363, %fd205, 0d3FF8000000000000;
	{
	.reg .b32 %temp; 
	mov.b64 	{%temp, %r205}, %fd363;
	}
	and.b32  	%r206, %r205, 2146435072;
	setp.ne.s32 	%p64, %r206, 2146435072;
	setp.nan.f64 	%p65, %fd205, %fd205;
	setp.neu.f64 	%p66, %fd362, 0d7FF0000000000000;
	and.b32  	%r207, %r6, 2147483647;
	setp.ne.s32 	%p67, %r207, 1071644672;
	selp.b32 	%r208, %r9, %r8, %p67;
	selp.b32 	%r209, %r208, %r8, %p36;
	selp.b32 	%r210, %r209, %r8, %p63;
	mov.b64 	%fd47, {%r131, %r210};
	mul.f64 	%fd364, %fd191, %fd23;
	mul.f64 	%fd48, %fd33, %fd364;
	mul.f64 	%fd365, %fd15, %fd35;
	sub.f64 	%fd366, %fd48, %fd365;
	mul.f64 	%fd367, %fd34, %fd366;
	fma.rn.f64 	%fd368, %fd367, 0d3FF71547652B82FE, 0d4338000000000000;
	{
	.reg .b32 %temp; 
	mov.b64 	{%r211, %temp}, %fd368;
	}
	add.rn.f64 	%fd369, %fd368, %fd216;
	fma.rn.f64 	%fd370, %fd369, 0dBFE62E42FEFA39EF, %fd367;
	fma.rn.f64 	%fd371, %fd369, 0dBC7ABC9E3B39803F, %fd370;
	fma.rn.f64 	%fd372, %fd371, 0d3E5ADE1569CE2BDF, 0d3E928AF3FCA213EA;
	fma.rn.f64 	%fd373, %fd372, %fd371, 0d3EC71DEE62401315;
	fma.rn.f64 	%fd374, %fd373, %fd371, 0d3EFA01997C89EB71;
	fma.rn.f64 	%fd375, %fd374, %fd371, 0d3F2A01A014761F65;
	fma.rn.f64 	%fd376, %fd375, %fd371, 0d3F56C16C1852B7AF;
	fma.rn.f64 	%fd377, %fd376, %fd371, 0d3F81111111122322;
	fma.rn.f64 	%fd378, %fd377, %fd371, 0d3FA55555555502A1;
	fma.rn.f64 	%fd379, %fd378, %fd371, 0d3FC5555555555511;
	fma.rn.f64 	%fd380, %fd379, %fd371, 0d3FE000000000000B;
	fma.rn.f64 	%fd381, %fd380, %fd371, 0d3FF0000000000000;
	fma.rn.f64 	%fd382, %fd381, %fd371, 0d3FF0000000000000;
	{
	.reg .b32 %temp; 
	mov.b64 	{%r212, %temp}, %fd382;
	}
	{
	.reg .b32 %temp; 
	mov.b64 	{%temp, %r213}, %fd382;
	}
	shl.b32 	%r214, %r211, 20;
	add.s32 	%r215, %r214, %r213;
	mov.b64 	%fd383, {%r212, %r215};
	{
	.reg .b32 %temp; 
	mov.b64 	{%temp, %r216}, %fd367;
	}
	mov.b32 	%f247, %r216;
	abs.f32 	%f248, %f247;
	setp.lt.f32 	%p68, %f248, 0f4086232B;
	setp.lt.f64 	%p69, %fd367, 0d0000000000000000;
	add.f64 	%fd384, %fd367, 0d7FF0000000000000;
	selp.f64 	%fd385, 0d0000000000000000, %fd384, %p69;
	setp.geu.f32 	%p70, %f248, 0f40874800;
	shr.u32 	%r217, %r211, 31;
	add.s32 	%r218, %r211, %r217;
	shr.s32 	%r219, %r218, 1;
	shl.b32 	%r220, %r219, 20;
	add.s32 	%r221, %r213, %r220;
	mov.b64 	%fd386, {%r212, %r221};
	sub.s32 	%r222, %r211, %r219;
	shl.b32 	%r223, %r222, 20;
	add.s32 	%r224, %r223, 1072693248;
	mov.b64 	%fd387, {%r131, %r224};
	mul.f64 	%fd388, %fd387, %fd386;
	{
	.reg .b32 %temp; 
	mov.b64 	{%temp, %r16}, %fd206;
	}
	abs.f64 	%fd389, %fd206;
	setp.lt.s32 	%p71, %r16, 0;
	selp.b32 	%r225, %r16, 0, %p36;
	or.b32  	%r226, %r225, 2146435072;
	selp.b32 	%r227, %r226, %r225, %p35;
	mov.b64 	%fd50, {%r131, %r227};
	add.f64 	%fd390, %fd206, 0d3FF8000000000000;
	{
	.reg .b32 %temp; 
	mov.b64 	{%temp, %r228}, %fd390;
	}
	and.b32  	%r229, %r228, 2146435072;
	setp.ne.s32 	%p72, %r229, 2146435072;
	setp.nan.f64 	%p73, %fd206, %fd206;
	setp.neu.f64 	%p74, %fd389, 0d7FF0000000000000;
	selp.b32 	%r230, %r209, %r8, %p71;
	mov.b64 	%fd51, {%r131, %r230};
	mul.f64 	%fd391, %fd14, %fd35;
	sub.f64 	%fd392, %fd361, %fd391;
	mul.f64 	%fd393, %fd34, %fd392;
	fma.rn.f64 	%fd394, %fd393, 0d3FF71547652B82FE, 0d4338000000000000;
	{
	.reg .b32 %temp; 
	mov.b64 	{%r231, %temp}, %fd394;
	}
	add.rn.f64 	%fd395, %fd394, %fd216;
	fma.rn.f64 	%fd396, %fd395, 0dBFE62E42FEFA39EF, %fd393;
	fma.rn.f64 	%fd397, %fd395, 0dBC7ABC9E3B39803F, %fd396;
	fma.rn.f64 	%fd398, %fd397, 0d3E5ADE1569CE2BDF, 0d3E928AF3FCA213EA;
	fma.rn.f64 	%fd399, %fd398, %fd397, 0d3EC71DEE62401315;
	fma.rn.f64 	%fd400, %fd399, %fd397, 0d3EFA01997C89EB71;
	fma.rn.f64 	%fd401, %fd400, %fd397, 0d3F2A01A014761F65;
	fma.rn.f64 	%fd402, %fd401, %fd397, 0d3F56C16C1852B7AF;
	fma.rn.f64 	%fd403, %fd402, %fd397, 0d3F81111111122322;
	fma.rn.f64 	%fd404, %fd403, %fd397, 0d3FA55555555502A1;
	fma.rn.f64 	%fd405, %fd404, %fd397, 0d3FC5555555555511;
	fma.rn.f64 	%fd406, %fd405, %fd397, 0d3FE000000000000B;
	fma.rn.f64 	%fd407, %fd406, %fd397, 0d3FF0000000000000;
	fma.rn.f64 	%fd408, %fd407, %fd397, 0d3FF0000000000000;
	{
	.reg .b32 %temp; 
	mov.b64 	{%r232, %temp}, %fd408;
	}
	{
	.reg .b32 %temp; 
	mov.b64 	{%temp, %r233}, %fd408;
	}
	shl.b32 	%r234, %r231, 20;
	add.s32 	%r235, %r234, %r233;
	mov.b64 	%fd409, {%r232, %r235};
	{
	.reg .b32 %temp; 
	mov.b64 	{%temp, %r236}, %fd393;
	}
	mov.b32 	%f249, %r236;
	abs.f32 	%f250, %f249;
	setp.lt.f32 	%p75, %f250, 0f4086232B;
	setp.lt.f64 	%p76, %fd393, 0d0000000000000000;
	add.f64 	%fd410, %fd393, 0d7FF0000000000000;
	selp.f64 	%fd411, 0d0000000000000000, %fd410, %p76;
	setp.geu.f32 	%p77, %f250, 0f40874800;
	shr.u32 	%r237, %r231, 31;
	add.s32 	%r238, %r231, %r237;
	shr.s32 	%r239, %r238, 1;
	shl.b32 	%r240, %r239, 20;
	add.s32 	%r241, %r233, %r240;
	mov.b64 	%fd412, {%r232, %r241};
	sub.s32 	%r242, %r231, %r239;
	shl.b32 	%r243, %r242, 20;
	add.s32 	%r244, %r243, 1072693248;
	mov.b64 	%fd413, {%r131, %r244};
	mul.f64 	%fd414, %fd413, %fd412;
	mul.f64 	%fd415, %fd206, %fd39;
	sub.f64 	%fd52, %fd211, %fd415;
	mul.f64 	%fd416, %fd205, %fd205;
	add.f64 	%fd417, %fd365, %fd48;
	mul.f64 	%fd418, %fd34, %fd417;
	fma.rn.f64 	%fd419, %fd418, 0d3FF71547652B82FE, 0d4338000000000000;
	{
	.reg .b32 %temp; 
	mov.b64 	{%r245, %temp}, %fd419;
	}
	add.rn.f64 	%fd420, %fd419, %fd216;
	fma.rn.f64 	%fd421, %fd420, 0dBFE62E42FEFA39EF, %fd418;
	fma.rn.f64 	%fd422, %fd420, 0dBC7ABC9E3B39803F, %fd421;
	fma.rn.f64 	%fd423, %fd422, 0d3E5ADE1569CE2BDF, 0d3E928AF3FCA213EA;
	fma.rn.f64 	%fd424, %fd423, %fd422, 0d3EC71DEE62401315;
	fma.rn.f64 	%fd425, %fd424, %fd422, 0d3EFA01997C89EB71;
	fma.rn.f64 	%fd426, %fd425, %fd422, 0d3F2A01A014761F65;
	fma.rn.f64 	%fd427, %fd426, %fd422, 0d3F56C16C1852B7AF;
	fma.rn.f64 	%fd428, %fd427, %fd422, 0d3F81111111122322;
	fma.rn.f64 	%fd429, %fd428, %fd422, 0d3FA55555555502A1;
	fma.rn.f64 	%fd430, %fd429, %fd422, 0d3FC5555555555511;
	fma.rn.f64 	%fd431, %fd430, %fd422, 0d3FE000000000000B;
	fma.rn.f64 	%fd432, %fd431, %fd422, 0d3FF0000000000000;
	fma.rn.f64 	%fd433, %fd432, %fd422, 0d3FF0000000000000;
	{
	.reg .b32 %temp; 
	mov.b64 	{%r246, %temp}, %fd433;
	}
	{
	.reg .b32 %temp; 
	mov.b64 	{%temp, %r247}, %fd433;
	}
	shl.b32 	%r248, %r245, 20;
	add.s32 	%r249, %r248, %r247;
	mov.b64 	%fd434, {%r246, %r249};
	{
	.reg .b32 %temp; 
	mov.b64 	{%temp, %r250}, %fd418;
	}
	mov.b32 	%f251, %r250;
	abs.f32 	%f252, %f251;
	setp.lt.f32 	%p78, %f252, 0f4086232B;
	setp.lt.f64 	%p79, %fd418, 0d0000000000000000;
	add.f64 	%fd435, %fd418, 0d7FF0000000000000;
	selp.f64 	%fd436, 0d0000000000000000, %fd435, %p79;
	setp.geu.f32 	%p80, %f252, 0f40874800;
	shr.u32 	%r251, %r245, 31;
	add.s32 	%r252, %r245, %r251;
	shr.s32 	%r253, %r252, 1;
	shl.b32 	%r254, %r253, 20;
	add.s32 	%r255, %r247, %r254;
	mov.b64 	%fd437, {%r246, %r255};
	sub.s32 	%r256, %r245, %r253;
	shl.b32 	%r257, %r256, 20;
	add.s32 	%r258, %r257, 1072693248;
	mov.b64 	%fd438, {%r131, %r258};
	mul.f64 	%fd439, %fd438, %fd437;
	mul.f64 	%fd53, %fd39, %fd39;
	add.f64 	%fd440, %fd391, %fd361;
	mul.f64 	%fd441, %fd34, %fd440;
	fma.rn.f64 	%fd442, %fd441, 0d3FF71547652B82FE, 0d4338000000000000;
	{
	.reg .b32 %temp; 
	mov.b64 	{%r259, %temp}, %fd442;
	}
	add.rn.f64 	%fd443, %fd442, %fd216;
	fma.rn.f64 	%fd444, %fd443, 0dBFE62E42FEFA39EF, %fd441;
	fma.rn.f64 	%fd445, %fd443, 0dBC7ABC9E3B39803F, %fd444;
	fma.rn.f64 	%fd446, %fd445, 0d3E5ADE1569CE2BDF, 0d3E928AF3FCA213EA;
	fma.rn.f64 	%fd447, %fd446, %fd445, 0d3EC71DEE62401315;
	fma.rn.f64 	%fd448, %fd447, %fd445, 0d3EFA01997C89EB71;
	fma.rn.f64 	%fd449, %fd448, %fd445, 0d3F2A01A014761F65;
	fma.rn.f64 	%fd450, %fd449, %fd445, 0d3F56C16C1852B7AF;
	fma.rn.f64 	%fd451, %fd450, %fd445, 0d3F81111111122322;
	fma.rn.f64 	%fd452, %fd451, %fd445, 0d3FA55555555502A1;
	fma.rn.f64 	%fd453, %fd452, %fd445, 0d3FC5555555555511;
	fma.rn.f64 	%fd454, %fd453, %fd445, 0d3FE000000000000B;
	fma.rn.f64 	%fd455, %fd454, %fd445, 0d3FF0000000000000;
	fma.rn.f64 	%fd456, %fd455, %fd445, 0d3FF0000000000000;
	{
	.reg .b32 %temp; 
	mov.b64 	{%r260, %temp}, %fd456;
	}
	{
	.reg .b32 %temp; 
	mov.b64 	{%temp, %r261}, %fd456;
	}
	shl.b32 	%r262, %r259, 20;
	add.s32 	%r263, %r262, %r261;
	mov.b64 	%fd457, {%r260, %r263};
	{
	.reg .b32 %temp; 
	mov.b64 	{%temp, %r264}, %fd441;
	}
	mov.b32 	%f253, %r264;
	abs.f32 	%f254, %f253;
	setp.lt.f32 	%p81, %f254, 0f4086232B;
	setp.lt.f64 	%p82, %fd441, 0d0000000000000000;
	add.f64 	%fd458, %fd441, 0d7FF0000000000000;
	selp.f64 	%fd459, 0d0000000000000000, %fd458, %p82;
	setp.geu.f32 	%p83, %f254, 0f40874800;
	shr.u32 	%r265, %r259, 31;
	add.s32 	%r266, %r259, %r265;
	shr.s32 	%r267, %r266, 1;
	shl.b32 	%r268, %r267, 20;
	add.s32 	%r269, %r261, %r268;
	mov.b64 	%fd460, {%r260, %r269};
	sub.s32 	%r270, %r259, %r267;
	shl.b32 	%r271, %r270, 20;
	add.s32 	%r272, %r271, 1072693248;
	mov.b64 	%fd461, {%r131, %r272};
	mul.f64 	%fd462, %fd461, %fd460;
	mul.f64 	%fd463, %fd23, 0d3FD45F306DC9C883;
	mul.f64 	%fd464, %fd4, %fd463;
	mul.f64 	%fd54, %fd37, %fd464;
	add.f64 	%fd55, %fd304, %fd306;
	mul.f64 	%fd465, %fd4, %fd33;
	mul.f64 	%fd56, %fd37, %fd465;
	mul.f64 	%fd466, %fd23, %fd34;
	mul.f64 	%fd467, %fd466, 0d3FD45F306DC9C883;
	mul.f64 	%fd57, %fd467, %fd44;
	sub.f64 	%fd58, %fd304, %fd306;
	neg.f64 	%fd59, %fd34;
	add.f64 	%fd60, %fd361, %fd48;
	mul.f64 	%fd468, %fd13, %fd416;
	mul.f64 	%fd469, %fd281, %fd39;
	mul.f64 	%fd61, %fd40, %fd469;
	mul.f64 	%fd470, %fd195, %fd23;
	mul.f64 	%fd471, %fd190, %fd470;
	mul.f64 	%fd472, %fd33, %fd471;
	mul.f64 	%fd473, %fd40, %fd472;
	mul.f64 	%fd474, %fd195, %fd33;
	mul.f64 	%fd475, %fd474, %fd39;
	mul.f64 	%fd476, %fd40, %fd475;
	mul.f64 	%fd477, %fd7, %fd476;
	mul.f64 	%fd478, %fd191, %fd281;
	mul.f64 	%fd62, %fd40, %fd478;
	mul.f64 	%fd479, %fd206, %fd23;
	mul.f64 	%fd480, %fd190, %fd479;
	mul.f64 	%fd481, %fd191, %fd480;
	mul.f64 	%fd482, %fd3, %fd481;
	mul.f64 	%fd483, %fd35, %fd482;
	mul.f64 	%fd484, %fd39, %fd483;
	mul.f64 	%fd485, %fd40, %fd484;
	add.f64 	%fd63, %fd365, %fd365;
	add.f64 	%fd64, %fd391, %fd391;
	selp.f32 	%f255, %f233, %f231, %p44;
	selp.f32 	%f256, %f233, %f255, %p43;
	selp.f32 	%f257, %f234, %f256, %p42;
	selp.f32 	%f258, 0f3F800000, %f257, %p41;
	cvt.f64.f32 	%fd65, %f258;
	mul.f64 	%fd486, %fd210, %fd65;
	mul.f64 	%fd66, %fd486, 0d400921FB54442D18;
	selp.f64 	%fd487, %fd233, %fd236, %p47;
	selp.f64 	%fd488, %fd231, %fd487, %p45;
	mul.f64 	%fd489, %fd488, %fd65;
	mul.f64 	%fd490, %fd192, %fd489;
	mul.f64 	%fd67, %fd490, %fd10;
	mul.f64 	%fd491, %fd206, %fd65;
	sub.f64 	%fd68, %fd211, %fd491;
	selp.f64 	%fd492, %fd255, %fd258, %p50;
	selp.f64 	%fd493, %fd253, %fd492, %p48;
	selp.f64 	%fd494, %fd277, %fd280, %p53;
	selp.f64 	%fd495, %fd275, %fd494, %p51;
	mul.f64 	%fd496, %fd31, %fd495;
	fma.rn.f64 	%fd69, %fd30, %fd493, %fd496;
	selp.f64 	%fd497, %fd300, %fd303, %p56;
	selp.f64 	%fd498, %fd298, %fd497, %p54;
	neg.f64 	%fd499, %fd498;
	mul.f64 	%fd500, %fd65, %fd499;
	mul.f64 	%fd501, %fd192, %fd500;
	mul.f64 	%fd70, %fd501, %fd10;
	sub.f64 	%fd71, %fd491, %fd211;
	selp.f64 	%fd502, %fd332, %fd335, %p59;
	selp.f64 	%fd503, %fd330, %fd502, %p57;
	selp.f64 	%fd504, %fd357, %fd360, %p62;
	selp.f64 	%fd505, %fd355, %fd504, %p60;
	or.pred  	%p84, %p64, %p65;
	or.pred  	%p3, %p84, %p66;
	xor.pred  	%p4, %p64, %p84;
	selp.f64 	%fd506, %fd385, %fd388, %p70;
	selp.f64 	%fd72, %fd383, %fd506, %p68;
	or.pred  	%p85, %p72, %p73;
	or.pred  	%p5, %p85, %p74;
	xor.pred  	%p6, %p72, %p85;
	selp.f64 	%fd507, %fd411, %fd414, %p77;
	selp.f64 	%fd73, %fd409, %fd507, %p75;
	mul.f64 	%fd508, %fd391, %fd503;
	fma.rn.f64 	%fd509, %fd33, %fd503, %fd508;
	fma.rn.f64 	%fd510, %fd391, %fd505, %fd509;
	mul.f64 	%fd511, %fd33, %fd505;
	sub.f64 	%fd512, %fd510, %fd511;
	rcp.rn.f64 	%fd74, %fd512;
	selp.f64 	%fd513, %fd436, %fd439, %p80;
	selp.f64 	%fd75, %fd434, %fd513, %p78;
	selp.f64 	%fd514, %fd459, %fd462, %p83;
	selp.f64 	%fd76, %fd457, %fd514, %p81;
	mul.f64 	%fd515, %fd468, %fd75;
	fma.rn.f64 	%fd77, %fd468, %fd75, %fd515;
	mul.f64 	%fd516, %fd473, %fd75;
	mul.f64 	%fd78, %fd205, %fd516;
	mul.f64 	%fd517, %fd477, %fd76;
	mul.f64 	%fd79, %fd205, %fd517;
	mul.f64 	%fd80, %fd485, %fd75;
	mul.f64 	%fd518, %fd191, %fd72;
	mul.f64 	%fd519, %fd8, %fd518;
	mul.f64 	%fd520, %fd416, %fd519;
	fma.rn.f64 	%fd81, %fd416, %fd519, %fd520;
	mul.f64 	%fd82, %fd61, %fd72;
	mul.f64 	%fd521, %fd473, %fd72;
	mul.f64 	%fd83, %fd205, %fd521;
	mul.f64 	%fd522, %fd476, %fd73;
	mul.f64 	%fd523, %fd7, %fd522;
	mul.f64 	%fd84, %fd205, %fd523;
	mul.f64 	%fd85, %fd485, %fd72;
	mov.f64 	%fd937, 0d0000000000000000;
	mov.u64 	%rd55, %rd6;
	mov.u32 	%r487, %r12;
	mov.f64 	%fd938, %fd937;
$L__BB0_4:
	ld.global.f64 	%fd524, [%rd53];
	sub.f64 	%fd525, %fd24, %fd524;
	cvt.rn.f32.f64 	%f1, %fd525;
	abs.f32 	%f2, %f1;
	setp.eq.f32 	%p86, %f1, 0f3F800000;
	mov.f32 	%f523, 0f3F800000;
	@%p86 bra 	$L__BB0_9;
	setp.nan.f32 	%p87, %f2, %f2;
	@%p87 bra 	$L__BB0_8;
	setp.lt.f32 	%p88, %f2, 0f00800000;
	mul.f32 	%f260, %f2, 0f4B800000;
	selp.f32 	%f261, %f260, %f2, %p88;
	mov.b32 	%r273, %f261;
	add.s32 	%r274, %r273, -1060439283;
	and.b32  	%r275, %r274, -8388608;
	sub.s32 	%r276, %r273, %r275;
	mov.b32 	%f262, %r276;
	cvt.rn.f32.s32 	%f263, %r275;
	selp.f32 	%f264, 0fC1C00000, 0f00000000, %p88;
	fma.rn.f32 	%f265, %f263, 0f34000000, %f264;
	add.f32 	%f266, %f262, 0fBF800000;
	add.f32 	%f267, %f262, 0f3F800000;
	rcp.approx.ftz.f32 	%f268, %f267;
	add.f32 	%f269, %f266, %f266;
	mul.f32 	%f270, %f269, %f268;
	mul.f32 	%f271, %f270, %f270;
	neg.f32 	%f272, %f270;
	sub.f32 	%f273, %f266, %f270;
	add.f32 	%f274, %f273, %f273;
	fma.rn.f32 	%f275, %f272, %f266, %f274;
	mul.rn.f32 	%f276, %f268, %f275;
	fma.rn.f32 	%f277, %f271, 0f3A2C32E4, 0f3B52E7DB;
	fma.rn.f32 	%f278, %f277, %f271, 0f3C93BB73;
	fma.rn.f32 	%f279, %f278, %f271, 0f3DF6384F;
	mul.rn.f32 	%f280, %f279, %f271;
	fma.rn.f32 	%f281, %f270, 0f3FB8AA3B, %f265;
	mul.f32 	%f282, %f280, 0f40400000;
	sub.f32 	%f283, %f265, %f281;
	fma.rn.f32 	%f284, %f270, 0f3FB8AA3B, %f283;
	fma.rn.f32 	%f285, %f276, 0f3FB8AA3B, %f284;
	fma.rn.f32 	%f286, %f270, 0f32A55E34, %f285;
	fma.rn.f32 	%f287, %f282, %f276, %f286;
	fma.rn.f32 	%f288, %f280, %f270, %f287;
	add.rn.f32 	%f289, %f281, %f288;
	mov.f32 	%f290, 0f40000000;
	mul.rn.f32 	%f291, %f289, %f290;
	cvt.rni.f32.f32 	%f292, %f291;
	sub.f32 	%f293, %f291, %f292;
	neg.f32 	%f294, %f291;
	fma.rn.f32 	%f295, %f289, 0f40000000, %f294;
	neg.f32 	%f296, %f281;
	add.rn.f32 	%f297, %f289, %f296;
	neg.f32 	%f298, %f297;
	add.rn.f32 	%f299, %f288, %f298;
	fma.rn.f32 	%f300, %f299, 0f40000000, %f295;
	add.f32 	%f301, %f293, %f300;
	setp.gt.f32 	%p89, %f292, 0f00000000;
	selp.b32 	%r277, 0, -2097152000, %p89;
	setp.neu.f32 	%p90, %f1, 0f00000000;
	setp.neu.f32 	%p91, %f2, 0f7F800000;
	setp.lt.f32 	%p92, %f291, 0f00000000;
	selp.f32 	%f302, 0f00000000, 0f7F800000, %p92;
	abs.f32 	%f303, %f291;
	setp.gt.f32 	%p93, %f303, 0f43180000;
	cvt.rzi.s32.f32 	%r278, %f292;
	shl.b32 	%r279, %r278, 23;
	sub.s32 	%r280, %r279, %r277;
	mov.b32 	%f304, %r280;
	add.s32 	%r281, %r277, 2130706432;
	mov.b32 	%f305, %r281;
	fma.rn.f32 	%f306, %f301, 0f391FCB8E, 0f3AAF85ED;
	fma.rn.f32 	%f307, %f306, %f301, 0f3C1D9856;
	fma.rn.f32 	%f308, %f307, %f301, 0f3D6357BB;
	fma.rn.f32 	%f309, %f308, %f301, 0f3E75FDEC;
	fma.rn.f32 	%f310, %f309, %f301, 0f3F317218;
	fma.rn.f32 	%f311, %f310, %f301, 0f3F800000;
	mul.f32 	%f312, %f311, %f305;
	mul.f32 	%f313, %f312, %f304;
	selp.f32 	%f523, %f302, %f313, %p93;
	and.pred  	%p94, %p90, %p91;
	@%p94 bra 	$L__BB0_9;
	add.f32 	%f314, %f1, %f1;
	mov.b32 	%r282, %f314;
	and.b32  	%r283, %r282, 2147483647;
	mov.b32 	%f523, %r283;
	bra.uni 	$L__BB0_9;
$L__BB0_8:
	mov.f32 	%f315, 0f40000000;
	add.rn.f32 	%f523, %f1, %f315;
$L__BB0_9:
	ld.global.f64 	%fd526, [%rd54];
	sub.f64 	%fd527, %fd25, %fd526;
	cvt.rn.f32.f64 	%f7, %fd527;
	abs.f32 	%f8, %f7;
	setp.eq.f32 	%p95, %f7, 0f3F800000;
	mov.f32 	%f524, 0f3F800000;
	@%p95 bra 	$L__BB0_14;
	setp.nan.f32 	%p96, %f8, %f8;
	@%p96 bra 	$L__BB0_13;
	setp.lt.f32 	%p97, %f8, 0f00800000;
	mul.f32 	%f317, %f8, 0f4B800000;
	selp.f32 	%f318, %f317, %f8, %p97;
	mov.b32 	%r284, %f318;
	add.s32 	%r285, %r284, -1060439283;
	and.b32  	%r286, %r285, -8388608;
	sub.s32 	%r287, %r284, %r286;
	mov.b32 	%f319, %r287;
	cvt.rn.f32.s32 	%f320, %r286;
	selp.f32 	%f321, 0fC1C00000, 0f00000000, %p97;
	fma.rn.f32 	%f322, %f320, 0f34000000, %f321;
	add.f32 	%f323, %f319, 0fBF800000;
	add.f32 	%f324, %f319, 0f3F800000;
	rcp.approx.ftz.f32 	%f325, %f324;
	add.f32 	%f326, %f323, %f323;
	mul.f32 	%f327, %f326, %f325;
	mul.f32 	%f328, %f327, %f327;
	neg.f32 	%f329, %f327;
	sub.f32 	%f330, %f323, %f327;
	add.f32 	%f331, %f330, %f330;
	fma.rn.f32 	%f332, %f329, %f323, %f331;
	mul.rn.f32 	%f333, %f325, %f332;
	fma.rn.f32 	%f334, %f328, 0f3A2C32E4, 0f3B52E7DB;
	fma.rn.f32 	%f335, %f334, %f328, 0f3C93BB73;
	fma.rn.f32 	%f336, %f335, %f328, 0f3DF6384F;
	mul.rn.f32 	%f337, %f336, %f328;
	fma.rn.f32 	%f338, %f327, 0f3FB8AA3B, %f322;
	mul.f32 	%f339, %f337, 0f40400000;
	sub.f32 	%f340, %f322, %f338;
	fma.rn.f32 	%f341, %f327, 0f3FB8AA3B, %f340;
	fma.rn.f32 	%f342, %f333, 0f3FB8AA3B, %f341;
	fma.rn.f32 	%f343, %f327, 0f32A55E34, %f342;
	fma.rn.f32 	%f344, %f339, %f333, %f343;
	fma.rn.f32 	%f345, %f337, %f327, %f344;
	add.rn.f32 	%f346, %f338, %f345;
	mov.f32 	%f347, 0f40000000;
	mul.rn.f32 	%f348, %f346, %f347;
	cvt.rni.f32.f32 	%f349, %f348;
	sub.f32 	%f350, %f348, %f349;
	neg.f32 	%f351, %f348;
	fma.rn.f32 	%f352, %f346, 0f40000000, %f351;
	neg.f32 	%f353, %f338;
	add.rn.f32 	%f354, %f346, %f353;
	neg.f32 	%f355, %f354;
	add.rn.f32 	%f356, %f345, %f355;
	fma.rn.f32 	%f357, %f356, 0f40000000, %f352;
	add.f32 	%f358, %f350, %f357;
	setp.gt.f32 	%p98, %f349, 0f00000000;
	selp.b32 	%r288, 0, -2097152000, %p98;
	setp.neu.f32 	%p99, %f7, 0f00000000;
	setp.neu.f32 	%p100, %f8, 0f7F800000;
	setp.lt.f32 	%p101, %f348, 0f00000000;
	selp.f32 	%f359, 0f00000000, 0f7F800000, %p101;
	abs.f32 	%f360, %f348;
	setp.gt.f32 	%p102, %f360, 0f43180000;
	cvt.rzi.s32.f32 	%r289, %f349;
	shl.b32 	%r290, %r289, 23;
	sub.s32 	%r291, %r290, %r288;
	mov.b32 	%f361, %r291;
	add.s32 	%r292, %r288, 2130706432;
	mov.b32 	%f362, %r292;
	fma.rn.f32 	%f363, %f358, 0f391FCB8E, 0f3AAF85ED;
	fma.rn.f32 	%f364, %f363, %f358, 0f3C1D9856;
	fma.rn.f32 	%f365, %f364, %f358, 0f3D6357BB;
	fma.rn.f32 	%f366, %f365, %f358, 0f3E75FDEC;
	fma.rn.f32 	%f367, %f366, %f358, 0f3F317218;
	fma.rn.f32 	%f368, %f367, %f358, 0f3F800000;
	mul.f32 	%f369, %f368, %f362;
	mul.f32 	%f370, %f369, %f361;
	selp.f32 	%f524, %f359, %f370, %p102;
	and.pred  	%p103, %p99, %p100;
	@%p103 bra 	$L__BB0_14;
	add.f32 	%f371, %f7, %f7;
	mov.b32 	%r293, %f371;
	and.b32  	%r294, %r293, 2147483647;
	mov.b32 	%f524, %r294;
	bra.uni 	$L__BB0_14;
$L__BB0_13:
	mov.f32 	%f372, 0f40000000;
	add.rn.f32 	%f524, %f7, %f372;
$L__BB0_14:
	add.f32 	%f13, %f523, %f524;
	ld.global.f64 	%fd528, [%rd55];
	sub.f64 	%fd529, %fd26, %fd528;
	cvt.rn.f32.f64 	%f14, %fd529;
	abs.f32 	%f15, %f14;
	setp.eq.f32 	%p104, %f14, 0f3F800000;
	mov.f32 	%f525, 0f3F800000;
	@%p104 bra 	$L__BB0_19;
	setp.nan.f32 	%p105, %f15, %f15;
	@%p105 bra 	$L__BB0_18;
	setp.lt.f32 	%p106, %f15, 0f00800000;
	mul.f32 	%f374, %f15, 0f4B800000;
	selp.f32 	%f375, %f374, %f15, %p106;
	mov.b32 	%r295, %f375;
	add.s32 	%r296, %r295, -1060439283;
	and.b32  	%r297, %r296, -8388608;
	sub.s32 	%r298, %r295, %r297;
	mov.b32 	%f376, %r298;
	cvt.rn.f32.s32 	%f377, %r297;
	selp.f32 	%f378, 0fC1C00000, 0f00000000, %p106;
	fma.rn.f32 	%f379, %f377, 0f34000000, %f378;
	add.f32 	%f380, %f376, 0fBF800000;
	add.f32 	%f381, %f376, 0f3F800000;
	rcp.approx.ftz.f32 	%f382, %f381;
	add.f32 	%f383, %f380, %f380;
	mul.f32 	%f384, %f383, %f382;
	mul.f32 	%f385, %f384, %f384;
	neg.f32 	%f386, %f384;
	sub.f32 	%f387, %f380, %f384;
	add.f32 	%f388, %f387, %f387;
	fma.rn.f32 	%f389, %f386, %f380, %f388;
	mul.rn.f32 	%f390, %f382, %f389;
	fma.rn.f32 	%f391, %f385, 0f3A2C32E4, 0f3B52E7DB;
	fma.rn.f32 	%f392, %f391, %f385, 0f3C93BB73;
	fma.rn.f32 	%f393, %f392, %f385, 0f3DF6384F;
	mul.rn.f32 	%f394, %f393, %f385;
	fma.rn.f32 	%f395, %f384, 0f3FB8AA3B, %f379;
	mul.f32 	%f396, %f394, 0f40400000;
	sub.f32 	%f397, %f379, %f395;
	fma.rn.f32 	%f398, %f384, 0f3FB8AA3B, %f397;
	fma.rn.f32 	%f399, %f390, 0f3FB8AA3B, %f398;
	fma.rn.f32 	%f400, %f384, 0f32A55E34, %f399;
	fma.rn.f32 	%f401, %f396, %f390, %f400;
	fma.rn.f32 	%f402, %f394, %f384, %f401;
	add.rn.f32 	%f403, %f395, %f402;
	mov.f32 	%f404, 0f40000000;
	mul.rn.f32 	%f405, %f403, %f404;
	cvt.rni.f32.f32 	%f406, %f405;
	sub.f32 	%f407, %f405, %f406;
	neg.f32 	%f408, %f405;
	fma.rn.f32 	%f409, %f403, 0f40000000, %f408;
	neg.f32 	%f410, %f395;
	add.rn.f32 	%f411, %f403, %f410;
	neg.f32 	%f412, %f411;
	add.rn.f32 	%f413, %f402, %f412;
	fma.rn.f32 	%f414, %f413, 0f40000000, %f409;
	add.f32 	%f415, %f407, %f414;
	setp.gt.f32 	%p107, %f406, 0f00000000;
	selp.b32 	%r299, 0, -2097152000, %p107;
	setp.neu.f32 	%p108, %f14, 0f00000000;
	setp.neu.f32 	%p109, %f15, 0f7F800000;
	setp.lt.f32 	%p110, %f405, 0f00000000;
	selp.f32 	%f416, 0f00000000, 0f7F800000, %p110;
	abs.f32 	%f417, %f405;
	setp.gt.f32 	%p111, %f417, 0f43180000;
	cvt.rzi.s32.f32 	%r300, %f406;
	shl.b32 	%r301, %r300, 23;
	sub.s32 	%r302, %r301, %r299;
	mov.b32 	%f418, %r302;
	add.s32 	%r303, %r299, 2130706432;
	mov.b32 	%f419, %r303;
	fma.rn.f32 	%f420, %f415, 0f391FCB8E, 0f3AAF85ED;
	fma.rn.f32 	%f421, %f420, %f415, 0f3C1D9856;
	fma.rn.f32 	%f422, %f421, %f415, 0f3D6357BB;
	fma.rn.f32 	%f423, %f422, %f415, 0f3E75FDEC;
	fma.rn.f32 	%f424, %f423, %f415, 0f3F317218;
	fma.rn.f32 	%f425, %f424, %f415, 0f3F800000;
	mul.f32 	%f426, %f425, %f419;
	mul.f32 	%f427, %f426, %f418;
	selp.f32 	%f525, %f416, %f427, %p111;
	and.pred  	%p112, %p108, %p109;
	@%p112 bra 	$L__BB0_19;
	add.f32 	%f428, %f14, %f14;
	mov.b32 	%r304, %f428;
	and.b32  	%r305, %r304, 2147483647;
	mov.b32 	%f525, %r305;
	bra.uni 	$L__BB0_19;
$L__BB0_18:
	mov.f32 	%f429, 0f40000000;
	add.rn.f32 	%f525, %f14, %f429;
$L__BB0_19:
	add.f32 	%f430, %f13, %f525;
	cvt.f64.f32 	%fd530, %f430;
	sqrt.rn.f64 	%fd88, %fd530;
	mul.f64 	%fd89, %fd88, %fd27;
	fma.rn.f64 	%fd531, %fd89, 0d3FF71547652B82FE, 0d4338000000000000;
	{
	.reg .b32 %temp; 
	mov.b64 	{%r18, %temp}, %fd531;
	}
	mov.f64 	%fd532, 0dC338000000000000;
	add.rn.f64 	%fd533, %fd531, %fd532;
	fma.rn.f64 	%fd534, %fd533, 0dBFE62E42FEFA39EF, %fd89;
	fma.rn.f64 	%fd535, %fd533, 0dBC7ABC9E3B39803F, %fd534;
	fma.rn.f64 	%fd536, %fd535, 0d3E5ADE1569CE2BDF, 0d3E928AF3FCA213EA;
	fma.rn.f64 	%fd537, %fd536, %fd535, 0d3EC71DEE62401315;
	fma.rn.f64 	%fd538, %fd537, %fd535, 0d3EFA01997C89EB71;
	fma.rn.f64 	%fd539, %fd538, %fd535, 0d3F2A01A014761F65;
	fma.rn.f64 	%fd540, %fd539, %fd535, 0d3F56C16C1852B7AF;
	fma.rn.f64 	%fd541, %fd540, %fd535, 0d3F81111111122322;
	fma.rn.f64 	%fd542, %fd541, %fd535, 0d3FA55555555502A1;
	fma.rn.f64 	%fd543, %fd542, %fd535, 0d3FC5555555555511;
	fma.rn.f64 	%fd544, %fd543, %fd535, 0d3FE000000000000B;
	fma.rn.f64 	%fd545, %fd544, %fd535, 0d3FF0000000000000;
	fma.rn.f64 	%fd546, %fd545, %fd535, 0d3FF0000000000000;
	{
	.reg .b32 %temp; 
	mov.b64 	{%r19, %temp}, %fd546;
	}
	{
	.reg .b32 %temp; 
	mov.b64 	{%temp, %r20}, %fd546;
	}
	shl.b32 	%r306, %r18, 20;
	add.s32 	%r307, %r306, %r20;
	mov.b64 	%fd939, {%r19, %r307};
	{
	.reg .b32 %temp; 
	mov.b64 	{%temp, %r308}, %fd89;
	}
	mov.b32 	%f431, %r308;
	abs.f32 	%f20, %f431;
	setp.lt.f32 	%p113, %f20, 0f4086232B;
	@%p113 bra 	$L__BB0_22;
	setp.lt.f64 	%p114, %fd89, 0d0000000000000000;
	add.f64 	%fd547, %fd89, 0d7FF0000000000000;
	selp.f64 	%fd939, 0d0000000000000000, %fd547, %p114;
	setp.geu.f32 	%p115, %f20, 0f40874800;
	@%p115 bra 	$L__BB0_22;
	shr.u32 	%r309, %r18, 31;
	add.s32 	%r310, %r18, %r309;
	shr.s32 	%r311, %r310, 1;
	shl.b32 	%r312, %r311, 20;
	add.s32 	%r313, %r20, %r312;
	mov.b64 	%fd548, {%r19, %r313};
	sub.s32 	%r314, %r18, %r311;
	shl.b32 	%r315, %r314, 20;
	add.s32 	%r316, %r315, 1072693248;
	mov.b32 	%r317, 0;
	mov.b64 	%fd549, {%r317, %r316};
	mul.f64 	%fd939, %fd549, %fd548;
$L__BB0_22:
	add.f64 	%fd550, %fd190, %fd88;
	sub.f64 	%fd551, %fd19, %fd88;
	mul.f64 	%fd552, %fd28, %fd551;
	mul.f64 	%fd94, %fd23, %fd550;
	sub.f64 	%fd95, %fd552, %fd94;
	fma.rn.f64 	%fd553, %fd95, 0d3FF71547652B82FE, 0d4338000000000000;
	{
	.reg .b32 %temp; 
	mov.b64 	{%r21, %temp}, %fd553;
	}
	mov.f64 	%fd554, 0dC338000000000000;
	add.rn.f64 	%fd555, %fd553, %fd554;
	fma.rn.f64 	%fd556, %fd555, 0dBFE62E42FEFA39EF, %fd95;
	fma.rn.f64 	%fd557, %fd555, 0dBC7ABC9E3B39803F, %fd556;
	fma.rn.f64 	%fd558, %fd557, 0d3E5ADE1569CE2BDF, 0d3E928AF3FCA213EA;
	fma.rn.f64 	%fd559, %fd558, %fd557, 0d3EC71DEE62401315;
	fma.rn.f64 	%fd560, %fd559, %fd557, 0d3EFA01997C89EB71;
	fma.rn.f64 	%fd561, %fd560, %fd557, 0d3F2A01A014761F65;
	fma.rn.f64 	%fd562, %fd561, %fd557, 0d3F56C16C1852B7AF;
	fma.rn.f64 	%fd563, %fd562, %fd557, 0d3F81111111122322;
	fma.rn.f64 	%fd564, %fd563, %fd557, 0d3FA55555555502A1;
	fma.rn.f64 	%fd565, %fd564, %fd557, 0d3FC5555555555511;
	fma.rn.f64 	%fd566, %fd565, %fd557, 0d3FE000000000000B;
	fma.rn.f64 	%fd567, %fd566, %fd557, 0d3FF0000000000000;
	fma.rn.f64 	%fd568, %fd567, %fd557, 0d3FF0000000000000;
	{
	.reg .b32 %temp; 
	mov.b64 	{%r22, %temp}, %fd568;
	}
	{
	.reg .b32 %temp; 
	mov.b64 	{%temp, %r23}, %fd568;
	}
	shl.b32 	%r318, %r21, 20;
	add.s32 	%r319, %r318, %r23;
	mov.b64 	%fd940, {%r22, %r319};
	{
	.reg .b32 %temp; 
	mov.b64 	{%temp, %r320}, %fd95;
	}
	mov.b32 	%f432, %r320;
	abs.f32 	%f21, %f432;
	setp.lt.f32 	%p116, %f21, 0f4086232B;
	@%p116 bra 	$L__BB0_25;
	setp.lt.f64 	%p117, %fd95, 0d0000000000000000;
	add.f64 	%fd569, %fd95, 0d7FF0000000000000;
	selp.f64 	%fd940, 0d0000000000000000, %fd569, %p117;
	setp.geu.f32 	%p118, %f21, 0f40874800;
	@%p118 bra 	$L__BB0_25;
	shr.u32 	%r321, %r21, 31;
	add.s32 	%r322, %r21, %r321;
	shr.s32 	%r323, %r322, 1;
	shl.b32 	%r324, %r323, 20;
	add.s32 	%r325, %r23, %r324;
	mov.b64 	%fd570, {%r22, %r325};
	sub.s32 	%r326, %r21, %r323;
	shl.b32 	%r327, %r326, 20;
	add.s32 	%r328, %r327, 1072693248;
	mov.b32 	%r329, 0;
	mov.b64 	%fd571, {%r329, %r328};
	mul.f64 	%fd940, %fd571, %fd570;
$L__BB0_25:
	mul.f64 	%fd100, %fd23, %fd88;
	add.f64 	%fd101, %fd100, 0d3FF0000000000000;
	add.f64 	%fd102, %fd29, %fd100;
	fma.rn.f64 	%fd572, %fd102, 0d3FF71547652B82FE, 0d4338000000000000;
	{
	.reg .b32 %temp; 
	mov.b64 	{%r24, %temp}, %fd572;
	}
	mov.f64 	%fd573, 0dC338000000000000;
	add.rn.f64 	%fd574, %fd572, %fd573;
	fma.rn.f64 	%fd575, %fd574, 0dBFE62E42FEFA39EF, %fd102;
	fma.rn.f64 	%fd576, %fd574, 0dBC7ABC9E3B39803F, %fd575;
	fma.rn.f64 	%fd577, %fd576, 0d3E5ADE1569CE2BDF, 0d3E928AF3FCA213EA;
	fma.rn.f64 	%fd578, %fd577, %fd576, 0d3EC71DEE62401315;
	fma.rn.f64 	%fd579, %fd578, %fd576, 0d3EFA01997C89EB71;
	fma.rn.f64 	%fd580, %fd579, %fd576, 0d3F2A01A014761F65;
	fma.rn.f64 	%fd581, %fd580, %fd576, 0d3F56C16C1852B7AF;
	fma.rn.f64 	%fd582, %fd581, %fd576, 0d3F81111111122322;
	fma.rn.f64 	%fd583, %fd582, %fd576, 0d3FA55555555502A1;
	fma.rn.f64 	%fd584, %fd583, %fd576, 0d3FC5555555555511;
	fma.rn.f64 	%fd585, %fd584, %fd576, 0d3FE000000000000B;
	fma.rn.f64 	%fd586, %fd585, %fd576, 0d3FF0000000000000;
	fma.rn.f64 	%fd587, %fd586, %fd576, 0d3FF0000000000000;
	{
	.reg .b32 %temp; 
	mov.b64 	{%r25, %temp}, %fd587;
	}
	{
	.reg .b32 %temp; 
	mov.b64 	{%temp, %r26}, %fd587;
	}
	shl.b32 	%r330, %r24, 20;
	add.s32 	%r331, %r330, %r26;
	mov.b64 	%fd941, {%r25, %r331};
	{
	.reg .b32 %temp; 
	mov.b64 	{%temp, %r332}, %fd102;
	}
	mov.b32 	%f433, %r332;
	abs.f32 	%f22, %f433;
	setp.lt.f32 	%p119, %f22, 0f4086232B;
	@%p119 bra 	$L__BB0_28;
	setp.lt.f64 	%p120, %fd102, 0d0000000000000000;
	add.f64 	%fd588, %fd102, 0d7FF0000000000000;
	selp.f64 	%fd941, 0d0000000000000000, %fd588, %p120;
	setp.geu.f32 	%p121, %f22, 0f40874800;
	@%p121 bra 	$L__BB0_28;
	shr.u32 	%r333, %r24, 31;
	add.s32 	%r334, %r24, %r333;
	shr.s32 	%r335, %r334, 1;
	shl.b32 	%r336, %r335, 20;
	add.s32 	%r337, %r26, %r336;
	mov.b64 	%fd589, {%r25, %r337};
	sub.s32 	%r338, %r24, %r335;
	shl.b32 	%r339, %r338, 20;
	add.s32 	%r340, %r339, 1072693248;
	mov.b32 	%r341, 0;
	mov.b64 	%fd590, {%r341, %r340};
	mul.f64 	%fd941, %fd590, %fd589;
$L__BB0_28:
	mul.f64 	%fd107, %fd941, %fd65;
	cvt.rn.f32.f64 	%f23, %fd88;
	abs.f32 	%f24, %f23;
	setp.lt.f32 	%p122, %f24, 0f00800000;
	mul.f32 	%f435, %f24, 0f4B800000;
	selp.f32 	%f436, %f435, %f24, %p122;
	selp.f32 	%f437, 0fC1C00000, 0f00000000, %p122;
	mov.b32 	%r342, %f436;
	add.s32 	%r343, %r342, -1060439283;
	and.b32  	%r344, %r343, -8388608;
	sub.s32 	%r345, %r342, %r344;
	mov.b32 	%f438, %r345;
	cvt.rn.f32.s32 	%f439, %r344;
	fma.rn.f32 	%f440, %f439, 0f34000000, %f437;
	add.f32 	%f441, %f438, 0fBF800000;
	add.f32 	%f442, %f438, 0f3F800000;
	rcp.approx.ftz.f32 	%f443, %f442;
	add.f32 	%f444, %f441, %f441;
	mul.f32 	%f445, %f444, %f443;
	mul.f32 	%f446, %f445, %f445;
	sub.f32 	%f447, %f441, %f445;
	add.f32 	%f448, %f447, %f447;
	neg.f32 	%f449, %f445;
	fma.rn.f32 	%f450, %f449, %f441, %f448;
	mul.rn.f32 	%f451, %f443, %f450;
	fma.rn.f32 	%f452, %f446, 0f3A2C32E4, 0f3B52E7DB;
	fma.rn.f32 	%f453, %f452, %f446, 0f3C93BB73;
	fma.rn.f32 	%f454, %f453, %f446, 0f3DF6384F;
	mul.rn.f32 	%f455, %f454, %f446;
	fma.rn.f32 	%f456, %f445, 0f3FB8AA3B, %f440;
	sub.f32 	%f457, %f440, %f456;
	fma.rn.f32 	%f458, %f445, 0f3FB8AA3B, %f457;
	fma.rn.f32 	%f459, %f451, 0f3FB8AA3B, %f458;
	fma.rn.f32 	%f460, %f445, 0f32A55E34, %f459;
	mul.f32 	%f461, %f455, 0f40400000;
	fma.rn.f32 	%f462, %f461, %f451, %f460;
	fma.rn.f32 	%f463, %f455, %f445, %f462;
	add.rn.f32 	%f25, %f456, %f463;
	neg.f32 	%f464, %f456;
	add.rn.f32 	%f465, %f25, %f464;
	neg.f32 	%f466, %f465;
	add.rn.f32 	%f26, %f463, %f466;
	setp.eq.f32 	%p123, %f23, 0f3F800000;
	mov.f32 	%f526, 0f3F800000;
	@%p123 bra 	$L__BB0_33;
	setp.nan.f32 	%p124, %f24, %f24;
	@%p124 bra 	$L__BB0_32;
	mov.f32 	%f467, 0f40000000;
	mul.rn.f32 	%f468, %f25, %f467;
	cvt.rni.f32.f32 	%f469, %f468;
	sub.f32 	%f470, %f468, %f469;
	neg.f32 	%f471, %f468;
	fma.rn.f32 	%f472, %f25, 0f40000000, %f471;
	fma.rn.f32 	%f473, %f26, 0f40000000, %f472;
	add.f32 	%f474, %f470, %f473;
	setp.gt.f32 	%p125, %f469, 0f00000000;
	selp.b32 	%r346, 0, -2097152000, %p125;
	setp.neu.f32 	%p126, %f23, 0f00000000;
	setp.neu.f32 	%p127, %f24, 0f7F800000;
	setp.lt.f32 	%p128, %f468, 0f00000000;
	selp.f32 	%f475, 0f00000000, 0f7F800000, %p128;
	abs.f32 	%f476, %f468;
	setp.gt.f32 	%p129, %f476, 0f43180000;
	cvt.rzi.s32.f32 	%r347, %f469;
	shl.b32 	%r348, %r347, 23;
	sub.s32 	%r349, %r348, %r346;
	mov.b32 	%f477, %r349;
	add.s32 	%r350, %r346, 2130706432;
	mov.b32 	%f478, %r350;
	fma.rn.f32 	%f479, %f474, 0f391FCB8E, 0f3AAF85ED;
	fma.rn.f32 	%f480, %f479, %f474, 0f3C1D9856;
	fma.rn.f32 	%f481, %f480, %f474, 0f3D6357BB;
	fma.rn.f32 	%f482, %f481, %f474, 0f3E75FDEC;
	fma.rn.f32 	%f483, %f482, %f474, 0f3F317218;
	fma.rn.f32 	%f484, %f483, %f474, 0f3F800000;
	mul.f32 	%f485, %f484, %f478;
	mul.f32 	%f486, %f485, %f477;
	selp.f32 	%f526, %f475, %f486, %p129;
	and.pred  	%p130, %p126, %p127;
	@%p130 bra 	$L__BB0_33;
	add.f32 	%f487, %f23, %f23;
	mov.b32 	%r351, %f487;
	and.b32  	%r352, %r351, 2147483647;
	mov.b32 	%f526, %r352;
	bra.uni 	$L__BB0_33;
$L__BB0_32:
	mov.f32 	%f488, 0f40000000;
	add.rn.f32 	%f526, %f23, %f488;
$L__BB0_33:
	cvt.f64.f32 	%fd108, %f526;
	mul.f64 	%fd591, %fd192, %fd107;
	mul.f64 	%fd592, %fd591, %fd108;
	mul.f64 	%fd109, %fd30, %fd592;
	add.f64 	%fd110, %fd29, %fd94;
	fma.rn.f64 	%fd593, %fd110, 0d3FF71547652B82FE, 0d4338000000000000;
	{
	.reg .b32 %temp; 
	mov.b64 	{%r27, %temp}, %fd593;
	}
	mov.f64 	%fd594, 0dC338000000000000;
	add.rn.f64 	%fd595, %fd593, %fd594;
	fma.rn.f64 	%fd596, %fd595, 0dBFE62E42FEFA39EF, %fd110;
	fma.rn.f64 	%fd597, %fd595, 0dBC7ABC9E3B39803F, %fd596;
	fma.rn.f64 	%fd598, %fd597, 0d3E5ADE1569CE2BDF, 0d3E928AF3FCA213EA;
	fma.rn.f64 	%fd599, %fd598, %fd597, 0d3EC71DEE62401315;
	fma.rn.f64 	%fd600, %fd599, %fd597, 0d3EFA01997C89EB71;
	fma.rn.f64 	%fd601, %fd600, %fd597, 0d3F2A01A014761F65;
	fma.rn.f64 	%fd602, %fd601, %fd597, 0d3F56C16C1852B7AF;
	fma.rn.f64 	%fd603, %fd602, %fd597, 0d3F81111111122322;
	fma.rn.f64 	%fd604, %fd603, %fd597, 0d3FA55555555502A1;
	fma.rn.f64 	%fd605, %fd604, %fd597, 0d3FC5555555555511;
	fma.rn.f64 	%fd606, %fd605, %fd597, 0d3FE000000000000B;
	fma.rn.f64 	%fd607, %fd606, %fd597, 0d3FF0000000000000;
	fma.rn.f64 	%fd608, %fd607, %fd597, 0d3FF0000000000000;
	{
	.reg .b32 %temp; 
	mov.b64 	{%r28, %temp}, %fd608;
	}
	{
	.reg .b32 %temp; 
	mov.b64 	{%temp, %r29}, %fd608;
	}
	shl.b32 	%r353, %r27, 20;
	add.s32 	%r354, %r353, %r29;
	mov.b64 	%fd942, {%r28, %r354};
	{
	.reg .b32 %temp; 
	mov.b64 	{%temp, %r355}, %fd110;
	}
	mov.b32 	%f489, %r355;
	abs.f32 	%f31, %f489;
	setp.lt.f32 	%p131, %f31, 0f4086232B;
	@%p131 bra 	$L__BB0_36;
	setp.lt.f64 	%p132, %fd110, 0d0000000000000000;
	add.f64 	%fd609, %fd110, 0d7FF0000000000000;
	selp.f64 	%fd942, 0d0000000000000000, %fd609, %p132;
	setp.geu.f32 	%p133, %f31, 0f40874800;
	@%p133 bra 	$L__BB0_36;
	shr.u32 	%r356, %r27, 31;
	add.s32 	%r357, %r27, %r356;
	shr.s32 	%r358, %r357, 1;
	shl.b32 	%r359, %r358, 20;
	add.s32 	%r360, %r29, %r359;
	mov.b64 	%fd610, {%r28, %r360};
	sub.s32 	%r361, %r27, %r358;
	shl.b32 	%r362, %r361, 20;
	add.s32 	%r363, %r362, 1072693248;
	mov.b32 	%r364, 0;
	mov.b64 	%fd611, {%r364, %r363};
	mul.f64 	%fd942, %fd611, %fd610;
$L__BB0_36:
	setp.eq.f32 	%p134, %f23, 0f3F800000;
	mul.f64 	%fd612, %fd942, 0d4010000000000000;
	mul.f64 	%fd613, %fd612, 0d400921FB54442D18;
	mul.f64 	%fd614, %fd190, %fd613;
	mul.f64 	%fd615, %fd614, %fd108;
	mul.f64 	%fd616, %fd1, %fd615;
	mul.f64 	%fd617, %fd68, %fd616;
	mul.f64 	%fd618, %fd101, %fd67;
	sub.f64 	%fd619, %fd618, %fd109;
	fma.rn.f64 	%fd620, %fd30, %fd617, %fd619;
	mul.f64 	%fd115, %fd940, %fd620;
	mov.f32 	%f491, 0f40400000;
	mul.rn.f32 	%f492, %f25, %f491;
	neg.f32 	%f493, %f492;
	fma.rn.f32 	%f494, %f25, 0f40400000, %f493;
	fma.rn.f32 	%f495, %f26, 0f40400000, %f494;
	cvt.rni.f32.f32 	%f496, %f492;
	sub.f32 	%f497, %f492, %f496;
	add.f32 	%f498, %f497, %f495;
	fma.rn.f32 	%f499, %f498, 0f391FCB8E, 0f3AAF85ED;
	fma.rn.f32 	%f500, %f499, %f498, 0f3C1D9856;
	fma.rn.f32 	%f501, %f500, %f498, 0f3D6357BB;
	fma.rn.f32 	%f502, %f501, %f498, 0f3E75FDEC;
	fma.rn.f32 	%f503, %f502, %f498, 0f3F317218;
	fma.rn.f32 	%f504, %f503, %f498, 0f3F800000;
	cvt.rzi.s32.f32 	%r365, %f496;
	setp.gt.f32 	%p135, %f496, 0f00000000;
	selp.b32 	%r366, 0, -2097152000, %p135;
	add.s32 	%r367, %r366, 2130706432;
	mov.b32 	%f505, %r367;
	mul.f32 	%f506, %f504, %f505;
	shl.b32 	%r368, %r365, 23;
	sub.s32 	%r369, %r368, %r366;
	mov.b32 	%f507, %r369;
	mul.f32 	%f508, %f506, %f507;
	abs.f32 	%f509, %f492;
	setp.gt.f32 	%p136, %f509, 0f43180000;
	setp.lt.f32 	%p137, %f492, 0f00000000;
	selp.f32 	%f510, 0f00000000, 0f7F800000, %p137;
	selp.f32 	%f32, %f510, %f508, %p136;
	mov.f32 	%f527, 0f3F800000;
	@%p134 bra 	$L__BB0_40;
	setp.nan.f32 	%p138, %f24, %f24;
	@%p138 bra 	$L__BB0_39;
	setp.eq.f32 	%p139, %f23, 0f00000000;
	setp.eq.f32 	%p140, %f24, 0f7F800000;
	add.f32 	%f511, %f23, %f23;
	selp.f32 	%f512, %f511, %f32, %p140;
	selp.f32 	%f527, %f511, %f512, %p139;
	bra.uni 	$L__BB0_40;
$L__BB0_39:
	mov.f32 	%f513, 0f40400000;
	add.rn.f32 	%f527, %f23, %f513;
$L__BB0_40:
	cvt.f64.f32 	%fd116, %f527;
	mul.f64 	%fd621, %fd116, 0d402921FB54442D18;
	mul.f64 	%fd622, %fd68, %fd621;
	mul.f64 	%fd623, %fd622, %fd69;
	div.rn.f64 	%fd117, %fd115, %fd623;
	add.f64 	%fd624, %fd2, %fd88;
	mul.f64 	%fd625, %fd28, %fd624;
	sub.f64 	%fd118, %fd625, %fd94;
	fma.rn.f64 	%fd626, %fd118, 0d3FF71547652B82FE, 0d4338000000000000;
	{
	.reg .b32 %temp; 
	mov.b64 	{%r30, %temp}, %fd626;
	}
	mov.f64 	%fd627, 0dC338000000000000;
	add.rn.f64 	%fd628, %fd626, %fd627;
	fma.rn.f64 	%fd629, %fd628, 0dBFE62E42FEFA39EF, %fd118;
	fma.rn.f64 	%fd630, %fd628, 0dBC7ABC9E3B39803F, %fd629;
	fma.rn.f64 	%fd631, %fd630, 0d3E5ADE1569CE2BDF, 0d3E928AF3FCA213EA;
	fma.rn.f64 	%fd632, %fd631, %fd630, 0d3EC71DEE62401315;
	fma.rn.f64 	%fd633, %fd632, %fd630, 0d3EFA01997C89EB71;
	fma.rn.f64 	%fd634, %fd633, %fd630, 0d3F2A01A014761F65;
	fma.rn.f64 	%fd635, %fd634, %fd630, 0d3F56C16C1852B7AF;
	fma.rn.f64 	%fd636, %fd635, %fd630, 0d3F81111111122322;
	fma.rn.f64 	%fd637, %fd636, %fd630, 0d3FA55555555502A1;
	fma.rn.f64 	%fd638, %fd637, %fd630, 0d3FC5555555555511;
	fma.rn.f64 	%fd639, %fd638, %fd630, 0d3FE000000000000B;
	fma.rn.f64 	%fd640, %fd639, %fd630, 0d3FF0000000000000;
	fma.rn.f64 	%fd641, %fd640, %fd630, 0d3FF0000000000000;
	{
	.reg .b32 %temp; 
	mov.b64 	{%r31, %temp}, %fd641;
	}
	{
	.reg .b32 %temp; 
	mov.b64 	{%temp, %r32}, %fd641;
	}
	shl.b32 	%r370, %r30, 20;
	add.s32 	%r371, %r370, %r32;
	mov.b64 	%fd943, {%r31, %r371};
	{
	.reg .b32 %temp; 
	mov.b64 	{%temp, %r372}, %fd118;
	}
	mov.b32 	%f514, %r372;
	abs.f32 	%f36, %f514;
	setp.lt.f32 	%p141, %f36, 0f4086232B;
	@%p141 bra 	$L__BB0_43;
	setp.lt.f64 	%p142, %fd118, 0d0000000000000000;
	add.f64 	%fd642, %fd118, 0d7FF0000000000000;
	selp.f64 	%fd943, 0d0000000000000000, %fd642, %p142;
	setp.geu.f32 	%p143, %f36, 0f40874800;
	@%p143 bra 	$L__BB0_43;
	shr.u32 	%r373, %r30, 31;
	add.s32 	%r374, %r30, %r373;
	shr.s32 	%r375, %r374, 1;
	shl.b32 	%r376, %r375, 20;
	add.s32 	%r377, %r32, %r376;
	mov.b64 	%fd643, {%r31, %r377};
	sub.s32 	%r378, %r30, %r375;
	shl.b32 	%r379, %r378, 20;
	add.s32 	%r380, %r379, 1072693248;
	mov.b32 	%r381, 0;
	mov.b64 	%fd644, {%r381, %r380};
	mul.f64 	%fd943, %fd644, %fd643;
$L__BB0_43:
	add.f64 	%fd123, %fd32, %fd100;
	fma.rn.f64 	%fd645, %fd123, 0d3FF71547652B82FE, 0d4338000000000000;
	{
	.reg .b32 %temp; 
	mov.b64 	{%r33, %temp}, %fd645;
	}
	mov.f64 	%fd646, 0dC338000000000000;
	add.rn.f64 	%fd647, %fd645, %fd646;
	fma.rn.f64 	%fd648, %fd647, 0dBFE62E42FEFA39EF, %fd123;
	fma.rn.f64 	%fd649, %fd647, 0dBC7ABC9E3B39803F, %fd648;
	fma.rn.f64 	%fd650, %fd649, 0d3E5ADE1569CE2BDF, 0d3E928AF3FCA213EA;
	fma.rn.f64 	%fd651, %fd650, %fd649, 0d3EC71DEE62401315;
	fma.rn.f64 	%fd652, %fd651, %fd649, 0d3EFA01997C89EB71;
	fma.rn.f64 	%fd653, %fd652, %fd649, 0d3F2A01A014761F65;
	fma.rn.f64 	%fd654, %fd653, %fd649, 0d3F56C16C1852B7AF;
	fma.rn.f64 	%fd655, %fd654, %fd649, 0d3F81111111122322;
	fma.rn.f64 	%fd656, %fd655, %fd649, 0d3FA55555555502A1;
	fma.rn.f64 	%fd657, %fd656, %fd649, 0d3FC5555555555511;
	fma.rn.f64 	%fd658, %fd657, %fd649, 0d3FE000000000000B;
	fma.rn.f64 	%fd659, %fd658, %fd649, 0d3FF0000000000000;
	fma.rn.f64 	%fd660, %fd659, %fd649, 0d3FF0000000000000;
	{
	.reg .b32 %temp; 
	mov.b64 	{%r34, %temp}, %fd660;
	}
	{
	.reg .b32 %temp; 
	mov.b64 	{%temp, %r35}, %fd660;
	}
	shl.b32 	%r382, %r33, 20;
	add.s32 	%r383, %r382, %r35;
	mov.b64 	%fd944, {%r34, %r383};
	{
	.reg .b32 %temp; 
	mov.b64 	{%temp, %r384}, %fd123;
	}
	mov.b32 	%f515, %r384;
	abs.f32 	%f37, %f515;
	setp.lt.f32 	%p144, %f37, 0f4086232B;
	@%p144 bra 	$L__BB0_46;
	setp.lt.f64 	%p145, %fd123, 0d0000000000000000;
	add.f64 	%fd661, %fd123, 0d7FF0000000000000;
	selp.f64 	%fd944, 0d0000000000000000, %fd661, %p145;
	setp.geu.f32 	%p146, %f37, 0f40874800;
	@%p146 bra 	$L__BB0_46;
	shr.u32 	%r385, %r33, 31;
	add.s32 	%r386, %r33, %r385;
	shr.s32 	%r387, %r386, 1;
	shl.b32 	%r388, %r387, 20;
	add.s32 	%r389, %r35, %r388;
	mov.b64 	%fd662, {%r34, %r389};
	sub.s32 	%r390, %r33, %r387;
	shl.b32 	%r391, %r390, 20;
	add.s32 	%r392, %r391, 1072693248;
	mov.b32 	%r393, 0;
	mov.b64 	%fd663, {%r393, %r392};
	mul.f64 	%fd944, %fd663, %fd662;
$L__BB0_46:
	mul.f64 	%fd664, %fd944, %fd65;
	mul.f64 	%fd665, %fd192, %fd664;
	mul.f64 	%fd666, %fd665, %fd108;
	mul.f64 	%fd667, %fd31, %fd666;
	mul.f64 	%fd668, %fd101, %fd70;
	sub.f64 	%fd128, %fd668, %fd667;
	add.f64 	%fd129, %fd32, %fd94;
	fma.rn.f64 	%fd669, %fd129, 0d3FF71547652B82FE, 0d4338000000000000;
	{
	.reg .b32 %temp; 
	mov.b64 	{%r36, %temp}, %fd669;
	}
	mov.f64 	%fd670, 0dC338000000000000;
	add.rn.f64 	%fd671, %fd669, %fd670;
	fma.rn.f64 	%fd672, %fd671, 0dBFE62E42FEFA39EF, %fd129;
	fma.rn.f64 	%fd673, %fd671, 0dBC7ABC9E3B39803F, %fd672;
	fma.rn.f64 	%fd674, %fd673, 0d3E5ADE1569CE2BDF, 0d3E928AF3FCA213EA;
	fma.rn.f64 	%fd675, %fd674, %fd673, 0d3EC71DEE62401315;
	fma.rn.f64 	%fd676, %fd675, %fd673, 0d3EFA01997C89EB71;
	fma.rn.f64 	%fd677, %fd676, %fd673, 0d3F2A01A014761F65;
	fma.rn.f64 	%fd678, %fd677, %fd673, 0d3F56C16C1852B7AF;
	fma.rn.f64 	%fd679, %fd678, %fd673, 0d3F81111111122322;
	fma.rn.f64 	%fd680, %fd679, %fd673, 0d3FA55555555502A1;
	fma.rn.f64 	%fd681, %fd680, %fd673, 0d3FC5555555555511;
	fma.rn.f64 	%fd682, %fd681, %fd673, 0d3FE000000000000B;
	fma.rn.f64 	%fd683, %fd682, %fd673, 0d3FF0000000000000;
	fma.rn.f64 	%fd684, %fd683, %fd673, 0d3FF0000000000000;
	{
	.reg .b32 %temp; 
	mov.b64 	{%r37, %temp}, %fd684;
	}
	{
	.reg .b32 %temp; 
	mov.b64 	{%temp, %r38}, %fd684;
	}
	shl.b32 	%r394, %r36, 20;
	add.s32 	%r395, %r394, %r38;
	mov.b64 	%fd945, {%r37, %r395};
	{
	.reg .b32 %temp; 
	mov.b64 	{%temp, %r396}, %fd129;
	}
	mov.b32 	%f516, %r396;
	abs.f32 	%f38, %f516;
	setp.lt.f32 	%p147, %f38, 0f4086232B;
	@%p147 bra 	$L__BB0_49;
	setp.lt.f64 	%p148, %fd129, 0d0000000000000000;
	add.f64 	%fd685, %fd129, 0d7FF0000000000000;
	selp.f64 	%fd945, 0d0000000000000000, %fd685, %p148;
	setp.geu.f32 	%p149, %f38, 0f40874800;
	@%p149 bra 	$L__BB0_49;
	shr.u32 	%r397, %r36, 31;
	add.s32 	%r398, %r36, %r397;
	shr.s32 	%r399, %r398, 1;
	shl.b32 	%r400, %r399, 20;
	add.s32 	%r401, %r38, %r400;
	mov.b64 	%fd686, {%r37, %r401};
	sub.s32 	%r402, %r36, %r399;
	shl.b32 	%r403, %r402, 20;
	add.s32 	%r404, %r403, 1072693248;
	mov.b32 	%r405, 0;
	mov.b64 	%fd687, {%r405, %r404};
	mul.f64 	%fd945, %fd687, %fd686;
$L__BB0_49:
	mul.f64 	%fd688, %fd945, 0d4010000000000000;
	mul.f64 	%fd689, %fd688, 0dC00921FB54442D18;
	mul.f64 	%fd690, %fd190, %fd689;
	mul.f64 	%fd691, %fd690, %fd108;
	mul.f64 	%fd692, %fd1, %fd691;
	mul.f64 	%fd693, %fd71, %fd692;
	fma.rn.f64 	%fd694, %fd31, %fd693, %fd128;
	mul.f64 	%fd695, %fd943, %fd694;
	mul.f64 	%fd696, %fd11, %fd116;
	mul.f64 	%fd697, %fd68, %fd696;
	mul.f64 	%fd698, %fd69, %fd697;
	div.rn.f64 	%fd699, %fd695, %fd698;
	mul.f64 	%fd700, %fd939, %fd65;
	mul.f64 	%fd701, %fd192, %fd700;
	mul.f64 	%fd702, %fd88, %fd66;
	mul.f64 	%fd703, %fd20, %fd88;
	mul.f64 	%fd704, %fd205, %fd703;
	sub.f64 	%fd705, %fd702, %fd704;
	div.rn.f64 	%fd706, %fd701, %fd705;
	sub.f64 	%fd707, %fd194, %fd706;
	add.f64 	%fd708, %fd707, %fd117;
	add.f64 	%fd957, %fd708, %fd699;
	neg.f64 	%fd709, %fd88;
	mul.f64 	%fd135, %fd34, %fd709;
	mul.f64 	%fd136, %fd36, %fd135;
	fma.rn.f64 	%fd710, %fd136, 0d3FF71547652B82FE, 0d4338000000000000;
	{
	.reg .b32 %temp; 
	mov.b64 	{%r39, %temp}, %fd710;
	}
	mov.f64 	%fd711, 0dC338000000000000;
	add.rn.f64 	%fd712, %fd710, %fd711;
	fma.rn.f64 	%fd713, %fd712, 0dBFE62E42FEFA39EF, %fd136;
	fma.rn.f64 	%fd714, %fd712, 0dBC7ABC9E3B39803F, %fd713;
	fma.rn.f64 	%fd715, %fd714, 0d3E5ADE1569CE2BDF, 0d3E928AF3FCA213EA;
	fma.rn.f64 	%fd716, %fd715, %fd714, 0d3EC71DEE62401315;
	fma.rn.f64 	%fd717, %fd716, %fd714, 0d3EFA01997C89EB71;
	fma.rn.f64 	%fd718, %fd717, %fd714, 0d3F2A01A014761F65;
	fma.rn.f64 	%fd719, %fd718, %fd714, 0d3F56C16C1852B7AF;
	fma.rn.f64 	%fd720, %fd719, %fd714, 0d3F81111111122322;
	fma.rn.f64 	%fd721, %fd720, %fd714, 0d3FA55555555502A1;
	fma.rn.f64 	%fd722, %fd721, %fd714, 0d3FC5555555555511;
	fma.rn.f64 	%fd723, %fd722, %fd714, 0d3FE000000000000B;
	fma.rn.f64 	%fd724, %fd723, %fd714, 0d3FF0000000000000;
	fma.rn.f64 	%fd725, %fd724, %fd714, 0d3FF0000000000000;
	{
	.reg .b32 %temp; 
	mov.b64 	{%r40, %temp}, %fd725;
	}
	{
	.reg .b32 %temp; 
	mov.b64 	{%temp, %r41}, %fd725;
	}
	shl.b32 	%r406, %r39, 20;
	add.s32 	%r407, %r406, %r41;
	mov.b64 	%fd946, {%r40, %r407};
	{
	.reg .b32 %temp; 
	mov.b64 	{%temp, %r408}, %fd136;
	}
	mov.b32 	%f517, %r408;
	abs.f32 	%f39, %f517;
	setp.lt.f32 	%p150, %f39, 0f4086232B;
	@%p150 bra 	$L__BB0_52;
	setp.lt.f64 	%p151, %fd136, 0d0000000000000000;
	add.f64 	%fd726, %fd136, 0d7FF0000000000000;
	selp.f64 	%fd946, 0d0000000000000000, %fd726, %p151;
	setp.geu.f32 	%p152, %f39, 0f40874800;
	@%p152 bra 	$L__BB0_52;
	shr.u32 	%r409, %r39, 31;
	add.s32 	%r410, %r39, %r409;
	shr.s32 	%r411, %r410, 1;
	shl.b32 	%r412, %r411, 20;
	add.s32 	%r413, %r41, %r412;
	mov.b64 	%fd727, {%r40, %r413};
	sub.s32 	%r414, %r39, %r411;
	shl.b32 	%r415, %r414, 20;
	add.s32 	%r416, %r415, 1072693248;
	mov.b32 	%r417, 0;
	mov.b64 	%fd728, {%r417, %r416};
	mul.f64 	%fd946, %fd728, %fd727;
$L__BB0_52:
	mul.f64 	%fd141, %fd34, %fd88;
	mul.f64 	%fd729, %fd3, %fd141;
	mul.f64 	%fd142, %fd35, %fd729;
	fma.rn.f64 	%fd730, %fd142, 0d3FF71547652B82FE, 0d4338000000000000;
	{
	.reg .b32 %temp; 
	mov.b64 	{%r42, %temp}, %fd730;
	}
	mov.f64 	%fd731, 0dC338000000000000;
	add.rn.f64 	%fd732, %fd730, %fd731;
	fma.rn.f64 	%fd733, %fd732, 0dBFE62E42FEFA39EF, %fd142;
	fma.rn.f64 	%fd734, %fd732, 0dBC7ABC9E3B39803F, %fd733;
	fma.rn.f64 	%fd735, %fd734, 0d3E5ADE1569CE2BDF, 0d3E928AF3FCA213EA;
	fma.rn.f64 	%fd736, %fd735, %fd734, 0d3EC71DEE62401315;
	fma.rn.f64 	%fd737, %fd736, %fd734, 0d3EFA01997C89EB71;
	fma.rn.f64 	%fd738, %fd737, %fd734, 0d3F2A01A014761F65;
	fma.rn.f64 	%fd739, %fd738, %fd734, 0d3F56C16C1852B7AF;
	fma.rn.f64 	%fd740, %fd739, %fd734, 0d3F81111111122322;
	fma.rn.f64 	%fd741, %fd740, %fd734, 0d3FA55555555502A1;
	fma.rn.f64 	%fd742, %fd741, %fd734, 0d3FC5555555555511;
	fma.rn.f64 	%fd743, %fd742, %fd734, 0d3FE000000000000B;
	fma.rn.f64 	%fd744, %fd743, %fd734, 0d3FF0000000000000;
	fma.rn.f64 	%fd745, %fd744, %fd734, 0d3FF0000000000000;
	{
	.reg .b32 %temp; 
	mov.b64 	{%r43, %temp}, %fd745;
	}
	{
	.reg .b32 %temp; 
	mov.b64 	{%temp, %r44}, %fd745;
	}
	shl.b32 	%r418, %r42, 20;
	add.s32 	%r419, %r418, %r44;
	mov.b64 	%fd947, {%r43, %r419};
	{
	.reg .b32 %temp; 
	mov.b64 	{%temp, %r420}, %fd142;
	}
	mov.b32 	%f518, %r420;
	abs.f32 	%f40, %f518;
	setp.lt.f32 	%p153, %f40, 0f4086232B;
	@%p153 bra 	$L__BB0_55;
	setp.lt.f64 	%p154, %fd142, 0d0000000000000000;
	add.f64 	%fd746, %fd142, 0d7FF0000000000000;
	selp.f64 	%fd947, 0d0000000000000000, %fd746, %p154;
	setp.geu.f32 	%p155, %f40, 0f40874800;
	@%p155 bra 	$L__BB0_55;
	shr.u32 	%r421, %r42, 31;
	add.s32 	%r422, %r42, %r421;
	shr.s32 	%r423, %r422, 1;
	shl.b32 	%r424, %r423, 20;
	add.s32 	%r425, %r44, %r424;
	mov.b64 	%fd747, {%r43, %r425};
	sub.s32 	%r426, %r42, %r423;
	shl.b32 	%r427, %r426, 20;
	add.s32 	%r428, %r427, 1072693248;
	mov.b32 	%r429, 0;
	mov.b64 	%fd748, {%r429, %r428};
	mul.f64 	%fd947, %fd748, %fd747;
$L__BB0_55:
	setp.eq.f64 	%p156, %fd195, 0d0000000000000000;
	mov.f64 	%fd948, %fd6;
	@%p156 bra 	$L__BB0_57;
	setp.lt.s32 	%p157, %r5, 0;
	{ // callseq 0, 0
	.param .b64 param0;
	st.param.f64 	[param0], %fd5;
	.param .b64 retval0;
	call.uni (retval0), 
	__internal_accurate_pow, 
	(
	param0
	);
	ld.param.f64 	%fd749, [retval0];
	} // callseq 0
	selp.f64 	%fd948, 0dFFF8000000000000, %fd749, %p157;
$L__BB0_57:
	setp.eq.f64 	%p158, %fd205, 0d0000000000000000;
	mov.f64 	%fd949, %fd46;
	@%p158 bra 	$L__BB0_59;
	setp.lt.s32 	%p159, %r15, 0;
	{ // callseq 1, 0
	.param .b64 param0;
	st.param.f64 	[param0], %fd362;
	.param .b64 retval0;
	call.uni (retval0), 
	__internal_accurate_pow, 
	(
	param0
	);
	ld.param.f64 	%fd751, [retval0];
	} // callseq 1
	selp.f64 	%fd949, 0dFFF8000000000000, %fd751, %p159;
$L__BB0_59:
	setp.eq.f64 	%p160, %fd206, 0d0000000000000000;
	mov.f64 	%fd950, %fd50;
	@%p160 bra 	$L__BB0_61;
	setp.lt.s32 	%p161, %r16, 0;
	{ // callseq 2, 0
	.param .b64 param0;
	st.param.f64 	[param0], %fd389;
	.param .b64 retval0;
	call.uni (retval0), 
	__internal_accurate_pow, 
	(
	param0
	);
	ld.param.f64 	%fd753, [retval0];
	} // callseq 2
	selp.f64 	%fd950, 0dFFF8000000000000, %fd753, %p161;
$L__BB0_61:
	setp.eq.f64 	%p162, %fd206, 0d3FF0000000000000;
	mov.f64 	%fd755, 0d3FF8000000000000;
	add.rn.f64 	%fd756, %fd206, %fd755;
	selp.f64 	%fd757, %fd756, %fd950, %p6;
	selp.f64 	%fd758, %fd757, %fd51, %p5;
	selp.f64 	%fd153, 0d3FF0000000000000, %fd758, %p162;
	mul.f64 	%fd759, %fd3, %fd88;
	mul.f64 	%fd154, %fd35, %fd759;
	neg.f64 	%fd760, %fd142;
	fma.rn.f64 	%fd761, %fd142, 0dBFF71547652B82FE, 0d4338000000000000;
	{
	.reg .b32 %temp; 
	mov.b64 	{%r45, %temp}, %fd761;
	}
	mov.f64 	%fd762, 0dC338000000000000;
	add.rn.f64 	%fd763, %fd761, %fd762;
	fma.rn.f64 	%fd764, %fd763, 0dBFE62E42FEFA39EF, %fd760;
	fma.rn.f64 	%fd765, %fd763, 0dBC7ABC9E3B39803F, %fd764;
	fma.rn.f64 	%fd766, %fd765, 0d3E5ADE1569CE2BDF, 0d3E928AF3FCA213EA;
	fma.rn.f64 	%fd767, %fd766, %fd765, 0d3EC71DEE62401315;
	fma.rn.f64 	%fd768, %fd767, %fd765, 0d3EFA01997C89EB71;
	fma.rn.f64 	%fd769, %fd768, %fd765, 0d3F2A01A014761F65;
	fma.rn.f64 	%fd770, %fd769, %fd765, 0d3F56C16C1852B7AF;
	fma.rn.f64 	%fd771, %fd770, %fd765, 0d3F81111111122322;
	fma.rn.f64 	%fd772, %fd771, %fd765, 0d3FA55555555502A1;
	fma.rn.f64 	%fd773, %fd772, %fd765, 0d3FC5555555555511;
	fma.rn.f64 	%fd774, %fd773, %fd765, 0d3FE000000000000B;
	fma.rn.f64 	%fd775, %fd774, %fd765, 0d3FF0000000000000;
	fma.rn.f64 	%fd776, %fd775, %fd765, 0d3FF0000000000000;
	{
	.reg .b32 %temp; 
	mov.b64 	{%r46, %temp}, %fd776;
	}
	{
	.reg .b32 %temp; 
	mov.b64 	{%temp, %r47}, %fd776;
	}
	shl.b32 	%r430, %r45, 20;
	add.s32 	%r431, %r430, %r47;
	mov.b64 	%fd951, {%r46, %r431};
	{
	.reg .b32 %temp; 
	mov.b64 	{%temp, %r432}, %fd760;
	}
	mov.b32 	%f519, %r432;
	abs.f32 	%f41, %f519;
	setp.lt.f32 	%p163, %f41, 0f4086232B;
	@%p163 bra 	$L__BB0_64;
	setp.gt.f64 	%p164, %fd142, 0d0000000000000000;
	mov.f64 	%fd777, 0d7FF0000000000000;
	sub.f64 	%fd778, %fd777, %fd142;
	selp.f64 	%fd951, 0d0000000000000000, %fd778, %p164;
	setp.geu.f32 	%p165, %f41, 0f40874800;
	@%p165 bra 	$L__BB0_64;
	shr.u32 	%r433, %r45, 31;
	add.s32 	%r434, %r45, %r433;
	shr.s32 	%r435, %r434, 1;
	shl.b32 	%r436, %r435, 20;
	add.s32 	%r437, %r47, %r436;
	mov.b64 	%fd779, {%r46, %r437};
	sub.s32 	%r438, %r45, %r435;
	shl.b32 	%r439, %r438, 20;
	add.s32 	%r440, %r439, 1072693248;
	mov.b32 	%r441, 0;
	mov.b64 	%fd780, {%r441, %r440};
	mul.f64 	%fd951, %fd780, %fd779;
$L__BB0_64:
	mul.f64 	%fd159, %fd38, %fd135;
	fma.rn.f64 	%fd781, %fd159, 0d3FF71547652B82FE, 0d4338000000000000;
	{
	.reg .b32 %temp; 
	mov.b64 	{%r48, %temp}, %fd781;
	}
	mov.f64 	%fd782, 0dC338000000000000;
	add.rn.f64 	%fd783, %fd781, %fd782;
	fma.rn.f64 	%fd784, %fd783, 0dBFE62E42FEFA39EF, %fd159;
	fma.rn.f64 	%fd785, %fd783, 0dBC7ABC9E3B39803F, %fd784;
	fma.rn.f64 	%fd786, %fd785, 0d3E5ADE1569CE2BDF, 0d3E928AF3FCA213EA;
	fma.rn.f64 	%fd787, %fd786, %fd785, 0d3EC71DEE62401315;
	fma.rn.f64 	%fd788, %fd787, %fd785, 0d3EFA01997C89EB71;
	fma.rn.f64 	%fd789, %fd788, %fd785, 0d3F2A01A014761F65;
	fma.rn.f64 	%fd790, %fd789, %fd785, 0d3F56C16C1852B7AF;
	fma.rn.f64 	%fd791, %fd790, %fd785, 0d3F81111111122322;
	fma.rn.f64 	%fd792, %fd791, %fd785, 0d3FA55555555502A1;
	fma.rn.f64 	%fd793, %fd792, %fd785, 0d3FC5555555555511;
	fma.rn.f64 	%fd794, %fd793, %fd785, 0d3FE000000000000B;
	fma.rn.f64 	%fd795, %fd794, %fd785, 0d3FF0000000000000;
	fma.rn.f64 	%fd796, %fd795, %fd785, 0d3FF0000000000000;
	{
	.reg .b32 %temp; 
	mov.b64 	{%r49, %temp}, %fd796;
	}
	{
	.reg .b32 %temp; 
	mov.b64 	{%temp, %r50}, %fd796;
	}
	shl.b32 	%r442, %r48, 20;
	add.s32 	%r443, %r442, %r50;
	mov.b64 	%fd952, {%r49, %r443};
	{
	.reg .b32 %temp; 
	mov.b64 	{%temp, %r444}, %fd159;
	}
	mov.b32 	%f520, %r444;
	abs.f32 	%f42, %f520;
	setp.lt.f32 	%p166, %f42, 0f4086232B;
	@%p166 bra 	$L__BB0_67;
	setp.lt.f64 	%p167, %fd159, 0d0000000000000000;
	add.f64 	%fd797, %fd159, 0d7FF0000000000000;
	selp.f64 	%fd952, 0d0000000000000000, %fd797, %p167;
	setp.geu.f32 	%p168, %f42, 0f40874800;
	@%p168 bra 	$L__BB0_67;
	shr.u32 	%r445, %r48, 31;
	add.s32 	%r446, %r48, %r445;
	shr.s32 	%r447, %r446, 1;
	shl.b32 	%r448, %r447, 20;
	add.s32 	%r449, %r50, %r448;
	mov.b64 	%fd798, {%r49, %r449};
	sub.s32 	%r450, %r48, %r447;
	shl.b32 	%r451, %r450, 20;
	add.s32 	%r452, %r451, 1072693248;
	mov.b32 	%r453, 0;
	mov.b64 	%fd799, {%r453, %r452};
	mul.f64 	%fd952, %fd799, %fd798;
$L__BB0_67:
	rcp.rn.f64 	%fd800, %fd88;
	mul.f64 	%fd801, %fd57, %fd952;
	mul.f64 	%fd802, %fd58, %fd801;
	mul.f64 	%fd803, %fd802, 0d3FD0000000000000;
	mul.f64 	%fd804, %fd141, 0d3FD45F306DC9C883;
	mul.f64 	%fd805, %fd39, %fd804;
	mul.f64 	%fd806, %fd805, %fd947;
	mul.f64 	%fd807, %fd42, %fd806;
	mul.f64 	%fd808, %fd939, %fd807;
	mul.f64 	%fd809, %fd808, 0d3FD0000000000000;
	sub.f64 	%fd810, %fd803, %fd809;
	mul.f64 	%fd811, %fd56, %fd800;
	mul.f64 	%fd812, %fd811, %fd951;
	mul.f64 	%fd813, %fd812, %fd810;
	mul.f64 	%fd814, %fd813, 0dBFE0000000000000;
	mul.f64 	%fd815, %fd88, 0d3FD45F306DC9C883;
	mul.f64 	%fd816, %fd4, %fd815;
	mul.f64 	%fd817, %fd37, %fd816;
	mul.f64 	%fd818, %fd817, %fd946;
	mul.f64 	%fd819, %fd39, %fd818;
	mul.f64 	%fd820, %fd41, %fd819;
	mul.f64 	%fd821, %fd820, 0d3FC0000000000000;
	mul.f64 	%fd822, %fd54, %fd946;
	mul.f64 	%fd823, %fd43, %fd822;
	mul.f64 	%fd824, %fd55, %fd823;
	mul.f64 	%fd825, %fd824, 0d3FC0000000000000;
	sub.f64 	%fd826, %fd825, %fd821;
	mul.f64 	%fd827, %fd800, %fd947;
	fma.rn.f64 	%fd164, %fd826, %fd827, %fd814;
	mul.f64 	%fd828, %fd54, %fd800;
	mul.f64 	%fd829, %fd41, %fd828;
	mul.f64 	%fd830, %fd42, %fd829;
	mul.f64 	%fd831, %fd43, %fd830;
	mul.f64 	%fd832, %fd44, %fd831;
	mul.f64 	%fd833, %fd52, %fd832;
	mul.f64 	%fd165, %fd833, %fd74;
	sub.f64 	%fd834, %fd60, %fd154;
	mul.f64 	%fd166, %fd834, %fd59;
	fma.rn.f64 	%fd835, %fd166, 0d3FF71547652B82FE, 0d4338000000000000;
	{
	.reg .b32 %temp; 
	mov.b64 	{%r51, %temp}, %fd835;
	}
	mov.f64 	%fd836, 0dC338000000000000;
	add.rn.f64 	%fd837, %fd835, %fd836;
	fma.rn.f64 	%fd838, %fd837, 0dBFE62E42FEFA39EF, %fd166;
	fma.rn.f64 	%fd839, %fd837, 0dBC7ABC9E3B39803F, %fd838;
	fma.rn.f64 	%fd840, %fd839, 0d3E5ADE1569CE2BDF, 0d3E928AF3FCA213EA;
	fma.rn.f64 	%fd841, %fd840, %fd839, 0d3EC71DEE62401315;
	fma.rn.f64 	%fd842, %fd841, %fd839, 0d3EFA01997C89EB71;
	fma.rn.f64 	%fd843, %fd842, %fd839, 0d3F2A01A014761F65;
	fma.rn.f64 	%fd844, %fd843, %fd839, 0d3F56C16C1852B7AF;
	fma.rn.f64 	%fd845, %fd844, %fd839, 0d3F81111111122322;
	fma.rn.f64 	%fd846, %fd845, %fd839, 0d3FA55555555502A1;
	fma.rn.f64 	%fd847, %fd846, %fd839, 0d3FC5555555555511;
	fma.rn.f64 	%fd848, %fd847, %fd839, 0d3FE000000000000B;
	fma.rn.f64 	%fd849, %fd848, %fd839, 0d3FF0000000000000;
	fma.rn.f64 	%fd850, %fd849, %fd839, 0d3FF0000000000000;
	{
	.reg .b32 %temp; 
	mov.b64 	{%r52, %temp}, %fd850;
	}
	{
	.reg .b32 %temp; 
	mov.b64 	{%temp, %r53}, %fd850;
	}
	shl.b32 	%r454, %r51, 20;
	add.s32 	%r455, %r454, %r53;
	mov.b64 	%fd953, {%r52, %r455};
	{
	.reg .b32 %temp; 
	mov.b64 	{%temp, %r456}, %fd166;
	}
	mov.b32 	%f521, %r456;
	abs.f32 	%f43, %f521;
	setp.lt.f32 	%p169, %f43, 0f4086232B;
	@%p169 bra 	$L__BB0_70;
	setp.lt.f64 	%p170, %fd166, 0d0000000000000000;
	add.f64 	%fd851, %fd166, 0d7FF0000000000000;
	selp.f64 	%fd953, 0d0000000000000000, %fd851, %p170;
	setp.geu.f32 	%p171, %f43, 0f40874800;
	@%p171 bra 	$L__BB0_70;
	shr.u32 	%r457, %r51, 31;
	add.s32 	%r458, %r51, %r457;
	shr.s32 	%r459, %r458, 1;
	shl.b32 	%r460, %r459, 20;
	add.s32 	%r461, %r53, %r460;
	mov.b64 	%fd852, {%r52, %r461};
	sub.s32 	%r462, %r51, %r459;
	shl.b32 	%r463, %r462, 20;
	add.s32 	%r464, %r463, 1072693248;
	mov.b32 	%r465, 0;
	mov.b64 	%fd853, {%r465, %r464};
	mul.f64 	%fd953, %fd853, %fd852;
$L__BB0_70:
	mov.f64 	%fd854, 0d3FF8000000000000;
	add.rn.f64 	%fd855, %fd205, %fd854;
	selp.f64 	%fd856, %fd855, %fd949, %p4;
	selp.f64 	%fd857, %fd856, %fd47, %p3;
	setp.eq.f64 	%p172, %fd205, 0d3FF0000000000000;
	selp.f64 	%fd858, 0d3FF0000000000000, %fd857, %p172;
	selp.f64 	%fd859, %fd948, %fd16, %p2;
	selp.f64 	%fd860, %fd859, %fd17, %p1;
	setp.eq.f64 	%p173, %fd195, 0d3FF0000000000000;
	selp.f64 	%fd861, 0d3FF0000000000000, %fd860, %p173;
	mul.f64 	%fd862, %fd165, %fd953;
	mul.f64 	%fd863, %fd33, %fd861;
	mul.f64 	%fd171, %fd863, %fd858;
	mul.f64 	%fd864, %fd171, %fd75;
	fma.rn.f64 	%fd865, %fd864, 0d4000000000000000, %fd77;
	mul.f64 	%fd866, %fd171, %fd76;
	fma.rn.f64 	%fd867, %fd171, %fd76, %fd866;
	sub.f64 	%fd868, %fd865, %fd867;
	mul.f64 	%fd172, %fd40, %fd153;
	mul.f64 	%fd869, %fd7, %fd172;
	mul.f64 	%fd870, %fd53, %fd869;
	mul.f64 	%fd871, %fd870, %fd76;
	sub.f64 	%fd872, %fd868, %fd871;
	mul.f64 	%fd873, %fd48, %fd861;
	mul.f64 	%fd173, %fd873, %fd858;
	mul.f64 	%fd874, %fd173, %fd76;
	fma.rn.f64 	%fd875, %fd173, %fd76, %fd874;
	sub.f64 	%fd876, %fd872, %fd875;
	mul.f64 	%fd877, %fd61, %fd153;
	fma.rn.f64 	%fd878, %fd877, %fd75, %fd876;
	sub.f64 	%fd879, %fd878, %fd78;
	add.f64 	%fd880, %fd79, %fd879;
	mul.f64 	%fd881, %fd62, %fd861;
	mul.f64 	%fd174, %fd881, %fd858;
	mul.f64 	%fd882, %fd174, %fd75;
	sub.f64 	%fd883, %fd880, %fd882;
	add.f64 	%fd884, %fd80, %fd883;
	mul.f64 	%fd885, %fd884, %fd862;
	fma.rn.f64 	%fd175, %fd885, 0d3FD0000000000000, %fd164;
	add.f64 	%fd886, %fd60, %fd154;
	sub.f64 	%fd887, %fd886, %fd63;
	sub.f64 	%fd888, %fd887, %fd64;
	mul.f64 	%fd176, %fd888, %fd59;
	fma.rn.f64 	%fd889, %fd176, 0d3FF71547652B82FE, 0d4338000000000000;
	{
	.reg .b32 %temp; 
	mov.b64 	{%r54, %temp}, %fd889;
	}
	mov.f64 	%fd890, 0dC338000000000000;
	add.rn.f64 	%fd891, %fd889, %fd890;
	fma.rn.f64 	%fd892, %fd891, 0dBFE62E42FEFA39EF, %fd176;
	fma.rn.f64 	%fd893, %fd891, 0dBC7ABC9E3B39803F, %fd892;
	fma.rn.f64 	%fd894, %fd893, 0d3E5ADE1569CE2BDF, 0d3E928AF3FCA213EA;
	fma.rn.f64 	%fd895, %fd894, %fd893, 0d3EC71DEE62401315;
	fma.rn.f64 	%fd896, %fd895, %fd893, 0d3EFA01997C89EB71;
	fma.rn.f64 	%fd897, %fd896, %fd893, 0d3F2A01A014761F65;
	fma.rn.f64 	%fd898, %fd897, %fd893, 0d3F56C16C1852B7AF;
	fma.rn.f64 	%fd899, %fd898, %fd893, 0d3F81111111122322;
	fma.rn.f64 	%fd900, %fd899, %fd893, 0d3FA55555555502A1;
	fma.rn.f64 	%fd901, %fd900, %fd893, 0d3FC5555555555511;
	fma.rn.f64 	%fd902, %fd901, %fd893, 0d3FE000000000000B;
	fma.rn.f64 	%fd903, %fd902, %fd893, 0d3FF0000000000000;
	fma.rn.f64 	%fd904, %fd903, %fd893, 0d3FF0000000000000;
	{
	.reg .b32 %temp; 
	mov.b64 	{%r55, %temp}, %fd904;
	}
	{
	.reg .b32 %temp; 
	mov.b64 	{%temp, %r56}, %fd904;
	}
	shl.b32 	%r466, %r54, 20;
	add.s32 	%r467, %r466, %r56;
	mov.b64 	%fd954, {%r55, %r467};
	{
	.reg .b32 %temp; 
	mov.b64 	{%temp, %r468}, %fd176;
	}
	mov.b32 	%f522, %r468;
	abs.f32 	%f44, %f522;
	setp.lt.f32 	%p174, %f44, 0f4086232B;
	@%p174 bra 	$L__BB0_73;
	setp.lt.f64 	%p175, %fd176, 0d0000000000000000;
	add.f64 	%fd905, %fd176, 0d7FF0000000000000;
	selp.f64 	%fd954, 0d0000000000000000, %fd905, %p175;
	setp.geu.f32 	%p176, %f44, 0f40874800;
	@%p176 bra 	$L__BB0_73;
	shr.u32 	%r469, %r54, 31;
	add.s32 	%r470, %r54, %r469;
	shr.s32 	%r471, %r470, 1;
	shl.b32 	%r472, %r471, 20;
	add.s32 	%r473, %r56, %r472;
	mov.b64 	%fd906, {%r55, %r473};
	sub.s32 	%r474, %r54, %r471;
	shl.b32 	%r475, %r474, 20;
	add.s32 	%r476, %r475, 1072693248;
	mov.b32 	%r477, 0;
	mov.b64 	%fd907, {%r477, %r476};
	mul.f64 	%fd954, %fd907, %fd906;
$L__BB0_73:
	setp.ne.s32 	%p177, %r61, 1;
	mul.f64 	%fd908, %fd165, %fd954;
	mul.f64 	%fd909, %fd171, %fd72;
	fma.rn.f64 	%fd910, %fd171, %fd72, %fd909;
	sub.f64 	%fd911, %fd81, %fd910;
	mul.f64 	%fd912, %fd171, %fd73;
	fma.rn.f64 	%fd913, %fd912, 0d4000000000000000, %fd911;
	mul.f64 	%fd914, %fd172, %fd73;
	mul.f64 	%fd915, %fd7, %fd914;
	fma.rn.f64 	%fd916, %fd53, %fd915, %fd913;
	mul.f64 	%fd917, %fd82, %fd153;
	sub.f64 	%fd918, %fd916, %fd917;
	mul.f64 	%fd919, %fd173, %fd73;
	fma.rn.f64 	%fd920, %fd919, 0d4000000000000000, %fd918;
	add.f64 	%fd921, %fd83, %fd920;
	sub.f64 	%fd922, %fd921, %fd84;
	mul.f64 	%fd923, %fd174, %fd72;
	sub.f64 	%fd924, %fd922, %fd923;
	add.f64 	%fd925, %fd85, %fd924;
	mul.f64 	%fd926, %fd925, %fd908;
	fma.rn.f64 	%fd958, %fd926, 0d3FD0000000000000, %fd175;
	setp.gtu.f64 	%p178, %fd88, %fd190;
	or.pred  	%p179, %p177, %p178;
	@%p179 bra 	$L__BB0_75;
	st.local.f64 	[%rd3], %fd88;
	mov.b32 	%r478, 1;
	st.local.u32 	[%rd3+8], %r478;
	mov.u64 	%rd37, $str$1;
	cvta.global.u64 	%rd38, %rd37;
	add.u64 	%rd39, %SP, 0;
	{ // callseq 3, 0
	.param .b64 param0;
	st.param.b64 	[param0], %rd38;
	.param .b64 param1;
	st.param.b64 	[param1], %rd39;
	.param .b32 retval0;
	call.uni (retval0), 
	vprintf, 
	(
	param0, 
	param1
	);
	ld.param.b32 	%r479, [retval0];
	} // callseq 3
	mov.f64 	%fd958, 0d0000000000000000;
	mov.f64 	%fd957, %fd193;
$L__BB0_75:
	setp.gtu.f64 	%p180, %fd88, %fd190;
	setp.ne.s32 	%p181, %r61, 10;
	or.pred  	%p182, %p181, %p180;
	@%p182 bra 	$L__BB0_77;
	st.local.f64 	[%rd3], %fd88;
	mov.b32 	%r481, 10;
	st.local.u32 	[%rd3+8], %r481;
	mov.u64 	%rd40, $str$2;
	cvta.global.u64 	%rd41, %rd40;
	add.u64 	%rd42, %SP, 0;
	{ // callseq 4, 0
	.param .b64 param0;
	st.param.b64 	[param0], %rd41;
	.param .b64 param1;
	st.param.b64 	[param1], %rd42;
	.param .b32 retval0;
	call.uni (retval0), 
	vprintf, 
	(
	param0, 
	param1
	);
	ld.param.b32 	%r482, [retval0];
	} // callseq 4
	mov.f64 	%fd958, 0d0000000000000000;
	mov.f64 	%fd957, %fd12;
$L__BB0_77:
	setp.eq.s32 	%p183, %r14, 0;
	@%p183 bra 	$L__BB0_79;
	setp.ne.s32 	%p184, %r61, 1;
	setp.le.f64 	%p185, %fd88, %fd190;
	and.pred  	%p186, %p184, %p185;
	selp.f64 	%fd929, %fd193, %fd957, %p186;
	div.rn.f64 	%fd930, %fd929, %fd9;
	add.f64 	%fd938, %fd938, %fd930;
	selp.f64 	%fd931, 0d0000000000000000, %fd958, %p186;
	div.rn.f64 	%fd932, %fd931, %fd9;
	add.f64 	%fd937, %fd937, %fd932;
	bra.uni 	$L__BB0_80;
$L__BB0_79:
	st.local.f64 	[%rd3], %fd88;
	st.local.u32 	[%rd3+8], %r61;
	mov.u64 	%rd43, $str$3;
	cvta.global.u64 	%rd44, %rd43;
	add.u64 	%rd45, %SP, 0;
	{ // callseq 5, 0
	.param .b64 param0;
	st.param.b64 	[param0], %rd44;
	.param .b64 param1;
	st.param.b64 	[param1], %rd45;
	.param .b32 retval0;
	call.uni (retval0), 
	vprintf, 
	(
	param0, 
	param1
	);
	ld.param.b32 	%r484, [retval0];
	} // callseq 5
	mov.f64 	%fd938, 0d0000000000000000;
	mov.f64 	%fd937, %fd938;
$L__BB0_80:
	add.s32 	%r487, %r487, 1;
	setp.ne.s32 	%p187, %r487, 0;
	add.s64 	%rd55, %rd55, 8;
	add.s64 	%rd54, %rd54, 8;
	add.s64 	%rd53, %rd53, 8;
	@%p187 bra 	$L__BB0_4;
	mul.wide.s32 	%rd46, %r486, 8;
	add.s64 	%rd47, %rd2, %rd46;
	st.global.f64 	[%rd47], %fd938;
	add.s64 	%rd48, %rd1, %rd46;
	st.global.f64 	[%rd48], %fd937;
	add.s32 	%r486, %r486, %r11;
	setp.lt.s32 	%p188, %r486, %r4;
	@%p188 bra 	$L__BB0_3;
	bra.uni 	$L__BB0_83;
$L__BB0_82:
	mul.wide.s32 	%rd25, %r486, 8;
	add.s64 	%rd26, %rd2, %rd25;
	mov.b64 	%rd27, 0;
	st.global.u64 	[%rd26], %rd27;
	add.s64 	%rd28, %rd1, %rd25;
	st.global.u64 	[%rd28], %rd27;
	add.s32 	%r486, %r486, %r11;
	setp.lt.s32 	%p15, %r486, %r4;
	@%p15 bra 	$L__BB0_82;
$L__BB0_83:
	ret;

}
.func  (.param .b64 func_retval0) __internal_accurate_pow(
	.param .b64 __internal_accurate_pow_param_0
)
{
	.reg .pred 	%p<8>;
	.reg .b32 	%r<49>;
	.reg .b32 	%f<3>;
	.reg .b64 	%fd<109>;

	ld.param.f64 	%fd10, [__internal_accurate_pow_param_0];
	{
	.reg .b32 %temp; 
	mov.b64 	{%temp, %r46}, %fd10;
	}
	{
	.reg .b32 %temp; 
	mov.b64 	{%r45, %temp}, %fd10;
	}
	shr.u32 	%r47, %r46, 20;
	setp.gt.u32 	%p1, %r46, 1048575;
	@%p1 bra 	$L__BB1_2;
	mul.f64 	%fd11, %fd10, 0d4350000000000000;
	{
	.reg .b32 %temp; 
	mov.b64 	{%temp, %r46}, %fd11;
	}
	{
	.reg .b32 %temp; 
	mov.b64 	{%r45, %temp}, %fd11;
	}
	shr.u32 	%r16, %r46, 20;
	add.s32 	%r47, %r16, -54;
$L__BB1_2:
	add.s32 	%r48, %r47, -1023;
	and.b32  	%r17, %r46, -2146435073;
	or.b32  	%r18, %r17, 1072693248;
	mov.b64 	%fd107, {%r45, %r18};
	setp.lt.u32 	%p2, %r18, 1073127583;
	@%p2 bra 	$L__BB1_4;
	{
	.reg .b32 %temp; 
	mov.b64 	{%r19, %temp}, %fd107;
	}
	{
	.reg .b32 %temp; 
	mov.b64 	{%temp, %r20}, %fd107;
	}
	add.s32 	%r21, %r20, -1048576;
	mov.b64 	%fd107, {%r19, %r21};
	add.s32 	%r48, %r47, -1022;
$L__BB1_4:
	add.f64 	%fd12, %fd107, 0dBFF0000000000000;
	add.f64 	%fd13, %fd107, 0d3FF0000000000000;
	rcp.approx.ftz.f64 	%fd14, %fd13;
	neg.f64 	%fd15, %fd13;
	fma.rn.f64 	%fd16, %fd15, %fd14, 0d3FF0000000000000;
	fma.rn.f64 	%fd17, %fd16, %fd16, %fd16;
	fma.rn.f64 	%fd18, %fd17, %fd14, %fd14;
	mul.f64 	%fd19, %fd12, %fd18;
	fma.rn.f64 	%fd20, %fd12, %fd18, %fd19;
	mul.f64 	%fd21, %fd20, %fd20;
	fma.rn.f64 	%fd22, %fd21, 0d3EB0F5FF7D2CAFE2, 0d3ED0F5D241AD3B5A;
	fma.rn.f64 	%fd23, %fd22, %fd21, 0d3EF3B20A75488A3F;
	fma.rn.f64 	%fd24, %fd23, %fd21, 0d3F1745CDE4FAECD5;
	fma.rn.f64 	%fd25, %fd24, %fd21, 0d3F3C71C7258A578B;
	fma.rn.f64 	%fd26, %fd25, %fd21, 0d3F6249249242B910;
	fma.rn.f64 	%fd27, %fd26, %fd21, 0d3F89999999999DFB;
	sub.f64 	%fd28, %fd12, %fd20;
	add.f64 	%fd29, %fd28, %fd28;
	neg.f64 	%fd30, %fd20;
	fma.rn.f64 	%fd31, %fd30, %fd12, %fd29;
	mul.f64 	%fd32, %fd18, %fd31;
	fma.rn.f64 	%fd33, %fd21, %fd27, 0d3FB5555555555555;
	mov.f64 	%fd34, 0d3FB5555555555555;
	sub.f64 	%fd35, %fd34, %fd33;
	fma.rn.f64 	%fd36, %fd21, %fd27, %fd35;
	add.f64 	%fd37, %fd36, 0dBC46A4CB00B9E7B0;
	add.f64 	%fd38, %fd33, %fd37;
	sub.f64 	%fd39, %fd33, %fd38;
	add.f64 	%fd40, %fd37, %fd39;
	mul.rn.f64 	%fd41, %fd20, %fd20;
	neg.f64 	%fd42, %fd41;
	fma.rn.f64 	%fd43, %fd20, %fd20, %fd42;
	{
	.reg .b32 %temp; 
	mov.b64 	{%r22, %temp}, %fd32;
	}
	{
	.reg .b32 %temp; 
	mov.b64 	{%temp, %r23}, %fd32;
	}
	add.s32 	%r24, %r23, 1048576;
	mov.b64 	%fd44, {%r22, %r24};
	fma.rn.f64 	%fd45, %fd20, %fd44, %fd43;
	mul.rn.f64 	%fd46, %fd41, %fd20;
	neg.f64 	%fd47, %fd46;
	fma.rn.f64 	%fd48, %fd41, %fd20, %fd47;
	fma.rn.f64 	%fd49, %fd41, %fd32, %fd48;
	fma.rn.f64 	%fd50, %fd45, %fd20, %fd49;
	mul.rn.f64 	%fd51, %fd38, %fd46;
	neg.f64 	%fd52, %fd51;
	fma.rn.f64 	%fd53, %fd38, %fd46, %fd52;
	fma.rn.f64 	%fd54, %fd38, %fd50, %fd53;
	fma.rn.f64 	%fd55, %fd40, %fd46, %fd54;
	add.f64 	%fd56, %fd51, %fd55;
	sub.f64 	%fd57, %fd51, %fd56;
	add.f64 	%fd58, %fd55, %fd57;
	add.f64 	%fd59, %fd20, %fd56;
	sub.f64 	%fd60, %fd20, %fd59;
	add.f64 	%fd61, %fd56, %fd60;
	add.f64 	%fd62, %fd58, %fd61;
	add.f64 	%fd63, %fd32, %fd62;
	add.f64 	%fd64, %fd59, %fd63;
	sub.f64 	%fd65, %fd59, %fd64;
	add.f64 	%fd66, %fd63, %fd65;
	xor.b32  	%r25, %r48, -2147483648;
	mov.b32 	%r26, 1127219200;
	mov.b64 	%fd67, {%r25, %r26};
	mov.b32 	%r27, -2147483648;
	mov.b64 	%fd68, {%r27, %r26};
	sub.f64 	%fd69, %fd67, %fd68;
	fma.rn.f64 	%fd70, %fd69, 0d3FE62E42FEFA39EF, %fd64;
	fma.rn.f64 	%fd71, %fd69, 0dBFE62E42FEFA39EF, %fd70;
	sub.f64 	%fd72, %fd71, %fd64;
	sub.f64 	%fd73, %fd66, %fd72;
	fma.rn.f64 	%fd74, %fd69, 0d3C7ABC9E3B39803F, %fd73;
	add.f64 	%fd75, %fd70, %fd74;
	sub.f64 	%fd76, %fd70, %fd75;
	add.f64 	%fd77, %fd74, %fd76;
	mov.f64 	%fd78, 0d3FF8000000000000;
	{
	.reg .b32 %temp; 
	mov.b64 	{%temp, %r28}, %fd78;
	}
	{
	.reg .b32 %temp; 
	mov.b64 	{%r29, %temp}, %fd78;
	}
	shl.b32 	%r30, %r28, 1;
	setp.gt.u32 	%p3, %r30, -33554433;
	and.b32  	%r31, %r28, -15728641;
	selp.b32 	%r32, %r31, %r28, %p3;
	mov.b64 	%fd79, {%r29, %r32};
	mul.rn.f64 	%fd80, %fd75, %fd79;
	neg.f64 	%fd81, %fd80;
	fma.rn.f64 	%fd82, %fd75, %fd79, %fd81;
	fma.rn.f64 	%fd83, %fd77, %fd79, %fd82;
	add.f64 	%fd4, %fd80, %fd83;
	sub.f64 	%fd84, %fd80, %fd4;
	add.f64 	%fd5, %fd83, %fd84;
	fma.rn.f64 	%fd85, %fd4, 0d3FF71547652B82FE, 0d4338000000000000;
	{
	.reg .b32 %temp; 
	mov.b64 	{%r13, %temp}, %fd85;
	}
	mov.f64 	%fd86, 0dC338000000000000;
	add.rn.f64 	%fd87, %fd85, %fd86;
	fma.rn.f64 	%fd88, %fd87, 0dBFE62E42FEFA39EF, %fd4;
	fma.rn.f64 	%fd89, %fd87, 0dBC7ABC9E3B39803F, %fd88;
	fma.rn.f64 	%fd90, %fd89, 0d3E5ADE1569CE2BDF, 0d3E928AF3FCA213EA;
	fma.rn.f64 	%fd91, %fd90, %fd89, 0d3EC71DEE62401315;
	fma.rn.f64 	%fd92, %fd91, %fd89, 0d3EFA01997C89EB71;
	fma.rn.f64 	%fd93, %fd92, %fd89, 0d3F2A01A014761F65;
	fma.rn.f64 	%fd94, %fd93, %fd89, 0d3F56C16C1852B7AF;
	fma.rn.f64 	%fd95, %fd94, %fd89, 0d3F81111111122322;
	fma.rn.f64 	%fd96, %fd95, %fd89, 0d3FA55555555502A1;
	fma.rn.f64 	%fd97, %fd96, %fd89, 0d3FC5555555555511;
	fma.rn.f64 	%fd98, %fd97, %fd89, 0d3FE000000000000B;
	fma.rn.f64 	%fd99, %fd98, %fd89, 0d3FF0000000000000;
	fma.rn.f64 	%fd100, %fd99, %fd89, 0d3FF0000000000000;
	{
	.reg .b32 %temp; 
	mov.b64 	{%r14, %temp}, %fd100;
	}
	{
	.reg .b32 %temp; 
	mov.b64 	{%temp, %r15}, %fd100;
	}
	shl.b32 	%r33, %r13, 20;
	add.s32 	%r34, %r33, %r15;
	mov.b64 	%fd108, {%r14, %r34};
	{
	.reg .b32 %temp; 
	mov.b64 	{%temp, %r35}, %fd4;
	}
	mov.b32 	%f2, %r35;
	abs.f32 	%f1, %f2;
	setp.lt.f32 	%p4, %f1, 0f4086232B;
	@%p4 bra 	$L__BB1_7;
	setp.lt.f64 	%p5, %fd4, 0d0000000000000000;
	add.f64 	%fd101, %fd4, 0d7FF0000000000000;
	selp.f64 	%fd108, 0d0000000000000000, %fd101, %p5;
	setp.geu.f32 	%p6, %f1, 0f40874800;
	@%p6 bra 	$L__BB1_7;
	shr.u32 	%r36, %r13, 31;
	add.s32 	%r37, %r13, %r36;
	shr.s32 	%r38, %r37, 1;
	shl.b32 	%r39, %r38, 20;
	add.s32 	%r40, %r15, %r39;
	mov.b64 	%fd102, {%r14, %r40};
	sub.s32 	%r41, %r13, %r38;
	shl.b32 	%r42, %r41, 20;
	add.s32 	%r43, %r42, 1072693248;
	mov.b32 	%r44, 0;
	mov.b64 	%fd103, {%r44, %r43};
	mul.f64 	%fd108, %fd103, %fd102;
$L__BB1_7:
	abs.f64 	%fd104, %fd108;
	setp.eq.f64 	%p7, %fd104, 0d7FF0000000000000;
	fma.rn.f64 	%fd105, %fd108, %fd5, %fd108;
	selp.f64 	%fd106, %fd108, %fd105, %p7;
	st.param.f64 	[func_retval0], %fd106;
	ret;

}


// ===== COMPILED SASS (sm_100) =====

	.target	sm_100

	.elftype	@"ET_EXEC"


//--------------------- .note.nv.tkinfo           --------------------------
	.section	.note.nv.tkinfo,"",@"SHT_NOTE"
	.sectionflags	@"SHF_NOTE_NV_TKINFO"
	.tkinfo
        /*0018*/ 	.word	0x00000002
        /*0030*/ 	.string	""
        /*0030*/ 	.string	"ptxas"
        /*0030*/ 	.string	"Cuda compilation tools, release 13.0, V13.0.88"
        /*0030*/ 	.string	"Build cuda_13.0.r13.0/compiler.36424714_0"
        /*0030*/ 	.string	"-arch sm_100 -m 64 "



//--------------------- .note.nv.cuinfo           --------------------------
	.section	.note.nv.cuinfo,"",@"SHT_NOTE"
	.sectionflags	@"SHF_NOTE_NV_CUINFO"
        /*0018*/ 	.short	0x0002
        /*001a*/ 	.short	0x0064
        /*001c*/ 	.short	0x0082
	.zero		2


//--------------------- .nv.info                  --------------------------
	.section	.nv.info,"",@"SHT_CUDA_INFO"
	.align	4


	//----- nvinfo : EIATTR_REGCOUNT
	.align		4
        /*0000*/ 	.byte	0x04, 0x2f
        /*0002*/ 	.short	(.L_4 - .L_3)
	.align		4
.L_3:
        /*0004*/ 	.word	index@(_Z22steadyStatePennesLaseriPKiPKdS2_S2_ddidS2_S2_S2_ddddddiiiPdS3_)
        /*0008*/ 	.word	0x000000e4


	//----- nvinfo : EIATTR_FRAME_SIZE
	.align		4
.L_4:
        /*000c*/ 	.byte	0x04, 0x11
        /*000e*/ 	.short	(.L_6 - .L_5)
	.align		4
.L_5:
        /*0010*/ 	.word	index@($_Z22steadyStatePennesLaseriPKiPKdS2_S2_ddidS2_S2_S2_ddddddiiiPdS3_$__internal_accurate_pow)
        /*0014*/ 	.word	0x00000010


	//----- nvinfo : EIATTR_FRAME_SIZE
	.align		4
.L_6:
        /*0018*/ 	.byte	0x04, 0x11
        /*001a*/ 	.short	(.L_8 - .L_7)
	.align		4
.L_7:
        /*001c*/ 	.word	index@($__internal_2_$__cuda_sm20_dsqrt_rn_f64_mediumpath_v1)
        /*0020*/ 	.word	0x00000010


	//----- nvinfo : EIATTR_FRAME_SIZE
	.align		4
.L_8:
        /*0024*/ 	.byte	0x04, 0x11
        /*0026*/ 	.short	(.L_10 - .L_9)
	.align		4
.L_9:
        /*0028*/ 	.word	index@($__internal_1_$__cuda_sm20_div_rn_f64_full)
        /*002c*/ 	.word	0x00000010


	//----- nvinfo : EIATTR_FRAME_SIZE
	.align		4
.L_10:
        /*0030*/ 	.byte	0x04, 0x11
        /*0032*/ 	.short	(.L_12 - .L_11)
	.align		4
.L_11:
        /*0034*/ 	.word	index@($__internal_0_$__cuda_sm20_dblrcp_rn_slowpath_v3)
        /*0038*/ 	.word	0x00000010


	//----- nvinfo : EIATTR_FRAME_SIZE
	.align		4
.L_12:
        /*003c*/ 	.byte	0x04, 0x11
        /*003e*/ 	.short	(.L_14 - .L_13)
	.align		4
.L_13:
        /*0040*/ 	.word	index@(_Z22steadyStatePennesLaseriPKiPKdS2_S2_ddidS2_S2_S2_ddddddiiiPdS3_)
        /*0044*/ 	.word	0x00000010


	//----- nvinfo : EIATTR_MIN_STACK_SIZE
	.align		4
.L_14:
        /*0048*/ 	.byte	0x04, 0x12
        /*004a*/ 	.short	(.L_16 - .L_15)
	.align		4
.L_15:
        /*004c*/ 	.word	index@(_Z22steadyStatePennesLaseriPKiPKdS2_S2_ddidS2_S2_S2_ddddddiiiPdS3_)
        /*0050*/ 	.word	0x00000010
.L_16:


//--------------------- .nv.compat                --------------------------
	.section	.nv.compat,"",@"SHT_CUDA_COMPAT_INFO"
	.align	4
        /*0000*/ 	.byte	0x02, 0x09, 0x00, 0x00, 0x02, 0x02, 0x01, 0x00, 0x02, 0x05, 0x05, 0x00, 0x03, 0x07, 0x01, 0x01
        /*0010*/ 	.byte	0x02, 0x03, 0x00, 0x00, 0x02, 0x06, 0x01, 0x00, 0x04, 0x0b, 0x08, 0x00, 0x01, 0x00, 0x00, 0x00
        /*0020*/ 	.byte	0x00, 0x00, 0x00, 0x00


//--------------------- .nv.info._Z22steadyStatePennesLaseriPKiPKdS2_S2_ddidS2_S2_S2_ddddddiiiPdS3_ --------------------------
	.section	.nv.info._Z22steadyStatePennesLaseriPKiPKdS2_S2_ddidS2_S2_S2_ddddddiiiPdS3_,"",@"SHT_CUDA_INFO"
	.sectionflags	@""
	.align	4


	//----- nvinfo : EIATTR_CUDA_API_VERSION
	.align		4
        /*0000*/ 	.byte	0x04, 0x37
        /*0002*/ 	.short	(.L_18 - .L_17)
.L_17:
        /*0004*/ 	.word	0x00000082


	//----- nvinfo : EIATTR_KPARAM_INFO
	.align		4
.L_18:
        /*0008*/ 	.byte	0x04, 0x17
        /*000a*/ 	.short	(.L_20 - .L_19)
.L_19:
        /*000c*/ 	.word	0x00000000
        /*0010*/ 	.short	0x0016
        /*0012*/ 	.short	0x00a8
        /*0014*/ 	.byte	0x00, 0xf5, 0x21, 0x00


	//----- nvinfo : EIATTR_KPARAM_INFO
	.align		4
.L_20:
        /*0018*/ 	.byte	0x04, 0x17
        /*001a*/ 	.short	(.L_22 - .L_21)
.L_21:
        /*001c*/ 	.word	0x00000000
        /*0020*/ 	.short	0x0015
        /*0022*/ 	.short	0x00a0
        /*0024*/ 	.byte	0x00, 0xf5, 0x21, 0x00


	//----- nvinfo : EIATTR_KPARAM_INFO
	.align		4
.L_22:
        /*0028*/ 	.byte	0x04, 0x17
        /*002a*/ 	.short	(.L_24 - .L_23)
.L_23:
        /*002c*/ 	.word	0x00000000
        /*0030*/ 	.short	0x0014
        /*0032*/ 	.short	0x0098
        /*0034*/ 	.byte	0x00, 0xf0, 0x11, 0x00


	//----- nvinfo : EIATTR_KPARAM_INFO
	.align		4
.L_24:
        /*0038*/ 	.byte	0x04, 0x17
        /*003a*/ 	.short	(.L_26 - .L_25)
.L_25:
        /*003c*/ 	.word	0x00000000
        /*0040*/ 	.short	0x0013
        /*0042*/ 	.short	0x0094
        /*0044*/ 	.byte	0x00, 0xf0, 0x11, 0x00


	//----- nvinfo : EIATTR_KPARAM_INFO
	.align		4
.L_26:
        /*0048*/ 	.byte	0x04, 0x17
        /*004a*/ 	.short	(.L_28 - .L_27)
.L_27:
        /*004c*/ 	.word	0x00000000
        /*0050*/ 	.short	0x0012
        /*0052*/ 	.short	0x0090
        /*0054*/ 	.byte	0x00, 0xf0, 0x11, 0x00


	//----- nvinfo : EIATTR_KPARAM_INFO
	.align		4
.L_28:
        /*0058*/ 	.byte	0x04, 0x17
        /*005a*/ 	.short	(.L_30 - .L_29)
.L_29:
        /*005c*/ 	.word	0x00000000
        /*0060*/ 	.short	0x0011
        /*0062*/ 	.short	0x0088
        /*0064*/ 	.byte	0x00, 0xf0, 0x21, 0x00


	//----- nvinfo : EIATTR_KPARAM_INFO
	.align		4
.L_30:
        /*0068*/ 	.byte	0x04, 0x17
        /*006a*/ 	.short	(.L_32 - .L_31)
.L_31:
        /*006c*/ 	.word	0x00000000
        /*0070*/ 	.short	0x0010
        /*0072*/ 	.short	0x0080
        /*0074*/ 	.byte	0x00, 0xf0, 0x21, 0x00


	//----- nvinfo : EIATTR_KPARAM_INFO
	.align		4
.L_32:
        /*0078*/ 	.byte	0x04, 0x17
        /*007a*/ 	.short	(.L_34 - .L_33)
.L_33:
        /*007c*/ 	.word	0x00000000
        /*0080*/ 	.short	0x000f
        /*0082*/ 	.short	0x0078
        /*0084*/ 	.byte	0x00, 0xf0, 0x21, 0x00


	//----- nvinfo : EIATTR_KPARAM_INFO
	.align		4
.L_34:
        /*0088*/ 	.byte	0x04, 0x17
        /*008a*/ 	.short	(.L_36 - .L_35)
.L_35:
        /*008c*/ 	.word	0x00000000
        /*0090*/ 	.short	0x000e
        /*0092*/ 	.short	0x0070
        /*0094*/ 	.byte	0x00, 0xf0, 0x21, 0x00


	//----- nvinfo : EIATTR_KPARAM_INFO
	.align		4
.L_36:
        /*0098*/ 	.byte	0x04, 0x17
        /*009a*/ 	.short	(.L_38 - .L_37)
.L_37:
        /*009c*/ 	.word	0x00000000
        /*00a0*/ 	.short	0x000d
        /*00a2*/ 	.short	0x0068
        /*00a4*/ 	.byte	0x00, 0xf0, 0x21, 0x00


	//----- nvinfo : EIATTR_KPARAM_INFO
	.align		4
.L_38:
        /*00a8*/ 	.byte	0x04, 0x17
        /*00aa*/ 	.short	(.L_40 - .L_39)
.L_39:
        /*00ac*/ 	.word	0x00000000
        /*00b0*/ 	.short	0x000c
        /*00b2*/ 	.short	0x0060
        /*00b4*/ 	.byte	0x00, 0xf0, 0x21, 0x00


	//----- nvinfo : EIATTR_KPARAM_INFO
	.align		4
.L_40:
        /*00b8*/ 	.byte	0x04, 0x17
        /*00ba*/ 	.short	(.L_42 - .L_41)
.L_41:
        /*00bc*/ 	.word	0x00000000
        /*00c0*/ 	.short	0x000b
        /*00c2*/ 	.short	0x0058
        /*00c4*/ 	.byte	0x00, 0xf5, 0x21, 0x00


	//----- nvinfo : EIATTR_KPARAM_INFO
	.align		4
.L_42:
        /*00c8*/ 	.byte	0x04, 0x17
        /*00ca*/ 	.short	(.L_44 - .L_43)
.L_43:
        /*00cc*/ 	.word	0x00000000
        /*00d0*/ 	.short	0x000a
        /*00d2*/ 	.short	0x0050
        /*00d4*/ 	.byte	0x00, 0xf5, 0x21, 0x00


	//----- nvinfo : EIATTR_KPARAM_INFO
	.align		4
.L_44:
        /*00d8*/ 	.byte	0x04, 0x17
        /*00da*/ 	.short	(.L_46 - .L_45)
.L_45:
        /*00dc*/ 	.word	0x00000000
        /*00e0*/ 	.short	0x0009
        /*00e2*/ 	.short	0x0048
        /*00e4*/ 	.byte	0x00, 0xf5, 0x21, 0x00


	//----- nvinfo : EIATTR_KPARAM_INFO
	.align		4
.L_46:
        /*00e8*/ 	.byte	0x04, 0x17
        /*00ea*/ 	.short	(.L_48 - .L_47)
.L_47:
        /*00ec*/ 	.word	0x00000000
        /*00f0*/ 	.short	0x0008
        /*00f2*/ 	.short	0x0040
        /*00f4*/ 	.byte	0x00, 0xf0, 0x21, 0x00


	//----- nvinfo : EIATTR_KPARAM_INFO
	.align		4
.L_48:
        /*00f8*/ 	.byte	0x04, 0x17
        /*00fa*/ 	.short	(.L_50 - .L_49)
.L_49:
        /*00fc*/ 	.word	0x00000000
        /*0100*/ 	.short	0x0007
        /*0102*/ 	.short	0x0038
        /*0104*/ 	.byte	0x00, 0xf0, 0x11, 0x00


	//----- nvinfo : EIATTR_KPARAM_INFO
	.align		4
.L_50:
        /*0108*/ 	.byte	0x04, 0x17
        /*010a*/ 	.short	(.L_52 - .L_51)
.L_51:
        /*010c*/ 	.word	0x00000000
        /*0110*/ 	.short	0x0006
        /*0112*/ 	.short	0x0030
        /*0114*/ 	.byte	0x00, 0xf0, 0x21, 0x00


	//----- nvinfo : EIATTR_KPARAM_INFO
	.align		4
.L_52:
        /*0118*/ 	.byte	0x04, 0x17
        /*011a*/ 	.short	(.L_54 - .L_53)
.L_53:
        /*011c*/ 	.word	0x00000000
        /*0120*/ 	.short	0x0005
        /*0122*/ 	.short	0x0028
        /*0124*/ 	.byte	0x00, 0xf0, 0x21, 0x00


	//----- nvinfo : EIATTR_KPARAM_INFO
	.align		4
.L_54:
        /*0128*/ 	.byte	0x04, 0x17
        /*012a*/ 	.short	(.L_56 - .L_55)
.L_55:
        /*012c*/ 	.word	0x00000000
        /*0130*/ 	.short	0x0004
        /*0132*/ 	.short	0x0020
        /*0134*/ 	.byte	0x00, 0xf5, 0x21, 0x00


	//----- nvinfo : EIATTR_KPARAM_INFO
	.align		4
.L_56:
        /*0138*/ 	.byte	0x04, 0x17
        /*013a*/ 	.short	(.L_58 - .L_57)
.L_57:
        /*013c*/ 	.word	0x00000000
        /*0140*/ 	.short	0x0003
        /*0142*/ 	.short	0x0018
        /*0144*/ 	.byte	0x00, 0xf5, 0x21, 0x00


	//----- nvinfo : EIATTR_KPARAM_INFO
	.align		4
.L_58:
        /*0148*/ 	.byte	0x04, 0x17
        /*014a*/ 	.short	(.L_60 - .L_59)
.L_59:
        /*014c*/ 	.word	0x00000000
        /*0150*/ 	.short	0x0002
        /*0152*/ 	.short	0x0010
        /*0154*/ 	.byte	0x00, 0xf5, 0x21, 0x00


	//----- nvinfo : EIATTR_KPARAM_INFO
	.align		4
.L_60:
        /*0158*/ 	.byte	0x04, 0x17
        /*015a*/ 	.short	(.L_62 - .L_61)
.L_61:
        /*015c*/ 	.word	0x00000000
        /*0160*/ 	.short	0x0001
        /*0162*/ 	.short	0x0008
        /*0164*/ 	.byte	0x00, 0xf5, 0x21, 0x00


	//----- nvinfo : EIATTR_KPARAM_INFO
	.align		4
.L_62:
        /*0168*/ 	.byte	0x04, 0x17
        /*016a*/ 	.short	(.L_64 - .L_63)
.L_63:
        /*016c*/ 	.word	0x00000000
        /*0170*/ 	.short	0x0000
        /*0172*/ 	.short	0x0000
        /*0174*/ 	.byte	0x00, 0xf0, 0x11, 0x00


	//----- nvinfo : EIATTR_SPARSE_MMA_MASK
	.align		4
.L_64:
        /*0178*/ 	.byte	0x03, 0x50
        /*017a*/ 	.short	0x0000


	//----- nvinfo : EIATTR_MAXREG_COUNT
	.align		4
        /*017c*/ 	.byte	0x03, 0x1b
        /*017e*/ 	.short	0x00ff


	//----- nvinfo : EIATTR_EXTERNS
	.align		4
        /*0180*/ 	.byte	0x04, 0x0f
        /*0182*/ 	.short	(.L_66 - .L_65)


	//   ....[0]....
	.align		4
.L_65:
        /*0184*/ 	.word	index@(vprintf)


	//----- nvinfo : EIATTR_MERCURY_ISA_VERSION
	.align		4
.L_66:
        /*0188*/ 	.byte	0x03, 0x5f
        /*018a*/ 	.short	0x0101


	//----- nvinfo : EIATTR_VRC_CTA_INIT_COUNT
	.align		4
        /*018c*/ 	.byte	0x02, 0x4a
	.zero		1
	.zero		1


	//----- nvinfo : EIATTR_SYSCALL_OFFSETS
	.align		4
        /*0190*/ 	.byte	0x04, 0x46
        /*0192*/ 	.short	(.L_68 - .L_67)


	//   ....[0]....
.L_67:
        /*0194*/ 	.word	0x00009d00


	//   ....[1]....
        /*0198*/ 	.word	0x00009e70


	//   ....[2]....
        /*019c*/ 	.word	0x0000a460


	//----- nvinfo : EIATTR_EXIT_INSTR_OFFSETS
	.align		4
.L_68:
        /*01a0*/ 	.byte	0x04, 0x1c
        /*01a2*/ 	.short	(.L_70 - .L_69)


	//   ....[0]....
.L_69:
        /*01a4*/ 	.word	0x00000100


	//   ....[1]....
        /*01a8*/ 	.word	0x00000540


	//   ....[2]....
        /*01ac*/ 	.word	0x0000a5d0


	//----- nvinfo : EIATTR_CRS_STACK_SIZE
	.align		4
.L_70:
        /*01b0*/ 	.byte	0x04, 0x1e
        /*01b2*/ 	.short	(.L_72 - .L_71)
.L_71:
        /*01b4*/ 	.word	0x00000000


	//----- nvinfo : EIATTR_CBANK_PARAM_SIZE
	.align		4
.L_72:
        /*01b8*/ 	.byte	0x03, 0x19
        /*01ba*/ 	.short	0x00b0


	//----- nvinfo : EIATTR_PARAM_CBANK
	.align		4
        /*01bc*/ 	.byte	0x04, 0x0a
        /*01be*/ 	.short	(.L_74 - .L_73)
	.align		4
.L_73:
        /*01c0*/ 	.word	index@(.nv.constant0._Z22steadyStatePennesLaseriPKiPKdS2_S2_ddidS2_S2_S2_ddddddiiiPdS3_)
        /*01c4*/ 	.short	0x0380
        /*01c6*/ 	.short	0x00b0


	//----- nvinfo : EIATTR_SW_WAR
	.align		4
.L_74:
        /*01c8*/ 	.byte	0x04, 0x36
        /*01ca*/ 	.short	(.L_76 - .L_75)
.L_75:
        /*01cc*/ 	.word	0x00000008
.L_76:


//--------------------- .nv.callgraph             --------------------------
	.section	.nv.callgraph,"",@"SHT_CUDA_CALLGRAPH"
	.align	4
	.sectionentsize	8
	.align		4
        /*0000*/ 	.word	0x00000000
	.align		4
        /*0004*/ 	.word	0xffffffff
	.align		4
        /*0008*/ 	.word	index@(_Z22steadyStatePennesLaseriPKiPKdS2_S2_ddidS2_S2_S2_ddddddiiiPdS3_)
	.align		4
        /*000c*/ 	.word	index@(vprintf)
	.align		4
        /*0010*/ 	.word	0x00000000
	.align		4
        /*0014*/ 	.word	0xfffffffe
	.align		4
        /*0018*/ 	.word	0x00000000
	.align		4
        /*001c*/ 	.word	0xfffffffd
	.align		4
        /*0020*/ 	.word	0x00000000
	.align		4
        /*0024*/ 	.word	0xfffffffc


//--------------------- .nv.constant4             --------------------------
	.section	.nv.constant4,"a",@progbits
	.align	8
	.align		8
.nv.constant4:
        /*0000*/ 	.dword	vprintf
	.align		8
        /*0008*/ 	.dword	$str$1
	.align		8
        /*0010*/ 	.dword	$str$2
	.align		8
        /*0018*/ 	.dword	$str$3


//--------------------- .text._Z22steadyStatePennesLaseriPKiPKdS2_S2_ddidS2_S2_S2_ddddddiiiPdS3_ --------------------------
	.section	.text._Z22steadyStatePennesLaseriPKiPKdS2_S2_ddidS2_S2_S2_ddddddiiiPdS3_,"ax",@progbits
	.align	128
        .global         _Z22steadyStatePennesLaseriPKiPKdS2_S2_ddidS2_S2_S2_ddddddiiiPdS3_
        .type           _Z22steadyStatePennesLaseriPKiPKdS2_S2_ddidS2_S2_S2_ddddddiiiPdS3_,@function
        .size           _Z22steadyStatePennesLaseriPKiPKdS2_S2_ddidS2_S2_S2_ddddddiiiPdS3_,(.L_x_120 - _Z22steadyStatePennesLaseriPKiPKdS2_S2_ddidS2_S2_S2_ddddddiiiPdS3_)
        .other          _Z22steadyStatePennesLaseriPKiPKdS2_S2_ddidS2_S2_S2_ddddddiiiPdS3_,@"STO_CUDA_ENTRY STV_DEFAULT"
_Z22steadyStatePennesLaseriPKiPKdS2_S2_ddidS2_S2_S2_ddddddiiiPdS3_:
.text._Z22steadyStatePennesLaseriPKiPKdS2_S2_ddidS2_S2_S2_ddddddiiiPdS3_:
[----:B------:R-:W0:Y:S01]  /*0000*/  LDC R1, c[0x0][0x37c] ;  /* 0x0000df00ff017b82 */ /* 0x000e220000000800 */
[----:B------:R-:W1:Y:S01]  /*0010*/  S2R R171, SR_TID.X ;  /* 0x0000000000ab7919 */ /* 0x000e620000002100 */
[----:B------:R-:W2:Y:S01]  /*0020*/  LDCU.64 UR40, c[0x0][0x410] ;  /* 0x00008200ff2877ac */ /* 0x000ea20008000a00 */
[----:B0-----:R-:W-:Y:S01]  /*0030*/  VIADD R1, R1, 0xfffffff0 ;  /* 0xfffffff001017836 */ /* 0x001fe20000000000 */
[----:B------:R-:W1:Y:S01]  /*0040*/  S2R R0, SR_CTAID.X ;  /* 0x0000000000007919 */ /* 0x000e620000002500 */
[----:B------:R-:W0:Y:S03]  /*0050*/  LDCU UR43, c[0x0][0x2fc] ;  /* 0x00005f80ff2b77ac */ /* 0x000e260008000800 */
[----:B------:R-:W-:Y:S01]  /*0060*/  R2UR UR5, R1 ;  /* 0x00000000010572ca */ /* 0x000fe200000e0000 */
[----:B------:R-:W3:Y:S01]  /*0070*/  LDCU UR4, c[0x0][0x418] ;  /* 0x00008300ff0477ac */ /* 0x000ee20008000800 */
[----:B------:R-:W1:Y:S01]  /*0080*/  LDCU UR44, c[0x0][0x360] ;  /* 0x00006c00ff2c77ac */ /* 0x000e620008000800 */
[----:B------:R-:W4:Y:S01]  /*0090*/  LDCU UR42, c[0x0][0x2f8] ;  /* 0x00005f00ff2a77ac */ /* 0x000f220008000800 */
[----:B--2---:R-:W-:-:S04]  /*00a0*/  UIMAD UR40, UR41, UR40, URZ ;  /* 0x00000028292872a4 */ /* 0x004fc8000f8e02ff */
[----:B---3--:R-:W-:-:S05]  /*00b0*/  UIMAD UR41, UR40, UR4, URZ ;  /* 0x00000004282972a4 */ /* 0x008fca000f8e02ff */
[----:B----4-:R-:W-:Y:S01]  /*00c0*/  UIADD3 UR42, UP0, UPT, UR5, UR42, URZ ;  /* 0x0000002a052a7290 */ /* 0x010fe2000ff1e0ff */
[----:B-1----:R-:W-:-:S03]  /*00d0*/  IMAD R171, R0, UR44, R171 ;  /* 0x0000002c00ab7c24 */ /* 0x002fc6000f8e02ab */
[----:B0-----:R-:W-:Y:S02]  /*00e0*/  UIADD3.X UR43, UPT, UPT, URZ, UR43, URZ, UP0, !UPT ;  /* 0x0000002bff2b7290 */ /* 0x001fe400087fe4ff */
[----:B------:R-:W-:-:S13]  /*00f0*/  ISETP.GE.AND P0, PT, R171, UR41, PT ;  /* 0x00000029ab007c0c */ /* 0x000fda000bf06270 */
[----:B------:R-:W-:Y:S05]  /*0100*/  @P0 EXIT ;  /* 0x000000000000094d */ /* 0x000fea0003800000 */
[----:B------:R-:W0:Y:S01]  /*0110*/  LDCU UR4, c[0x0][0x3f4] ;  /* 0x00007e80ff0477ac */ /* 0x000e220008000800 */
[----:B------:R-:W1:Y:S01]  /*0120*/  LDC.64 R8, c[0x0][0x3f0] ;  /* 0x0000fc00ff087b82 */ /* 0x000e620000000a00 */
[----:B------:R-:W-:Y:S01]  /*0130*/  IMAD.MOV.U32 R6, RZ, RZ, 0x0 ;  /* 0x00000000ff067424 */ /* 0x000fe200078e00ff */
[----:B------:R-:W-:Y:S01]  /*0140*/  MOV R7, 0x3fd80000 ;  /* 0x3fd8000000077802 */ /* 0x000fe20000000f00 */
[----:B------:R-:W2:Y:S01]  /*0150*/  LDCU UR5, c[0x0][0x3b8] ;  /* 0x00007700ff0577ac */ /* 0x000ea20008000800 */
[----:B0-----:R-:W0:Y:S01]  /*0160*/  MUFU.RSQ64H R3, UR4 ;  /* 0x0000000400037d08 */ /* 0x001e220008001c00 */
[----:B------:R-:W-:Y:S02]  /*0170*/  UIADD3 UR4, UPT, UPT, UR4, -0x3500000, URZ ;  /* 0xfcb0000004047890 */ /* 0x000fe4000fffe0ff */
[----:B--2---:R-:W-:Y:S02]  /*0180*/  UISETP.GT.AND UP1, UPT, UR5, URZ, UPT ;  /* 0x000000ff0500728c */ /* 0x004fe4000bf24270 */
[----:B------:R-:W-:-:S02]  /*0190*/  UISETP.GE.U32.AND UP0, UPT, UR4, 0x7ca00000, UPT ;  /* 0x7ca000000400788c */ /* 0x000fc4000bf06070 */
[----:B------:R-:W-:-:S06]  /*01a0*/  IMAD.U32 R2, RZ, RZ, UR4 ;  /* 0x00000004ff027e24 */ /* 0x000fcc000f8e00ff */
[----:B0-----:R-:W-:-:S08]  /*01b0*/  DMUL R4, R2, R2 ;  /* 0x0000000202047228 */ /* 0x001fd00000000000 */
[----:B-1----:R-:W-:-:S08]  /*01c0*/  DFMA R4, -R4, R8, 1 ;  /* 0x3ff000000404742b */ /* 0x002fd00000000108 */
[----:B------:R-:W-:Y:S02]  /*01d0*/  DFMA R6, R4, R6, 0.5 ;  /* 0x3fe000000406742b */ /* 0x000fe40000000006 */
[----:B------:R-:W-:-:S08]  /*01e0*/  DMUL R4, R2, R4 ;  /* 0x0000000402047228 */ /* 0x000fd00000000000 */
[----:B------:R-:W-:-:S08]  /*01f0*/  DFMA R4, R6, R4, R2 ;  /* 0x000000040604722b */ /* 0x000fd00000000002 */
[----:B------:R-:W-:-:S08]  /*0200*/  DMUL R2, R4, R8 ;  /* 0x0000000804027228 */ /* 0x000fd00000000000 */
[----:B------:R-:W-:Y:S01]  /*0210*/  DFMA R6, R2, -R2, R8 ;  /* 0x800000020206722b */ /* 0x000fe20000000008 */
[----:B------:R-:W-:Y:S02]  /*0220*/  VIADD R9, R5, 0xfff00000 ;  /* 0xfff0000005097836 */ /* 0x000fe40000000000 */
[----:B------:R-:W-:-:S06]  /*0230*/  IMAD.MOV.U32 R8, RZ, RZ, R4 ;  /* 0x000000ffff087224 */ /* 0x000fcc00078e0004 */
[----:B------:R-:W-:Y:S01]  /*0240*/  DFMA R64, R6, R8, R2 ;  /* 0x000000080640722b */ /* 0x000fe20000000002 */
[----:B------:R-:W-:Y:S10]  /*0250*/  BRA.U !UP0, `(.L_x_0) ;  /* 0x0000000108387547 */ /* 0x000ff4000b800000 */
[----:B------:R-:W0:Y:S01]  /*0260*/  LDCU.64 UR6, c[0x0][0x3f0] ;  /* 0x00007e00ff0677ac */ /* 0x000e220008000a00 */
[----:B------:R-:W-:Y:S01]  /*0270*/  IMAD.MOV.U32 R0, RZ, RZ, R4 ;  /* 0x000000ffff007224 */ /* 0x000fe200078e0004 */
[----:B------:R-:W-:Y:S01]  /*0280*/  MOV R4, R6 ;  /* 0x0000000600047202 */ /* 0x000fe20000000f00 */
[----:B------:R-:W-:Y:S01]  /*0290*/  IMAD.MOV.U32 R177, RZ, RZ, R7 ;  /* 0x000000ffffb17224 */ /* 0x000fe200078e0007 */
[----:B------:R-:W-:Y:S01]  /*02a0*/  MOV R178, 0x320 ;  /* 0x0000032000b27802 */ /* 0x000fe20000000f00 */
[----:B------:R-:W-:Y:S02]  /*02b0*/  IMAD.MOV.U32 R179, RZ, RZ, R3 ;  /* 0x000000ffffb37224 */ /* 0x000fe400078e0003 */
[----:B------:R-:W-:Y:S02]  /*02c0*/  IMAD.MOV.U32 R10, RZ, RZ, R2 ;  /* 0x000000ffff0a7224 */ /* 0x000fe400078e0002 */
[----:B------:R-:W-:Y:S02]  /*02d0*/  IMAD.MOV.U32 R11, RZ, RZ, R9 ;  /* 0x000000ffff0b7224 */ /* 0x000fe400078e0009 */
[----:B------:R-:W-:Y:S01]  /*02e0*/  IMAD.U32 R176, RZ, RZ, UR4 ;  /* 0x00000004ffb07e24 */ /* 0x000fe2000f8e00ff */
[----:B0-----:R-:W-:Y:S01]  /*02f0*/  MOV R7, UR6 ;  /* 0x0000000600077c02 */ /* 0x001fe20008000f00 */
[----:B------:R-:W-:-:S07]  /*0300*/  IMAD.U32 R3, RZ, RZ, UR7 ;  /* 0x00000007ff037e24 */ /* 0x000fce000f8e00ff */
[----:B------:R-:W-:Y:S05]  /*0310*/  CALL.REL.NOINC `($__internal_2_$__cuda_sm20_dsqrt_rn_f64_mediumpath_v1) ;  /* 0x000000a800d47944 */ /* 0x000fea0003c00000 */
[----:B------:R-:W-:Y:S01]  /*0320*/  MOV R64, R4 ;  /* 0x0000000400407202 */ /* 0x000fe20000000f00 */
[----:B------:R-:W-:-:S07]  /*0330*/  IMAD.MOV.U32 R65, RZ, RZ, R5 ;  /* 0x000000ffff417224 */ /* 0x000fce00078e0005 */
.L_x_0:
[----:B------:R-:W0:Y:S01]  /*0340*/  MUFU.RCP64H R3, R65 ;  /* 0x0000004100037308 */ /* 0x000e220000001800 */
[----:B------:R-:W-:Y:S01]  /*0350*/  VIADD R2, R65, 0x300402 ;  /* 0x0030040241027836 */ /* 0x000fe20000000000 */
[----:B------:R-:W-:Y:S04]  /*0360*/  BSSY.RECONVERGENT B0, `(.L_x_1) ;  /* 0x0000010000007945 */ /* 0x000fe80003800200 */
[----:B------:R-:W-:Y:S01]  /*0370*/  FSETP.GEU.AND P0, PT, |R2|, 5.8789094863358348022e-39, PT ;  /* 0x004004020200780b */ /* 0x000fe20003f0e200 */
[----:B0-----:R-:W-:-:S08]  /*0380*/  DFMA R4, R2, -R64, 1 ;  /* 0x3ff000000204742b */ /* 0x001fd00000000840 */
[----:B------:R-:W-:-:S08]  /*0390*/  DFMA R4, R4, R4, R4 ;  /* 0x000000040404722b */ /* 0x000fd00000000004 */
[----:B------:R-:W-:-:S08]  /*03a0*/  DFMA R4, R2, R4, R2 ;  /* 0x000000040204722b */ /* 0x000fd00000000002 */
[----:B------:R-:W-:-:S08]  /*03b0*/  DFMA R62, R4, -R64, 1 ;  /* 0x3ff00000043e742b */ /* 0x000fd00000000840 */
[----:B------:R-:W-:Y:S01]  /*03c0*/  DFMA R62, R4, R62, R4 ;  /* 0x0000003e043e722b */ /* 0x000fe20000000004 */
[----:B------:R-:W-:Y:S10]  /*03d0*/  @P0 BRA `(.L_x_2) ;  /* 0x0000000000200947 */ /* 0x000ff40003800000 */
[----:B------:R-:W-:Y:S01]  /*03e0*/  LOP3.LUT R11, R65, 0x7fffffff, RZ, 0xc0, !PT ;  /* 0x7fffffff410b7812 */ /* 0x000fe200078ec0ff */
[----:B------:R-:W-:Y:S01]  /*03f0*/  IMAD.MOV.U32 R2, RZ, RZ, R64 ;  /* 0x000000ffff027224 */ /* 0x000fe200078e0040 */
[----:B------:R-:W-:Y:S02]  /*0400*/  MOV R3, R65 ;  /* 0x0000004100037202 */ /* 0x000fe40000000f00 */
[----:B------:R-:W-:Y:S01]  /*0410*/  MOV R0, 0x440 ;  /* 0x0000044000007802 */ /* 0x000fe20000000f00 */
[----:B------:R-:W-:-:S07]  /*0420*/  VIADD R11, R11, 0xfff00000 ;  /* 0xfff000000b0b7836 */ /* 0x000fce0000000000 */
[----:B------:R-:W-:Y:S05]  /*0430*/  CALL.REL.NOINC `($__internal_0_$__cuda_sm20_dblrcp_rn_slowpath_v3) ;  /* 0x000000a000687944 */ /* 0x000fea0003c00000 */
[----:B------:R-:W-:Y:S02]  /*0440*/  IMAD.MOV.U32 R62, RZ, RZ, R6 ;  /* 0x000000ffff3e7224 */ /* 0x000fe400078e0006 */
[----:B------:R-:W-:-:S07]  /*0450*/  IMAD.MOV.U32 R63, RZ, RZ, R7 ;  /* 0x000000ffff3f7224 */ /* 0x000fce00078e0007 */
.L_x_2:
[----:B------:R-:W-:Y:S05]  /*0460*/  BSYNC.RECONVERGENT B0 ;  /* 0x0000000000007941 */ /* 0x000fea0003800200 */
.L_x_1:
[----:B------:R-:W0:Y:S01]  /*0470*/  LDC.64 R6, c[0x0][0x420] ;  /* 0x00010800ff067b82 */ /* 0x000e220000000a00 */
[----:B------:R-:W1:Y:S01]  /*0480*/  LDCU UR4, c[0x0][0x370] ;  /* 0x00006e00ff0477ac */ /* 0x000e620008000800 */
[----:B------:R-:W2:Y:S06]  /*0490*/  LDCU.64 UR36, c[0x0][0x358] ;  /* 0x00006b00ff2477ac */ /* 0x000eac0008000a00 */
[----:B------:R-:W3:Y:S01]  /*04a0*/  LDC.64 R8, c[0x0][0x428] ;  /* 0x00010a00ff087b82 */ /* 0x000ee20000000a00 */
[----:B-1----:R-:W-:Y:S01]  /*04b0*/  UIMAD UR44, UR44, UR4, URZ ;  /* 0x000000042c2c72a4 */ /* 0x002fe2000f8e02ff */
[----:B--2---:R-:W-:Y:S11]  /*04c0*/  BRA.U UP1, `(.L_x_3) ;  /* 0x0000000101207547 */ /* 0x004ff6000b800000 */
.L_x_4:
[----:B0-----:R-:W-:-:S04]  /*04d0*/  IMAD.WIDE R2, R171, 0x8, R6 ;  /* 0x00000008ab027825 */ /* 0x001fc800078e0206 */
[C---:B---3--:R-:W-:Y:S01]  /*04e0*/  IMAD.WIDE R4, R171.reuse, 0x8, R8 ;  /* 0x00000008ab047825 */ /* 0x048fe200078e0208 */
[----:B------:R1:W-:Y:S01]  /*04f0*/  STG.E.64 desc[UR36][R2.64], RZ ;  /* 0x000000ff02007986 */ /* 0x0003e2000c101b24 */
[----:B------:R-:W-:-:S03]  /*0500*/  IADD3 R171, PT, PT, R171, UR44, RZ ;  /* 0x0000002cabab7c10 */ /* 0x000fc6000fffe0ff */
[----:B------:R1:W-:Y:S01]  /*0510*/  STG.E.64 desc[UR36][R4.64], RZ ;  /* 0x000000ff04007986 */ /* 0x0003e2000c101b24 */
[----:B------:R-:W-:-:S13]  /*0520*/  ISETP.GE.AND P0, PT, R171, UR41, PT ;  /* 0x00000029ab007c0c */ /* 0x000fda000bf06270 */
[----:B-1----:R-:W-:Y:S05]  /*0530*/  @!P0 BRA `(.L_x_4) ;  /* 0xfffffffc00e48947 */ /* 0x002fea000383ffff */
[----:B------:R-:W-:Y:S05]  /*0540*/  EXIT ;  /* 0x000000000000794d */ /* 0x000fea0003800000 */
.L_x_3:
[----:B------:R-:W1:Y:S01]  /*0550*/  LDC.64 R42, c[0x0][0x3a8] ;  /* 0x0000ea00ff2a7b82 */ /* 0x000e620000000a00 */
[----:B------:R-:W-:Y:S01]  /*0560*/  IMAD.MOV.U32 R17, RZ, RZ, 0x3a2c32e4 ;  /* 0x3a2c32e4ff117424 */ /* 0x000fe200078e00ff */
[----:B------:R-:W2:Y:S01]  /*0570*/  LDCU UR45, c[0x0][0x3b8] ;  /* 0x00007700ff2d77ac */ /* 0x000ea20008000800 */
[----:B------:R-:W-:Y:S01]  /*0580*/  LOP3.LUT R174, R174, 0xffffffdf, RZ, 0xc0, !PT ;  /* 0xffffffdfaeae7812 */ /* 0x000fe200078ec0ff */
[----:B------:R-:W-:Y:S01]  /*0590*/  UMOV UR4, 0x54442d18 ;  /* 0x54442d1800047882 */ /* 0x000fe20000000000 */
[----:B------:R-:W-:-:S03]  /*05a0*/  UMOV UR5, 0x400921fb ;  /* 0x400921fb00057882 */ /* 0x000fc60000000000 */
[----:B------:R-:W4:Y:S08]  /*05b0*/  LDC.64 R46, c[0x0][0x3b0] ;  /* 0x0000ec00ff2e7b82 */ /* 0x000f300000000a00 */
[----:B------:R-:W5:Y:S01]  /*05c0*/  LDC.64 R58, c[0x0][0x3f0] ;  /* 0x0000fc00ff3a7b82 */ /* 0x000f620000000a00 */
[----:B-1----:R-:W1:Y:S07]  /*05d0*/  F2F.F32.F64 R10, R42 ;  /* 0x0000002a000a7310 */ /* 0x002e6e0000301000 */
[----:B------:R-:W0:Y:S01]  /*05e0*/  LDC.64 R36, c[0x0][0x3e0] ;  /* 0x0000f800ff247b82 */ /* 0x000e220000000a00 */
[C---:B------:R-:W-:Y:S01]  /*05f0*/  DMUL R44, R64.reuse, R42 ;  /* 0x0000002a402c7228 */ /* 0x040fe20000000000 */
[----:B----4-:R-:W4:Y:S06]  /*0600*/  F2F.F32.F64 R0, R46 ;  /* 0x0000002e00007310 */ /* 0x010f2c0000301000 */
[----:B------:R-:W0:Y:S01]  /*0610*/  LDC.64 R40, c[0x0][0x3e8] ;  /* 0x0000fa00ff287b82 */ /* 0x000e220000000a00 */
[----:B------:R-:W-:-:S02]  /*0620*/  DMUL R52, R64, R46 ;  /* 0x0000002e40347228 */ /* 0x000fc40000000000 */
[C---:B------:R-:W-:Y:S02]  /*0630*/  DADD R50, R46.reuse, R46 ;  /* 0x000000002e327229 */ /* 0x040fe4000000002e */
[----:B------:R-:W-:Y:S01]  /*0640*/  DMUL R48, R46, R46 ;  /* 0x0000002e2e307228 */ /* 0x000fe20000000000 */
[C---:B-1----:R-:W-:Y:S01]  /*0650*/  FMUL R3, |R10|.reuse, 16777216 ;  /* 0x4b8000000a037820 */ /* 0x042fe20000400200 */
[C---:B------:R-:W-:Y:S01]  /*0660*/  FSETP.GEU.AND P1, PT, |R10|.reuse, 1.175494350822287508e-38, PT ;  /* 0x008000000a00780b */ /* 0x040fe20003f2e200 */
[C---:B-----5:R-:W-:Y:S01]  /*0670*/  DMUL R56, R58.reuse, 4 ;  /* 0x401000003a387828 */ /* 0x060fe20000000000 */
[----:B------:R-:W-:Y:S01]  /*0680*/  FSETP.NEU.AND P5, PT, R10, RZ, PT ;  /* 0x000000ff0a00720b */ /* 0x000fe20003fad000 */
[----:B------:R-:W-:Y:S01]  /*0690*/  DMUL R60, R58, R58 ;  /* 0x0000003a3a3c7228 */ /* 0x000fe20000000000 */
[----:B------:R-:W-:Y:S02]  /*06a0*/  FSEL R3, R3, |R10|, !P1 ;  /* 0x4000000a03037208 */ /* 0x000fe40004800000 */
[----:B----4-:R-:W-:-:S03]  /*06b0*/  FSETP.GEU.AND P0, PT, |R0|, 1.175494350822287508e-38, PT ;  /* 0x008000000000780b */ /* 0x010fc60003f0e200 */
[C---:B------:R-:W-:Y:S01]  /*06c0*/  VIADD R2, R3.reuse, 0xc0cafb0d ;  /* 0xc0cafb0d03027836 */ /* 0x040fe20000000000 */
[----:B------:R-:W-:Y:S01]  /*06d0*/  DMUL R56, R56, UR4 ;  /* 0x0000000438387c28 */ /* 0x000fe20008000000 */
[----:B------:R-:W-:Y:S01]  /*06e0*/  UMOV UR5, 0x402921fb ;  /* 0x402921fb00057882 */ /* 0x000fe20000000000 */
[----:B------:R-:W-:Y:S02]  /*06f0*/  DMUL R54, R60, R46 ;  /* 0x0000002e3c367228 */ /* 0x000fe40000000000 */
[----:B------:R-:W-:Y:S01]  /*0700*/  LOP3.LUT R4, R2, 0xff800000, RZ, 0xc0, !PT ;  /* 0xff80000002047812 */ /* 0x000fe200078ec0ff */
[----:B------:R-:W-:Y:S02]  /*0710*/  DADD R46, R46, R42 ;  /* 0x000000002e2e7229 */ /* 0x000fe4000000002a */
[----:B0-----:R-:W-:Y:S02]  /*0720*/  DADD R40, R36, -R40 ;  /* 0x0000000024287229 */ /* 0x001fe40000000828 */
[----:B------:R-:W-:-:S02]  /*0730*/  IMAD.IADD R5, R3, 0x1, -R4 ;  /* 0x0000000103057824 */ /* 0x000fc400078e0a04 */
[----:B------:R-:W-:Y:S01]  /*0740*/  FMUL R3, |R0|, 16777216 ;  /* 0x4b80000000037820 */ /* 0x000fe20000400200 */
[----:B------:R-:W-:Y:S01]  /*0750*/  I2FP.F32.S32 R4, R4 ;  /* 0x0000000400047245 */ /* 0x000fe20000201400 */
[----:B------:R-:W-:Y:S01]  /*0760*/  DADD R42, R42, R42 ;  /* 0x000000002a2a7229 */ /* 0x000fe2000000002a */
[C---:B------:R-:W-:Y:S01]  /*0770*/  FADD R7, R5.reuse, 1 ;  /* 0x3f80000005077421 */ /* 0x040fe20000000000 */
[----:B------:R-:W-:Y:S01]  /*0780*/  FADD R6, R5, -1 ;  /* 0xbf80000005067421 */ /* 0x000fe20000000000 */
[----:B------:R-:W-:Y:S01]  /*0790*/  FSEL R3, R3, |R0|, !P0 ;  /* 0x4000000003037208 */ /* 0x000fe20004000000 */
[----:B------:R-:W-:Y:S01]  /*07a0*/  DADD R36, R36, 55 ;  /* 0x404b800024247429 */ /* 0x000fe20000000000 */
[----:B------:R-:W-:Y:S01]  /*07b0*/  FSEL R5, RZ, -24, P1 ;  /* 0xc1c00000ff057808 */ /* 0x000fe20000800000 */
[----:B---3--:R-:W-:Y:S01]  /*07c0*/  FADD R8, R6, R6 ;  /* 0x0000000606087221 */ /* 0x008fe20000000000 */
[----:B------:R-:W0:Y:S01]  /*07d0*/  MUFU.RCP R7, R7 ;  /* 0x0000000700077308 */ /* 0x000e220000001000 */
[----:B------:R-:W-:-:S02]  /*07e0*/  VIADD R2, R3, 0xc0cafb0d ;  /* 0xc0cafb0d03027836 */ /* 0x000fc40000000000 */
[----:B------:R-:W-:-:S03]  /*07f0*/  FFMA R4, R4, 1.1920928955078125e-07, R5 ;  /* 0x3400000004047823 */ /* 0x000fc60000000005 */
[----:B------:R-:W-:-:S04]  /*0800*/  LOP3.LUT R2, R2, 0xff800000, RZ, 0xc0, !PT ;  /* 0xff80000002027812 */ /* 0x000fc800078ec0ff */
[-C--:B------:R-:W-:Y:S02]  /*0810*/  IADD3 R3, PT, PT, R3, -R2.reuse, RZ ;  /* 0x8000000203037210 */ /* 0x080fe40007ffe0ff */
[----:B------:R-:W-:-:S03]  /*0820*/  I2FP.F32.S32 R2, R2 ;  /* 0x0000000200027245 */ /* 0x000fc60000201400 */
[----:B------:R-:W-:Y:S01]  /*0830*/  FADD R5, R3, 1 ;  /* 0x3f80000003057421 */ /* 0x000fe20000000000 */
[----:B0-----:R-:W-:-:S04]  /*0840*/  FMUL R13, R7, R8 ;  /* 0x00000008070d7220 */ /* 0x001fc80000400000 */
[----:B------:R-:W-:Y:S01]  /*0850*/  FADD R9, R6, -R13 ;  /* 0x8000000d06097221 */ /* 0x000fe20000000000 */
[C---:B------:R-:W-:Y:S01]  /*0860*/  FMUL R8, R13.reuse, R13 ;  /* 0x0000000d0d087220 */ /* 0x040fe20000400000 */
[----:B------:R-:W-:Y:S01]  /*0870*/  FFMA R15, R13, 1.4426950216293334961, R4 ;  /* 0x3fb8aa3b0d0f7823 */ /* 0x000fe20000000004 */
[----:B------:R-:W0:Y:S01]  /*0880*/  MUFU.RCP R5, R5 ;  /* 0x0000000500057308 */ /* 0x000e220000001000 */
[----:B------:R-:W-:Y:S01]  /*0890*/  FADD R9, R9, R9 ;  /* 0x0000000909097221 */ /* 0x000fe20000000000 */
[----:B------:R-:W-:Y:S01]  /*08a0*/  FFMA R11, R8, R17, 0.0032181653659790754318 ;  /* 0x3b52e7db080b7423 */ /* 0x000fe20000000011 */
[----:B------:R-:W-:Y:S01]  /*08b0*/  FADD R12, R4, -R15 ;  /* 0x8000000f040c7221 */ /* 0x000fe20000000000 */
[----:B------:R-:W-:Y:S01]  /*08c0*/  FADD R4, R3, -1 ;  /* 0xbf80000003047421 */ /* 0x000fe20000000000 */
[----:B------:R-:W-:Y:S01]  /*08d0*/  FFMA R6, R6, -R13, R9 ;  /* 0x8000000d06067223 */ /* 0x000fe20000000009 */
[C---:B------:R-:W-:Y:S01]  /*08e0*/  FFMA R11, R8.reuse, R11, 0.018033718690276145935 ;  /* 0x3c93bb73080b7423 */ /* 0x040fe2000000000b */
[----:B------:R-:W-:Y:S01]  /*08f0*/  FFMA R14, R13, 1.4426950216293334961, R12 ;  /* 0x3fb8aa3b0d0e7823 */ /* 0x000fe2000000000c */
[----:B------:R-:W-:Y:S01]  /*0900*/  FSEL R3, RZ, -24, P0 ;  /* 0xc1c00000ff037808 */ /* 0x000fe20000000000 */
[----:B------:R-:W-:Y:S01]  /*0910*/  FMUL R9, R7, R6 ;  /* 0x0000000607097220 */ /* 0x000fe20000400000 */
[----:B------:R-:W-:Y:S01]  /*0920*/  FFMA R11, R8, R11, 0.12022458761930465698 ;  /* 0x3df6384f080b7423 */ /* 0x000fe2000000000b */
[----:B------:R-:W-:-:S02]  /*0930*/  FADD R6, R4, R4 ;  /* 0x0000000404067221 */ /* 0x000fc40000000000 */
[----:B------:R-:W-:Y:S01]  /*0940*/  FFMA R14, R9, 1.4426950216293334961, R14 ;  /* 0x3fb8aa3b090e7823 */ /* 0x000fe2000000000e */
[----:B------:R-:W-:Y:S01]  /*0950*/  FMUL R12, R8, R11 ;  /* 0x0000000b080c7220 */ /* 0x000fe20000400000 */
[----:B------:R-:W-:Y:S02]  /*0960*/  FFMA R2, R2, 1.1920928955078125e-07, R3 ;  /* 0x3400000002027823 */ /* 0x000fe40000000003 */
[----:B------:R-:W-:Y:S01]  /*0970*/  FFMA R16, R13, 1.9251366722983220825e-08, R14 ;  /* 0x32a55e340d107823 */ /* 0x000fe2000000000e */
[----:B------:R-:W-:Y:S01]  /*0980*/  FMUL R14, R12, 3 ;  /* 0x404000000c0e7820 */ /* 0x000fe20000400000 */
[----:B0-----:R-:W-:-:S03]  /*0990*/  FMUL R7, R5, R6 ;  /* 0x0000000605077220 */ /* 0x001fc60000400000 */
[----:B------:R-:W-:Y:S01]  /*09a0*/  FFMA R14, R9, R14, R16 ;  /* 0x0000000e090e7223 */ /* 0x000fe20000000010 */
[----:B------:R-:W-:Y:S01]  /*09b0*/  FADD R8, R4, -R7 ;  /* 0x8000000704087221 */ /* 0x000fe20000000000 */
[C---:B------:R-:W-:Y:S01]  /*09c0*/  FMUL R6, R7.reuse, R7 ;  /* 0x0000000707067220 */ /* 0x040fe20000400000 */
[----:B------:R-:W-:Y:S01]  /*09d0*/  FFMA R11, R7, 1.4426950216293334961, R2 ;  /* 0x3fb8aa3b070b7823 */ /* 0x000fe20000000002 */
[----:B------:R-:W-:Y:S01]  /*09e0*/  FFMA R14, R13, R12, R14 ;  /* 0x0000000c0d0e7223 */ /* 0x000fe2000000000e */
[----:B------:R-:W-:Y:S01]  /*09f0*/  FADD R3, R8, R8 ;  /* 0x0000000808037221 */ /* 0x000fe20000000000 */
[----:B------:R-:W-:Y:S01]  /*0a00*/  FFMA R9, R6, R17, 0.0032181653659790754318 ;  /* 0x3b52e7db06097423 */ /* 0x000fe20000000011 */
[----:B------:R-:W-:Y:S01]  /*0a10*/  FADD R2, R2, -R11 ;  /* 0x8000000b02027221 */ /* 0x000fe20000000000 */
[----:B------:R-:W-:Y:S01]  /*0a20*/  FADD R8, R15, R14 ;  /* 0x0000000e0f087221 */ /* 0x000fe20000000000 */
[----:B------:R-:W-:Y:S01]  /*0a30*/  FFMA R4, R4, -R7, R3 ;  /* 0x8000000704047223 */ /* 0x000fe20000000003 */
[----:B------:R-:W-:Y:S01]  /*0a40*/  FFMA R9, R6, R9, 0.018033718690276145935 ;  /* 0x3c93bb7306097423 */ /* 0x000fe20000000009 */
[----:B------:R-:W-:Y:S01]  /*0a50*/  FFMA R3, R7, 1.4426950216293334961, R2 ;  /* 0x3fb8aa3b07037823 */ /* 0x000fe20000000002 */
[----:B------:R-:W-:Y:S01]  /*0a60*/  FMUL R13, R8, 2 ;  /* 0x40000000080d7820 */ /* 0x000fe20000400000 */
[----:B------:R-:W-:Y:S01]  /*0a70*/  FMUL R4, R5, R4 ;  /* 0x0000000405047220 */ /* 0x000fe20000400000 */
[----:B------:R-:W-:Y:S01]  /*0a80*/  FFMA R9, R6, R9, 0.12022458761930465698 ;  /* 0x3df6384f06097423 */ /* 0x000fe20000000009 */
[----:B------:R-:W-:Y:S01]  /*0a90*/  FADD R15, -R15, R8 ;  /* 0x000000080f0f7221 */ /* 0x000fe20000000100 */
[----:B------:R-:W0:Y:S01]  /*0aa0*/  FRND R12, R13 ;  /* 0x0000000d000c7307 */ /* 0x000e220000201000 */
[----:B------:R-:W-:Y:S01]  /*0ab0*/  FFMA R2, R4, 1.4426950216293334961, R3 ;  /* 0x3fb8aa3b04027823 */ /* 0x000fe20000000003 */
[----:B------:R-:W-:Y:S01]  /*0ac0*/  FMUL R6, R6, R9 ;  /* 0x0000000906067220 */ /* 0x000fe20000400000 */
[----:B------:R-:W-:Y:S01]  /*0ad0*/  FADD R15, R14, -R15 ;  /* 0x8000000f0e0f7221 */ /* 0x000fe20000000000 */
[----:B------:R-:W-:Y:S01]  /*0ae0*/  FFMA R8, R8, 2, -R13 ;  /* 0x4000000008087823 */ /* 0x000fe2000000080d */
[----:B------:R-:W-:Y:S01]  /*0af0*/  FFMA R5, R7, 1.9251366722983220825e-08, R2 ;  /* 0x32a55e3407057823 */ /* 0x000fe20000000002 */
[----:B------:R-:W-:Y:S01]  /*0b00*/  FMUL R3, R6, 3 ;  /* 0x4040000006037820 */ /* 0x000fe20000400000 */
[----:B------:R-:W-:-:S02]  /*0b10*/  IMAD.MOV.U32 R14, RZ, RZ, 0x391fcb8e ;  /* 0x391fcb8eff0e7424 */ /* 0x000fc400078e00ff */
[----:B------:R-:W-:Y:S01]  /*0b20*/  FFMA R15, R15, 2, R8 ;  /* 0x400000000f0f7823 */ /* 0x000fe20000000008 */
[C---:B------:R-:W-:Y:S01]  /*0b30*/  FSETP.GT.AND P4, PT, |R13|.reuse, 152, PT ;  /* 0x431800000d00780b */ /* 0x040fe20003f84200 */
[----:B------:R-:W-:Y:S01]  /*0b40*/  FFMA R4, R4, R3, R5 ;  /* 0x0000000304047223 */ /* 0x000fe20000000005 */
[----:B------:R-:W-:-:S03]  /*0b50*/  FSETP.GEU.AND P3, PT, R13, RZ, PT ;  /* 0x000000ff0d00720b */ /* 0x000fc60003f6e000 */
[----:B------:R-:W-:Y:S01]  /*0b60*/  FFMA R4, R7, R6, R4 ;  /* 0x0000000607047223 */ /* 0x000fe20000000004 */
[----:B0-----:R-:W-:Y:S01]  /*0b70*/  FADD R2, R13, -R12 ;  /* 0x8000000c0d027221 */ /* 0x001fe20000000000 */
[----:B------:R-:W-:Y:S01]  /*0b80*/  F2I.NTZ R7, R13 ;  /* 0x0000000d00077305 */ /* 0x000fe20000203100 */
[----:B------:R-:W-:Y:S01]  /*0b90*/  FSETP.GT.AND P2, PT, R12, RZ, PT ;  /* 0x000000ff0c00720b */ /* 0x000fe20003f44000 */
[C---:B------:R-:W-:Y:S01]  /*0ba0*/  FADD R6, R11.reuse, R4 ;  /* 0x000000040b067221 */ /* 0x040fe20000000000 */
[----:B------:R-:W-:Y:S01]  /*0bb0*/  FADD R15, R2, R15 ;  /* 0x0000000f020f7221 */ /* 0x000fe20000000000 */
[----:B------:R-:W-:Y:S01]  /*0bc0*/  DADD R2, R58, 1.5 ;  /* 0x3ff800003a027429 */ /* 0x000fe20000000000 */
[----:B------:R-:W-:Y:S01]  /*0bd0*/  FSEL R9, RZ, +INF , !P3 ;  /* 0x7f800000ff097808 */ /* 0x000fe20005800000 */
[----:B------:R-:W-:Y:S01]  /*0be0*/  FMUL R5, R6, 2 ;  /* 0x4000000006057820 */ /* 0x000fe20000400000 */
[----:B------:R-:W-:Y:S01]  /*0bf0*/  FADD R11, -R11, R6 ;  /* 0x000000060b0b7221 */ /* 0x000fe20000000100 */
[C---:B------:R-:W-:Y:S01]  /*0c00*/  FFMA R8, R15.reuse, R14, 0.0013391353422775864601 ;  /* 0x3aaf85ed0f087423 */ /* 0x040fe2000000000e */
[----:B------:R-:W-:Y:S01]  /*0c10*/  FSETP.NEU.AND P3, PT, |R10|, +INF , PT ;  /* 0x7f8000000a00780b */ /* 0x000fe20003f6d200 */
[----:B------:R-:W-:Y:S01]  /*0c20*/  FFMA R6, R6, 2, -R5 ;  /* 0x4000000006067823 */ /* 0x000fe20000000805 */
[----:B------:R-:W-:Y:S01]  /*0c30*/  FADD R11, R4, -R11 ;  /* 0x8000000b040b7221 */ /* 0x000fe20000000000 */
[----:B------:R-:W-:Y:S01]  /*0c40*/  FFMA R8, R15, R8, 0.0096188392490148544312 ;  /* 0x3c1d98560f087423 */ /* 0x000fe20000000008 */
[----:B------:R-:W-:Y:S01]  /*0c50*/  FSETP.GEU.AND P1, PT, R5, RZ, PT ;  /* 0x000000ff0500720b */ /* 0x000fe20003f2e000 */
[----:B------:R-:W0:Y:S01]  /*0c60*/  FRND R2, R5 ;  /* 0x0000000500027307 */ /* 0x000e220000201000 */
[----:B------:R-:W-:Y:S01]  /*0c70*/  LOP3.LUT R3, R3, 0x7ff00000, RZ, 0xc0, !PT ;  /* 0x7ff0000003037812 */ /* 0x000fe200078ec0ff */
[----:B------:R-:W-:Y:S01]  /*0c80*/  FFMA R6, R11, 2, R6 ;  /* 0x400000000b067823 */ /* 0x000fe20000000006 */
[----:B------:R-:W-:-:S02]  /*0c90*/  FFMA R8, R15, R8, 0.055503588169813156128 ;  /* 0x3d6357bb0f087423 */ /* 0x000fc40000000008 */
[----:B------:R-:W-:Y:S02]  /*0ca0*/  ISETP.NE.AND P0, PT, R3, 0x7ff00000, PT ;  /* 0x7ff000000300780c */ /* 0x000fe40003f05270 */
[----:B------:R-:W-:-:S04]  /*0cb0*/  FFMA R8, R15, R8, 0.24022644758224487305 ;  /* 0x3e75fdec0f087423 */ /* 0x000fc80000000008 */
[----:B------:R-:W-:Y:S01]  /*0cc0*/  FFMA R8, R15, R8, 0.69314718246459960938 ;  /* 0x3f3172180f087423 */ /* 0x000fe20000000008 */
[----:B0-----:R-:W-:Y:S01]  /*0cd0*/  FADD R3, R5, -R2 ;  /* 0x8000000205037221 */ /* 0x001fe20000000000 */
[----:B------:R-:W-:Y:S02]  /*0ce0*/  FSETP.GT.AND P6, PT, R2, RZ, PT ;  /* 0x000000ff0200720b */ /* 0x000fe40003fc4000 */
[----:B------:R-:W-:Y:S01]  /*0cf0*/  FFMA R15, R15, R8, 1 ;  /* 0x3f8000000f0f7423 */ /* 0x000fe20000000008 */
[----:B------:R-:W-:Y:S01]  /*0d00*/  SEL R2, RZ, 0x83000000, P2 ;  /* 0x83000000ff027807 */ /* 0x000fe20001000000 */
[----:B------:R-:W-:Y:S01]  /*0d10*/  FADD R3, R3, R6 ;  /* 0x0000000603037221 */ /* 0x000fe20000000000 */
[----:B------:R-:W-:Y:S02]  /*0d20*/  FSETP.GT.AND P2, PT, |R5|, 152, PT ;  /* 0x431800000500780b */ /* 0x000fe40003f44200 */
[----:B------:R-:W0:Y:S01]  /*0d30*/  F2I.NTZ R5, R5 ;  /* 0x0000000500057305 */ /* 0x000e220000203100 */
[----:B------:R-:W-:Y:S01]  /*0d40*/  FFMA R4, R3, R14, 0.0013391353422775864601 ;  /* 0x3aaf85ed03047423 */ /* 0x000fe2000000000e */
[----:B------:R-:W-:Y:S01]  /*0d50*/  VIADD R6, R2, 0x7f000000 ;  /* 0x7f00000002067836 */ /* 0x000fe20000000000 */
[----:B------:R-:W-:-:S02]  /*0d60*/  LEA R7, R7, -R2, 0x17 ;  /* 0x8000000207077211 */ /* 0x000fc400078eb8ff */
[C---:B------:R-:W-:Y:S01]  /*0d70*/  FFMA R4, R3.reuse, R4, 0.0096188392490148544312 ;  /* 0x3c1d985603047423 */ /* 0x040fe20000000004 */
[----:B------:R-:W-:Y:S01]  /*0d80*/  SEL R2, RZ, 0x83000000, P6 ;  /* 0x83000000ff027807 */ /* 0x000fe20003000000 */
[----:B------:R-:W-:Y:S01]  /*0d90*/  FMUL R8, R6, R15 ;  /* 0x0000000f06087220 */ /* 0x000fe20000400000 */
[----:B------:R-:W-:Y:S01]  /*0da0*/  FSETP.NAN.AND P6, PT, |R10|, |R10|, PT ;  /* 0x4000000a0a00720b */ /* 0x000fe20003fc8200 */
[----:B------:R-:W-:Y:S02]  /*0db0*/  FFMA R4, R3, R4, 0.055503588169813156128 ;  /* 0x3d6357bb03047423 */ /* 0x000fe40000000004 */
[----:B------:R-:W-:Y:S01]  /*0dc0*/  @!P4 FMUL R9, R7, R8 ;  /* 0x000000080709c220 */ /* 0x000fe20000400000 */
[----:B------:R-:W-:Y:S01]  /*0dd0*/  DSETP.NEU.OR P4, PT, |R58|, +INF , P0 ;  /* 0x7ff000003a00742a */ /* 0x000fe2000078d600 */
[----:B------:R-:W-:Y:S01]  /*0de0*/  FFMA R4, R3, R4, 0.24022644758224487305 ;  /* 0x3e75fdec03047423 */ /* 0x000fe20000000004 */
[----:B0-----:R-:W-:-:S03]  /*0df0*/  IMAD R5, R5, 0x800000, -R2 ;  /* 0x0080000005057824 */ /* 0x001fc600078e0a02 */
[C---:B------:R-:W-:Y:S01]  /*0e00*/  FFMA R6, R3.reuse, R4, 0.69314718246459960938 ;  /* 0x3f31721803067423 */ /* 0x040fe20000000004 */
[----:B------:R-:W-:Y:S02]  /*0e10*/  VIADD R2, R2, 0x7f000000 ;  /* 0x7f00000002027836 */ /* 0x000fe40000000000 */
[----:B------:R-:W-:Y:S01]  /*0e20*/  FADD R4, R10, R10 ;  /* 0x0000000a0a047221 */ /* 0x000fe20000000000 */
[----:B------:R-:W-:Y:S02]  /*0e30*/  FFMA R3, R3, R6, 1 ;  /* 0x3f80000003037423 */ /* 0x000fe40000000006 */
[----:B--2---:R-:W0:Y:S02]  /*0e40*/  I2F.F64 R6, UR45 ;  /* 0x0000002d00067d12 */ /* 0x004e240008201c00 */
[----:B------:R-:W-:Y:S01]  /*0e50*/  LOP3.LUT R4, R4, 0x7fffffff, RZ, 0xc0, !PT ;  /* 0x7fffffff04047812 */ /* 0x000fe200078ec0ff */
[----:B------:R-:W-:Y:S01]  /*0e60*/  FMUL R2, R2, R3 ;  /* 0x0000000302027220 */ /* 0x000fe20000400000 */
[----:B------:R-:W-:Y:S01]  /*0e70*/  FSEL R3, RZ, +INF , !P1 ;  /* 0x7f800000ff037808 */ /* 0x000fe20004800000 */
[----:B------:R-:W-:Y:S01]  /*0e80*/  UIADD3 UR45, UPT, UPT, -UR45, URZ, URZ ;  /* 0x000000ff2d2d7290 */ /* 0x000fe2000fffe1ff */
[----:B------:R-:W-:Y:S01]  /*0e90*/  @P5 FSEL R4, R4, R9, !P3 ;  /* 0x0000000904045208 */ /* 0x000fe20005800000 */
[----:B------:R-:W-:Y:S01]  /*0ea0*/  @!P2 FMUL R3, R5, R2 ;  /* 0x000000020503a220 */ /* 0x000fe20000400000 */
[C---:B------:R-:W-:Y:S01]  /*0eb0*/  DSETP.NUM.OR P2, PT, R58.reuse, R58, P0 ;  /* 0x0000003a3a00722a */ /* 0x040fe20000747400 */
[C---:B------:R-:W-:Y:S01]  /*0ec0*/  FSETP.NEU.AND P3, PT, R0.reuse, RZ, PT ;  /* 0x000000ff0000720b */ /* 0x040fe20003f6d000 */
[----:B------:R-:W-:Y:S01]  /*0ed0*/  FADD R2, R0, R0 ;  /* 0x0000000000027221 */ /* 0x000fe20000000000 */
[----:B------:R-:W-:Y:S01]  /*0ee0*/  @P4 LOP3.LUT R174, R174, 0x20, RZ, 0xfc, !PT ;  /* 0x00000020aeae4812 */ /* 0x000fe200078efcff */
[----:B------:R-:W-:Y:S01]  /*0ef0*/  @P6 FADD R4, R10, 2 ;  /* 0x400000000a046421 */ /* 0x000fe20000000000 */
[----:B------:R-:W-:Y:S01]  /*0f00*/  FSETP.NAN.AND P0, PT, |R0|, |R0|, PT ;  /* 0x400000000000720b */ /* 0x000fe20003f08200 */
[----:B------:R-:W-:Y:S01]  /*0f10*/  DADD R58, R58, 1.5 ;  /* 0x3ff800003a3a7429 */ /* 0x000fe20000000000 */
[----:B------:R-:W-:-:S02]  /*0f20*/  LOP3.LUT R174, R174, 0xffffffef, RZ, 0xc0, !PT ;  /* 0xffffffefaeae7812 */ /* 0x000fc400078ec0ff */
[----:B------:R-:W-:Y:S02]  /*0f30*/  LOP3.LUT R2, R2, 0x7fffffff, RZ, 0xc0, !PT ;  /* 0x7fffffff02027812 */ /* 0x000fe400078ec0ff */
[----:B------:R-:W-:Y:S02]  /*0f40*/  FSETP.NEU.AND P1, PT, R10, 1, PT ;  /* 0x3f8000000a00780b */ /* 0x000fe40003f2d000 */
[----:B0-----:R-:W-:Y:S02]  /*0f50*/  R2UR UR38, R6 ;  /* 0x00000000062672ca */ /* 0x001fe400000e0000 */
[----:B------:R-:W-:Y:S02]  /*0f60*/  @P2 LOP3.LUT R174, R174, 0x10, RZ, 0xfc, !PT ;  /* 0x00000010aeae2812 */ /* 0x000fe400078efcff */
[----:B------:R-:W-:Y:S02]  /*0f70*/  FSETP.NEU.AND P2, PT, |R0|, +INF , PT ;  /* 0x7f8000000000780b */ /* 0x000fe40003f4d200 */
[----:B------:R-:W-:-:S02]  /*0f80*/  FSEL R34, R4, 1, P1 ;  /* 0x3f80000004227808 */ /* 0x000fc40000800000 */
[----:B------:R-:W-:Y:S01]  /*0f90*/  @P3 FSEL R2, R2, R3, !P2 ;  /* 0x0000000302023208 */ /* 0x000fe20005000000 */
[C---:B------:R-:W-:Y:S01]  /*0fa0*/  @P0 FADD R2, R0.reuse, 2 ;  /* 0x4000000000020421 */ /* 0x040fe20000000000 */
[----:B------:R-:W-:Y:S02]  /*0fb0*/  FSETP.NEU.AND P0, PT, R0, 1, PT ;  /* 0x3f8000000000780b */ /* 0x000fe40003f0d000 */
[----:B------:R-:W0:Y:S01]  /*0fc0*/  F2F.F64.F32 R34, R34 ;  /* 0x0000002200227310 */ /* 0x000e220000201800 */
[----:B------:R-:W-:Y:S02]  /*0fd0*/  R2UR UR39, R7 ;  /* 0x00000000072772ca */ /* 0x000fe400000e0000 */
[----:B------:R-:W-:-:S06]  /*0fe0*/  FSEL R38, R2, 1, P0 ;  /* 0x3f80000002267808 */ /* 0x000fcc0000000000 */
[----:B------:R-:W1:Y:S01]  /*0ff0*/  F2F.F64.F32 R38, R38 ;  /* 0x0000002600267310 */ /* 0x000e620000201800 */
[----:B0-----:R-:W-:-:S11]  /*1000*/  DMUL R34, R34, UR4 ;  /* 0x0000000422227c28 */ /* 0x001fd60008000000 */
.L_x_101:
[----:B------:R-:W0:Y:S08]  /*1010*/  LDC.64 R2, c[0x0][0x388] ;  /* 0x0000e200ff027b82 */ /* 0x000e300000000a00 */
[----:B------:R-:W2:Y:S08]  /*1020*/  LDC.64 R32, c[0x0][0x3a0] ;  /* 0x0000e800ff207b82 */ /* 0x000eb00000000a00 */
[----:B------:R-:W3:Y:S08]  /*1030*/  LDC.64 R30, c[0x0][0x398] ;  /* 0x0000e600ff1e7b82 */ /* 0x000ef00000000a00 */
[----:B------:R-:W4:Y:S01]  /*1040*/  LDC.64 R28, c[0x0][0x390] ;  /* 0x0000e400ff1c7b82 */ /* 0x000f220000000a00 */
[----:B0-----:R-:W-:Y:S01]  /*1050*/  IMAD.WIDE R2, R171, 0x4, R2 ;  /* 0x00000004ab027825 */ /* 0x001fe200078e0202 */
[----:B------:R-:W-:-:S06]  /*1060*/  IABS R11, UR40 ;  /* 0x00000028000b7c13 */ /* 0x000fcc0008000000 */
[----:B------:R-:W0:Y:S01]  /*1070*/  LDC R14, c[0x0][0x410] ;  /* 0x00010400ff0e7b82 */ /* 0x000e220000000800 */
[----:B------:R-:W2:Y:S01]  /*1080*/  LDG.E R170, desc[UR36][R2.64] ;  /* 0x0000002402aa7981 */ /* 0x000ea2000c1e1900 */
[----:B------:R-:W5:Y:S01]  /*1090*/  I2F.RP R0, R11 ;  /* 0x0000000b00007306 */ /* 0x000f620000209400 */
[----:B------:R-:W-:Y:S02]  /*10a0*/  IABS R6, R171 ;  /* 0x000000ab00067213 */ /* 0x000fe40000000000 */
[----:B------:R-:W-:Y:S01]  /*10b0*/  IABS R8, UR40 ;  /* 0x0000002800087c13 */ /* 0x000fe20008000000 */
[----:B------:R-:W-:Y:S01]  /*10c0*/  IMAD.MOV.U32 R13, RZ, RZ, 0x3a2c32e4 ;  /* 0x3a2c32e4ff0d7424 */ /* 0x000fe200078e00ff */
[----:B------:R-:W-:Y:S01]  /*10d0*/  UIADD3 UR4, UPT, UPT, -UR40, URZ, URZ ;  /* 0x000000ff28047290 */ /* 0x000fe2000fffe1ff */
[----:B------:R-:W1:Y:S02]  /*10e0*/  LDCU.64 UR6, c[0x0][0x3c8] ;  /* 0x00007900ff0677ac */ /* 0x000e640008000a00 */
[----:B-----5:R-:W5:Y:S01]  /*10f0*/  MUFU.RCP R0, R0 ;  /* 0x0000000000007308 */ /* 0x020f620000001000 */
[----:B--2---:R-:W-:-:S06]  /*1100*/  IMAD.WIDE R32, R170, 0x8, R32 ;  /* 0x00000008aa207825 */ /* 0x004fcc00078e0220 */
[----:B------:R-:W2:Y:S01]  /*1110*/  LDG.E.64 R32, desc[UR36][R32.64] ;  /* 0x0000002420207981 */ /* 0x000ea2000c1e1b00 */
[----:B---3--:R-:W-:-:S06]  /*1120*/  IMAD.WIDE R30, R170, 0x8, R30 ;  /* 0x00000008aa1e7825 */ /* 0x008fcc00078e021e */
[----:B------:R-:W3:Y:S01]  /*1130*/  LDG.E.64 R30, desc[UR36][R30.64] ;  /* 0x000000241e1e7981 */ /* 0x000ee2000c1e1b00 */
[----:B----4-:R-:W-:-:S06]  /*1140*/  IMAD.WIDE R28, R170, 0x8, R28 ;  /* 0x00000008aa1c7825 */ /* 0x010fcc00078e021c */
[----:B------:R-:W4:Y:S01]  /*1150*/  LDG.E.64 R28, desc[UR36][R28.64] ;  /* 0x000000241c1c7981 */ /* 0x000f22000c1e1b00 */
[----:B-----5:R-:W-:Y:S01]  /*1160*/  VIADD R2, R0, 0xffffffe ;  /* 0x0ffffffe00027836 */ /* 0x020fe20000000000 */
[----:B0-----:R-:W-:Y:S01]  /*1170*/  IABS R15, R14 ;  /* 0x0000000e000f7213 */ /* 0x001fe20000000000 */
[----:B-1----:R-:W-:Y:S01]  /*1180*/  IMAD.U32 R167, RZ, RZ, UR7 ;  /* 0x00000007ffa77e24 */ /* 0x002fe2000f8e00ff */
[----:B------:R-:W-:Y:S01]  /*1190*/  LOP3.LUT R174, R174, 0xffffff7f, RZ, 0xc0, !PT ;  /* 0xffffff7faeae7812 */ /* 0x000fe200078ec0ff */
[----:B------:R0:W1:Y:S01]  /*11a0*/  F2I.FTZ.U32.TRUNC.NTZ R3, R2 ;  /* 0x0000000200037305 */ /* 0x000062000021f000 */
[----:B------:R-:W-:Y:S01]  /*11b0*/  MOV R166, UR6 ;  /* 0x0000000600a67c02 */ /* 0x000fe20008000f00 */
[----:B------:R-:W-:Y:S01]  /*11c0*/  BSSY.RECONVERGENT B0, `(.L_x_5) ;  /* 0x0000095000007945 */ /* 0x000fe20003800200 */
[----:B0-----:R-:W-:Y:S01]  /*11d0*/  IMAD.MOV.U32 R2, RZ, RZ, RZ ;  /* 0x000000ffff027224 */ /* 0x001fe200078e00ff */
[----:B-1----:R-:W-:-:S05]  /*11e0*/  IADD3 R4, PT, PT, RZ, -R3, RZ ;  /* 0x80000003ff047210 */ /* 0x002fca0007ffe0ff */
[----:B------:R-:W-:Y:S02]  /*11f0*/  IMAD R7, R4, R11, RZ ;  /* 0x0000000b04077224 */ /* 0x000fe400078e02ff */
[----:B------:R-:W0:Y:S02]  /*1200*/  I2F.RP R4, R15 ;  /* 0x0000000f00047306 */ /* 0x000e240000209400 */
[----:B------:R-:W-:-:S04]  /*1210*/  IMAD.HI.U32 R2, R3, R7, R2 ;  /* 0x0000000703027227 */ /* 0x000fc800078e0002 */
[----:B------:R-:W-:Y:S02]  /*1220*/  IMAD.MOV.U32 R3, RZ, RZ, R6 ;  /* 0x000000ffff037224 */ /* 0x000fe400078e0006 */
[----:B------:R-:W-:Y:S02]  /*1230*/  IMAD.MOV R7, RZ, RZ, -R8 ;  /* 0x000000ffff077224 */ /* 0x000fe400078e0a08 */
[----:B------:R-:W-:Y:S01]  /*1240*/  IMAD.HI.U32 R2, R2, R3, RZ ;  /* 0x0000000302027227 */ /* 0x000fe200078e00ff */
[----:B0-----:R-:W0:Y:S02]  /*1250*/  MUFU.RCP R4, R4 ;  /* 0x0000000400047308 */ /* 0x001e240000001000 */
[----:B0-----:R-:W-:-:S06]  /*1260*/  IADD3 R4, PT, PT, R4, 0xffffffe, RZ ;  /* 0x0ffffffe04047810 */ /* 0x001fcc0007ffe0ff */
[----:B--2---:R-:W0:Y:S02]  /*1270*/  F2F.F32.F64 R20, R32 ;  /* 0x0000002000147310 */ /* 0x004e240000301000 */
[C---:B0-----:R-:W-:Y:S01]  /*1280*/  FMUL R5, |R20|.reuse, 16777216 ;  /* 0x4b80000014057820 */ /* 0x041fe20000400200 */
[C---:B------:R-:W-:Y:S01]  /*1290*/  FSETP.GEU.AND P2, PT, |R20|.reuse, 1.175494350822287508e-38, PT ;  /* 0x008000001400780b */ /* 0x040fe20003f4e200 */
[C---:B------:R-:W-:Y:S01]  /*12a0*/  FADD R117, R20.reuse, R20 ;  /* 0x0000001414757221 */ /* 0x040fe20000000000 */
[----:B------:R-:W-:Y:S02]  /*12b0*/  FSETP.NEU.AND P4, PT, R20, 1, PT ;  /* 0x3f8000001400780b */ /* 0x000fe40003f8d000 */
[----:B------:R-:W-:Y:S02]  /*12c0*/  FSEL R5, R5, |R20|, !P2 ;  /* 0x4000001405057208 */ /* 0x000fe40005000000 */
[----:B------:R-:W-:Y:S02]  /*12d0*/  LOP3.LUT R117, R117, 0x7fffffff, RZ, 0xc0, !PT ;  /* 0x7fffffff75757812 */ /* 0x000fe400078ec0ff */
[----:B------:R-:W-:-:S04]  /*12e0*/  IADD3 R0, PT, PT, R5, -0x3f3504f3, RZ ;  /* 0xc0cafb0d05007810 */ /* 0x000fc80007ffe0ff */
[----:B------:R-:W-:Y:S01]  /*12f0*/  LOP3.LUT R6, R0, 0xff800000, RZ, 0xc0, !PT ;  /* 0xff80000000067812 */ /* 0x000fe200078ec0ff */
[----:B------:R-:W-:Y:S02]  /*1300*/  IMAD R0, R2, R7, R3 ;  /* 0x0000000702007224 */ /* 0x000fe400078e0203 */
[----:B---3--:R-:W-:Y:S01]  /*1310*/  MUFU.RCP64H R3, R31 ;  /* 0x0000001f00037308 */ /* 0x008fe20000001800 */
[----:B------:R-:W-:Y:S01]  /*1320*/  @P4 LOP3.LUT R174, R174, 0x80, RZ, 0xfc, !PT ;  /* 0x00000080aeae4812 */ /* 0x000fe200078efcff */
[----:B------:R-:W-:Y:S01]  /*1330*/  IMAD.IADD R5, R5, 0x1, -R6 ;  /* 0x0000000105057824 */ /* 0x000fe200078e0a06 */
[----:B------:R-:W-:Y:S02]  /*1340*/  ISETP.GT.U32.AND P1, PT, R11, R0, PT ;  /* 0x000000000b00720c */ /* 0x000fe40003f24070 */
[----:B------:R-:W-:Y:S01]  /*1350*/  I2FP.F32.S32 R6, R6 ;  /* 0x0000000600067245 */ /* 0x000fe20000201400 */
[C---:B------:R-:W-:Y:S01]  /*1360*/  FADD R7, R5.reuse, 1 ;  /* 0x3f80000005077421 */ /* 0x040fe20000000000 */
[----:B------:R-:W-:Y:S01]  /*1370*/  FADD R8, R5, -1 ;  /* 0xbf80000005087421 */ /* 0x000fe20000000000 */
[----:B------:R-:W-:-:S02]  /*1380*/  FSEL R5, RZ, -24, P2 ;  /* 0xc1c00000ff057808 */ /* 0x000fc40001000000 */
[----:B------:R-:W0:Y:S01]  /*1390*/  MUFU.RCP R9, R7 ;  /* 0x0000000700097308 */ /* 0x000e220000001000 */
[----:B------:R-:W-:Y:S01]  /*13a0*/  FADD R10, R8, R8 ;  /* 0x00000008080a7221 */ /* 0x000fe20000000000 */
[----:B------:R-:W-:Y:S01]  /*13b0*/  LOP3.LUT R174, R174, 0xffffffbf, RZ, 0xc0, !PT ;  /* 0xffffffbfaeae7812 */ /* 0x000fe200078ec0ff */
[----:B------:R-:W-:-:S03]  /*13c0*/  FFMA R5, R6, 1.1920928955078125e-07, R5 ;  /* 0x3400000006057823 */ /* 0x000fc60000000005 */
[----:B------:R-:W-:Y:S02]  /*13d0*/  @!P1 IMAD.IADD R0, R0, 0x1, -R11 ;  /* 0x0000000100009824 */ /* 0x000fe400078e0a0b */
[----:B------:R-:W-:Y:S01]  /*13e0*/  @!P1 VIADD R2, R2, 0x1 ;  /* 0x0000000102029836 */ /* 0x000fe20000000000 */
[----:B------:R-:W-:Y:S01]  /*13f0*/  ISETP.NE.AND P1, PT, RZ, UR40, PT ;  /* 0x00000028ff007c0c */ /* 0x000fe2000bf25270 */
[----:B------:R-:W1:Y:S01]  /*1400*/  F2I.FTZ.U32.TRUNC.NTZ R7, R4 ;  /* 0x0000000400077305 */ /* 0x000e62000021f000 */
[----:B------:R-:W-:Y:S02]  /*1410*/  ISETP.GE.U32.AND P0, PT, R0, R11, PT ;  /* 0x0000000b0000720c */ /* 0x000fe40003f06070 */
[----:B------:R-:W-:Y:S01]  /*1420*/  LOP3.LUT R0, R171, UR40, RZ, 0x3c, !PT ;  /* 0x00000028ab007c12 */ /* 0x000fe2000f8e3cff */
[----:B0-----:R-:W-:-:S03]  /*1430*/  FMUL R10, R9, R10 ;  /* 0x0000000a090a7220 */ /* 0x001fc60000400000 */
[----:B------:R-:W-:Y:S01]  /*1440*/  ISETP.GE.AND P2, PT, R0, RZ, PT ;  /* 0x000000ff0000720c */ /* 0x000fe20003f46270 */
[----:B------:R-:W-:Y:S01]  /*1450*/  FMUL R0, R10, R10 ;  /* 0x0000000a0a007220 */ /* 0x000fe20000400000 */
[----:B------:R-:W-:Y:S01]  /*1460*/  FADD R6, R8, -R10 ;  /* 0x8000000a08067221 */ /* 0x000fe20000000000 */
[----:B------:R-:W-:-:S04]  /*1470*/  FFMA R12, R10, 1.4426950216293334961, R5 ;  /* 0x3fb8aa3b0a0c7823 */ /* 0x000fc80000000005 */
[----:B------:R-:W-:Y:S02]  /*1480*/  @P0 VIADD R2, R2, 0x1 ;  /* 0x0000000102020836 */ /* 0x000fe40000000000 */
[----:B------:R-:W-:Y:S01]  /*1490*/  FFMA R13, R0, R13, 0.0032181653659790754318 ;  /* 0x3b52e7db000d7423 */ /* 0x000fe2000000000d */
[----:B------:R-:W-:Y:S01]  /*14a0*/  FADD R11, R6, R6 ;  /* 0x00000006060b7221 */ /* 0x000fe20000000000 */
[----:B------:R-:W-:Y:S01]  /*14b0*/  FADD R5, R5, -R12 ;  /* 0x8000000c05057221 */ /* 0x000fe20000000000 */
[----:B------:R-:W-:Y:S02]  /*14c0*/  IMAD.MOV.U32 R26, RZ, RZ, R2 ;  /* 0x000000ffff1a7224 */ /* 0x000fe400078e0002 */
[----:B------:R-:W-:Y:S01]  /*14d0*/  FFMA R13, R0, R13, 0.018033718690276145935 ;  /* 0x3c93bb73000d7423 */ /* 0x000fe2000000000d */
[----:B------:R-:W-:Y:S01]  /*14e0*/  FFMA R8, R8, -R10, R11 ;  /* 0x8000000a08087223 */ /* 0x000fe2000000000b */
[----:B------:R-:W-:Y:S01]  /*14f0*/  FFMA R5, R10, 1.4426950216293334961, R5 ;  /* 0x3fb8aa3b0a057823 */ /* 0x000fe20000000005 */
[----:B-1----:R-:W-:-:S02]  /*1500*/  IMAD.MOV R6, RZ, RZ, -R7 ;  /* 0x000000ffff067224 */ /* 0x002fc400078e0a07 */
[----:B------:R-:W-:Y:S01]  /*1510*/  FFMA R13, R0, R13, 0.12022458761930465698 ;  /* 0x3df6384f000d7423 */ /* 0x000fe2000000000d */
[----:B------:R-:W-:Y:S01]  /*1520*/  FMUL R8, R9, R8 ;  /* 0x0000000809087220 */ /* 0x000fe20000400000 */
[----:B------:R-:W-:Y:S01]  /*1530*/  @!P2 IADD3 R26, PT, PT, -R26, RZ, RZ ;  /* 0x000000ff1a1aa210 */ /* 0x000fe20007ffe1ff */
[----:B------:R-:W-:Y:S01]  /*1540*/  IMAD.MOV.U32 R2, RZ, RZ, 0x1 ;  /* 0x00000001ff027424 */ /* 0x000fe200078e00ff */
[----:B------:R-:W-:Y:S01]  /*1550*/  @!P1 LOP3.LUT R26, RZ, UR40, RZ, 0x33, !PT ;  /* 0x00000028ff1a9c12 */ /* 0x000fe2000f8e33ff */
[----:B------:R-:W-:Y:S01]  /*1560*/  FMUL R13, R0, R13 ;  /* 0x0000000d000d7220 */ /* 0x000fe20000400000 */
[----:B------:R-:W-:Y:S01]  /*1570*/  FFMA R9, R8, 1.4426950216293334961, R5 ;  /* 0x3fb8aa3b08097823 */ /* 0x000fe20000000005 */
[----:B------:R-:W-:Y:S02]  /*1580*/  IMAD R11, R6, R15, RZ ;  /* 0x0000000f060b7224 */ /* 0x000fe400078e02ff */
[----:B------:R-:W-:Y:S02]  /*1590*/  IMAD R17, R26, UR4, R171 ;  /* 0x000000041a117c24 */ /* 0x000fe4000f8e02ab */
[----:B------:R-:W-:Y:S01]  /*15a0*/  FFMA R9, R10, 1.9251366722983220825e-08, R9 ;  /* 0x32a55e340a097823 */ /* 0x000fe20000000009 */
[----:B------:R-:W-:Y:S01]  /*15b0*/  FMUL R0, R13, 3 ;  /* 0x404000000d007820 */ /* 0x000fe20000400000 */
[----:B------:R-:W-:Y:S01]  /*15c0*/  IMAD.MOV.U32 R6, RZ, RZ, RZ ;  /* 0x000000ffff067224 */ /* 0x000fe200078e00ff */
[----:B------:R-:W-:Y:S01]  /*15d0*/  DFMA R4, -R30, R2, 1 ;  /* 0x3ff000001e04742b */ /* 0x000fe20000000102 */
[----:B------:R-:W4:Y:S01]  /*15e0*/  LDCU.64 UR4, c[0x0][0x3f0] ;  /* 0x00007e00ff0477ac */ /* 0x000f220008000a00 */
[----:B------:R-:W-:Y:S01]  /*15f0*/  FFMA R9, R8, R0, R9 ;  /* 0x0000000008097223 */ /* 0x000fe20000000009 */
[----:B------:R-:W-:Y:S01]  /*1600*/  IABS R0, R17 ;  /* 0x0000001100007213 */ /* 0x000fe20000000000 */
[----:B------:R-:W-:Y:S01]  /*1610*/  IMAD.HI.U32 R6, R7, R11, R6 ;  /* 0x0000000b07067227 */ /* 0x000fe200078e0006 */
[----:B------:R-:W0:Y:S03]  /*1620*/  I2F.F64 R26, R26 ;  /* 0x0000001a001a7312 */ /* 0x000e260000201c00 */
[----:B------:R-:W-:Y:S01]  /*1630*/  FFMA R9, R10, R13, R9 ;  /* 0x0000000d0a097223 */ /* 0x000fe20000000009 */
[----:B------:R-:W-:Y:S01]  /*1640*/  MOV R11, R0 ;  /* 0x00000000000b7202 */ /* 0x000fe20000000f00 */
[----:B------:R-:W-:-:S02]  /*1650*/  DFMA R4, R4, R4, R4 ;  /* 0x000000040404722b */ /* 0x000fc40000000004 */
[----:B------:R-:W-:Y:S02]  /*1660*/  FADD R7, R12, R9 ;  /* 0x000000090c077221 */ /* 0x000fe40000000000 */
[----:B------:R-:W-:-:S04]  /*1670*/  IMAD.HI.U32 R0, R6, R11, RZ ;  /* 0x0000000b06007227 */ /* 0x000fc800078e00ff */
[C---:B------:R-:W-:Y:S01]  /*1680*/  FMUL R8, R7.reuse, 2 ;  /* 0x4000000007087820 */ /* 0x040fe20000400000 */
[----:B------:R-:W-:Y:S01]  /*1690*/  FADD R12, -R12, R7 ;  /* 0x000000070c0c7221 */ /* 0x000fe20000000100 */
[----:B------:R-:W-:Y:S01]  /*16a0*/  IMAD.MOV R6, RZ, RZ, -R0 ;  /* 0x000000ffff067224 */ /* 0x000fe200078e0a00 */
[----:B------:R-:W-:Y:S01]  /*16b0*/  DFMA R4, R2, R4, R2 ;  /* 0x000000040204722b */ /* 0x000fe20000000002 */
[----:B------:R-:W-:Y:S01]  /*16c0*/  FFMA R7, R7, 2, -R8 ;  /* 0x4000000007077823 */ /* 0x000fe20000000808 */
[----:B------:R-:W-:Y:S01]  /*16d0*/  FADD R12, R9, -R12 ;  /* 0x8000000c090c7221 */ /* 0x000fe20000000000 */
[C---:B------:R-:W-:Y:S01]  /*16e0*/  IMAD R6, R15.reuse, R6, R11 ;  /* 0x000000060f067224 */ /* 0x040fe200078e020b */
[----:B----4-:R-:W-:Y:S01]  /*16f0*/  DMUL R132, R28, UR4 ;  /* 0x000000041c847c28 */ /* 0x010fe20008000000 */
[----:B------:R-:W1:Y:S01]  /*1700*/  FRND R11, R8 ;  /* 0x00000008000b7307 */ /* 0x000e620000201000 */
[----:B------:R-:W-:Y:S01]  /*1710*/  FFMA R7, R12, 2, R7 ;  /* 0x400000000c077823 */ /* 0x000fe20000000007 */
[----:B------:R-:W-:Y:S01]  /*1720*/  IMAD.MOV.U32 R9, RZ, RZ, 0x391fcb8e ;  /* 0x391fcb8eff097424 */ /* 0x000fe200078e00ff */
[----:B------:R-:W-:Y:S01]  /*1730*/  ISETP.GT.U32.AND P1, PT, R15, R6, PT ;  /* 0x000000060f00720c */ /* 0x000fe20003f24070 */
[----:B------:R-:W-:Y:S01]  /*1740*/  DFMA R2, -R30, R4, 1 ;  /* 0x3ff000001e02742b */ /* 0x000fe20000000104 */
[----:B------:R-:W-:Y:S01]  /*1750*/  LOP3.LUT R12, R17, R14, RZ, 0x3c, !PT ;  /* 0x0000000e110c7212 */ /* 0x000fe200078e3cff */
[----:B------:R-:W2:Y:S03]  /*1760*/  LDCU.64 UR4, c[0x0][0x3d0] ;  /* 0x00007a00ff0477ac */ /* 0x000ea60008000a00 */
[----:B------:R-:W-:-:S03]  /*1770*/  ISETP.GE.AND P3, PT, R12, RZ, PT ;  /* 0x000000ff0c00720c */ /* 0x000fc60003f66270 */
[----:B------:R-:W-:Y:S01]  /*1780*/  DFMA R2, R4, R2, R4 ;  /* 0x000000020402722b */ /* 0x000fe20000000004 */
[----:B-1----:R-:W-:-:S03]  /*1790*/  FADD R10, R8, -R11 ;  /* 0x8000000b080a7221 */ /* 0x002fc60000000000 */
[----:B------:R-:W-:Y:S01]  /*17a0*/  @!P1 IMAD.IADD R6, R6, 0x1, -R15 ;  /* 0x0000000106069824 */ /* 0x000fe200078e0a0f */
[----:B------:R-:W-:Y:S01]  /*17b0*/  @!P1 IADD3 R0, PT, PT, R0, 0x1, RZ ;  /* 0x0000000100009810 */ /* 0x000fe20007ffe0ff */
[----:B------:R-:W-:Y:S02]  /*17c0*/  FADD R10, R7, R10 ;  /* 0x0000000a070a7221 */ /* 0x000fe40000000000 */
[----:B------:R-:W-:Y:S01]  /*17d0*/  DMUL R4, R132, R2 ;  /* 0x0000000284047228 */ /* 0x000fe20000000000 */
[----:B------:R-:W-:Y:S01]  /*17e0*/  ISETP.GE.U32.AND P0, PT, R6, R15, PT ;  /* 0x0000000f0600720c */ /* 0x000fe20003f06070 */
[----:B------:R-:W-:Y:S01]  /*17f0*/  FFMA R9, R10, R9, 0.0013391353422775864601 ;  /* 0x3aaf85ed0a097423 */ /* 0x000fe20000000009 */
[----:B------:R-:W-:Y:S01]  /*1800*/  ISETP.NE.AND P1, PT, R14, RZ, PT ;  /* 0x000000ff0e00720c */ /* 0x000fe20003f25270 */
[----:B--2---:R-:W-:Y:S01]  /*1810*/  IMAD.U32 R168, RZ, RZ, UR4 ;  /* 0x00000004ffa87e24 */ /* 0x004fe2000f8e00ff */
[----:B------:R-:W-:Y:S01]  /*1820*/  FSETP.GT.AND P2, PT, R11, RZ, PT ;  /* 0x000000ff0b00720b */ /* 0x000fe20003f44000 */
[----:B------:R-:W-:-:S02]  /*1830*/  FFMA R9, R10, R9, 0.0096188392490148544312 ;  /* 0x3c1d98560a097423 */ /* 0x000fc40000000009 */
[----:B------:R-:W-:Y:S01]  /*1840*/  DFMA R6, -R30, R4, R132 ;  /* 0x000000041e06722b */ /* 0x000fe20000000184 */
[----:B------:R-:W1:Y:S01]  /*1850*/  F2I.NTZ R11, R8 ;  /* 0x00000008000b7305 */ /* 0x000e620000203100 */
[----:B------:R-:W-:Y:S02]  /*1860*/  IMAD.U32 R169, RZ, RZ, UR5 ;  /* 0x00000005ffa97e24 */ /* 0x000fe4000f8e00ff */
[----:B------:R-:W-:Y:S02]  /*1870*/  FFMA R9, R10, R9, 0.055503588169813156128 ;  /* 0x3d6357bb0a097423 */ /* 0x000fe40000000009 */
[----:B------:R-:W-:Y:S02]  /*1880*/  @P0 VIADD R0, R0, 0x1 ;  /* 0x0000000100000836 */ /* 0x000fe40000000000 */
[C---:B------:R-:W-:Y:S01]  /*1890*/  FFMA R9, R10.reuse, R9, 0.24022644758224487305 ;  /* 0x3e75fdec0a097423 */ /* 0x040fe20000000009 */
[----:B------:R-:W-:Y:S01]  /*18a0*/  DFMA R2, R2, R6, R4 ;  /* 0x000000060202722b */ /* 0x000fe20000000004 */
[----:B------:R-:W-:Y:S01]  /*18b0*/  @!P3 IMAD.MOV R0, RZ, RZ, -R0 ;  /* 0x000000ffff00b224 */ /* 0x000fe200078e0a00 */
[----:B------:R-:W-:Y:S01]  /*18c0*/  SEL R4, RZ, 0x83000000, P2 ;  /* 0x83000000ff047807 */ /* 0x000fe20001000000 */
[----:B------:R-:W-:Y:S01]  /*18d0*/  FFMA R9, R10, R9, 0.69314718246459960938 ;  /* 0x3f3172180a097423 */ /* 0x000fe20000000009 */
[----:B------:R-:W-:-:S02]  /*18e0*/  @!P1 LOP3.LUT R0, RZ, R14, RZ, 0x33, !PT ;  /* 0x0000000eff009212 */ /* 0x000fc400078e33ff */
[----:B------:R-:W-:Y:S01]  /*18f0*/  FSETP.GT.AND P1, PT, |R8|, 152, PT ;  /* 0x431800000800780b */ /* 0x000fe20003f24200 */
[----:B------:R-:W-:Y:S02]  /*1900*/  VIADD R6, R4, 0x7f000000 ;  /* 0x7f00000004067836 */ /* 0x000fe40000000000 */
[----:B------:R-:W-:Y:S01]  /*1910*/  FFMA R9, R10, R9, 1 ;  /* 0x3f8000000a097423 */ /* 0x000fe20000000009 */
[----:B------:R-:W-:Y:S01]  /*1920*/  FSETP.NAN.AND P3, PT, |R20|, |R20|, PT ;  /* 0x400000141400720b */ /* 0x000fe20003f68200 */
[----:B------:R-:W-:Y:S01]  /*1930*/  IMAD.MOV R22, RZ, RZ, -R0 ;  /* 0x000000ffff167224 */ /* 0x000fe200078e0a00 */
[----:B-1----:R-:W-:Y:S01]  /*1940*/  LEA R11, R11, -R4, 0x17 ;  /* 0x800000040b0b7211 */ /* 0x002fe200078eb8ff */
[----:B------:R-:W-:Y:S01]  /*1950*/  FMUL R6, R9, R6 ;  /* 0x0000000609067220 */ /* 0x000fe20000400000 */
[----:B------:R-:W-:Y:S01]  /*1960*/  FSETP.GEU.AND P2, PT, R8, RZ, PT ;  /* 0x000000ff0800720b */ /* 0x000fe20003f4e000 */
[----:B------:R-:W-:Y:S01]  /*1970*/  FFMA R4, RZ, R31, R3 ;  /* 0x0000001fff047223 */ /* 0x000fe20000000003 */
[----:B------:R-:W-:-:S02]  /*1980*/  IMAD R22, R14, R22, R17 ;  /* 0x000000160e167224 */ /* 0x000fc400078e0211 */
[----:B------:R-:W-:Y:S01]  /*1990*/  FMUL R94, R6, R11 ;  /* 0x0000000b065e7220 */ /* 0x000fe20000400000 */
[----:B------:R1:W2:Y:S01]  /*19a0*/  I2F.F64 R24, R0 ;  /* 0x0000000000187312 */ /* 0x0002a20000201c00 */
[----:B------:R-:W-:Y:S01]  /*19b0*/  DMUL R8, R30, 4 ;  /* 0x401000001e087828 */ /* 0x000fe20000000000 */
[----:B------:R-:W-:Y:S02]  /*19c0*/  @P1 FSEL R94, RZ, +INF , !P2 ;  /* 0x7f800000ff5e1808 */ /* 0x000fe40005000000 */
[----:B------:R-:W-:Y:S02]  /*19d0*/  FSETP.NEU.AND P2, PT, R20, RZ, PT ;  /* 0x000000ff1400720b */ /* 0x000fe40003f4d000 */
[----:B------:R-:W-:Y:S02]  /*19e0*/  @P3 LOP3.LUT R174, R174, 0x40, RZ, 0xfc, !PT ;  /* 0x00000040aeae3812 */ /* 0x000fe400078efcff */
[----:B------:R-:W-:Y:S01]  /*19f0*/  FSETP.NEU.AND P1, PT, |R20|, +INF , PT ;  /* 0x7f8000001400780b */ /* 0x000fe20003f2d200 */
[----:B------:R-:W3:Y:S01]  /*1a00*/  I2F.F64 R22, R22 ;  /* 0x0000001600167312 */ /* 0x000ee20000201c00 */
[----:B------:R-:W-:Y:S01]  /*1a10*/  LOP3.LUT R174, R174, 0xfffffff7, RZ, 0xc0, !PT ;  /* 0xfffffff7aeae7812 */ /* 0x000fe200078ec0ff */
[----:B------:R-:W-:Y:S01]  /*1a20*/  FADD R20, R20, 2 ;  /* 0x4000000014147421 */ /* 0x000fe20000000000 */
[----:B------:R-:W-:-:S05]  /*1a30*/  FSETP.GT.AND P0, PT, |R4|, 1.469367938527859385e-39, PT ;  /* 0x001000000400780b */ /* 0x000fca0003f04200 */
[----:B------:R-:W-:-:S04]  /*1a40*/  @P2 LOP3.LUT R174, R174, 0x8, RZ, 0xfc, !PT ;  /* 0x00000008aeae2812 */ /* 0x000fc800078efcff */
[----:B------:R-:W-:-:S04]  /*1a50*/  LOP3.LUT R174, R174, 0xfffffffb, RZ, 0xc0, !PT ;  /* 0xfffffffbaeae7812 */ /* 0x000fc800078ec0ff */
[----:B------:R-:W-:Y:S02]  /*1a60*/  @P1 LOP3.LUT R174, R174, 0x4, RZ, 0xfc, !PT ;  /* 0x00000004aeae1812 */ /* 0x000fe400078efcff */
[----:B------:R-:W-:-:S13]  /*1a70*/  FSETP.GEU.AND P1, PT, |R133|, 6.5827683646048100446e-37, PT ;  /* 0x036000008500780b */ /* 0x000fda0003f2e200 */
[----:B0123--:R-:W-:Y:S05]  /*1a80*/  @P0 BRA P1, `(.L_x_6) ;  /* 0x0000000000200947 */ /* 0x00ffea0000800000 */
[----:B------:R-:W-:Y:S01]  /*1a90*/  IMAD.MOV.U32 R14, RZ, RZ, R132 ;  /* 0x000000ffff0e7224 */ /* 0x000fe200078e0084 */
[----:B------:R-:W-:Y:S01]  /*1aa0*/  MOV R185, R30 ;  /* 0x0000001e00b97202 */ /* 0x000fe20000000f00 */
[----:B------:R-:W-:Y:S01]  /*1ab0*/  IMAD.MOV.U32 R15, RZ, RZ, R133 ;  /* 0x000000ffff0f7224 */ /* 0x000fe200078e0085 */
[----:B------:R-:W-:Y:S01]  /*1ac0*/  MOV R0, 0x1af0 ;  /* 0x00001af000007802 */ /* 0x000fe20000000f00 */
[----:B------:R-:W-:-:S07]  /*1ad0*/  IMAD.MOV.U32 R180, RZ, RZ, R31 ;  /* 0x000000ffffb47224 */ /* 0x000fce00078e001f */
[----:B------:R-:W-:Y:S05]  /*1ae0*/  CALL.REL.NOINC `($__internal_1_$__cuda_sm20_div_rn_f64_full) ;  /* 0x0000008c00607944 */ /* 0x000fea0003c00000 */
[----:B------:R-:W-:Y:S02]  /*1af0*/  IMAD.MOV.U32 R2, RZ, RZ, R182 ;  /* 0x000000ffff027224 */ /* 0x000fe400078e00b6 */
[----:B------:R-:W-:-:S07]  /*1b00*/  IMAD.MOV.U32 R3, RZ, RZ, R183 ;  /* 0x000000ffff037224 */ /* 0x000fce00078e00b7 */
.L_x_6:
[----:B------:R-:W-:Y:S05]  /*1b10*/  BSYNC.RECONVERGENT B0 ;  /* 0x0000000000007941 */ /* 0x000fea0003800200 */
.L_x_5:
[----:B------:R-:W0:Y:S01]  /*1b20*/  MUFU.RSQ64H R7, R3 ;  /* 0x0000000300077308 */ /* 0x000e220000001c00 */
[----:B------:R-:W-:Y:S01]  /*1b30*/  IADD3 R6, PT, PT, R3, -0x3500000, RZ ;  /* 0xfcb0000003067810 */ /* 0x000fe20007ffe0ff */
[----:B------:R-:W-:Y:S01]  /*1b40*/  IMAD.MOV.U32 R10, RZ, RZ, 0x0 ;  /* 0x00000000ff0a7424 */ /* 0x000fe200078e00ff */
[----:B------:R-:W-:Y:S01]  /*1b50*/  BSSY.RECONVERGENT B0, `(.L_x_7) ;  /* 0x000001a000007945 */ /* 0x000fe20003800200 */
[----:B------:R-:W-:Y:S01]  /*1b60*/  IMAD.MOV.U32 R11, RZ, RZ, 0x3fd80000 ;  /* 0x3fd80000ff0b7424 */ /* 0x000fe200078e00ff */
[----:B------:R-:W-:Y:S02]  /*1b70*/  ISETP.GE.U32.AND P0, PT, R6, 0x7ca00000, PT ;  /* 0x7ca000000600780c */ /* 0x000fe40003f06070 */
[----:B0-----:R-:W-:-:S08]  /*1b80*/  DMUL R4, R6, R6 ;  /* 0x0000000606047228 */ /* 0x001fd00000000000 */
[----:B------:R-:W-:-:S08]  /*1b90*/  DFMA R4, -R4, R2, 1 ;  /* 0x3ff000000404742b */ /* 0x000fd00000000102 */
[----:B------:R-:W-:Y:S02]  /*1ba0*/  DFMA R10, R4, R10, 0.5 ;  /* 0x3fe00000040a742b */ /* 0x000fe4000000000a */
[----:B------:R-:W-:-:S08]  /*1bb0*/  DMUL R4, R6, R4 ;  /* 0x0000000406047228 */ /* 0x000fd00000000000 */
[----:B------:R-:W-:-:S08]  /*1bc0*/  DFMA R10, R10, R4, R6 ;  /* 0x000000040a0a722b */ /* 0x000fd00000000006 */
[----:B------:R-:W-:Y:S02]  /*1bd0*/  DMUL R12, R10, R2 ;  /* 0x000000020a0c7228 */ /* 0x000fe40000000000 */
[----:B------:R-:W-:Y:S01]  /*1be0*/  VIADD R5, R11, 0xfff00000 ;  /* 0xfff000000b057836 */ /* 0x000fe20000000000 */
[----:B------:R-:W-:-:S05]  /*1bf0*/  MOV R4, R10 ;  /* 0x0000000a00047202 */ /* 0x000fca0000000f00 */
[----:B------:R-:W-:-:S08]  /*1c00*/  DFMA R14, R12, -R12, R2 ;  /* 0x8000000c0c0e722b */ /* 0x000fd00000000002 */
[----:B------:R-:W-:Y:S01]  /*1c10*/  DFMA R18, R14, R4, R12 ;  /* 0x000000040e12722b */ /* 0x000fe2000000000c */
[----:B------:R-:W-:Y:S10]  /*1c20*/  @!P0 BRA `(.L_x_8) ;  /* 0x0000000000308947 */ /* 0x000ff40003800000 */
[----:B------:R-:W-:Y:S01]  /*1c30*/  IMAD.MOV.U32 R0, RZ, RZ, R10 ;  /* 0x000000ffff007224 */ /* 0x000fe200078e000a */
[----:B------:R-:W-:Y:S01]  /*1c40*/  MOV R177, R15 ;  /* 0x0000000f00b17202 */ /* 0x000fe20000000f00 */
[----:B------:R-:W-:Y:S01]  /*1c50*/  IMAD.MOV.U32 R7, RZ, RZ, R2 ;  /* 0x000000ffff077224 */ /* 0x000fe200078e0002 */
[----:B------:R-:W-:Y:S01]  /*1c60*/  MOV R176, R6 ;  /* 0x0000000600b07202 */ /* 0x000fe20000000f00 */
[----:B------:R-:W-:Y:S01]  /*1c70*/  IMAD.MOV.U32 R4, RZ, RZ, R14 ;  /* 0x000000ffff047224 */ /* 0x000fe200078e000e */
[----:B------:R-:W-:Y:S01]  /*1c80*/  MOV R178, 0x1cd0 ;  /* 0x00001cd000b27802 */ /* 0x000fe20000000f00 */
[----:B------:R-:W-:Y:S02]  /*1c90*/  IMAD.MOV.U32 R10, RZ, RZ, R12 ;  /* 0x000000ffff0a7224 */ /* 0x000fe400078e000c */
[----:B------:R-:W-:Y:S02]  /*1ca0*/  IMAD.MOV.U32 R179, RZ, RZ, R13 ;  /* 0x000000ffffb37224 */ /* 0x000fe400078e000d */
[----:B------:R-:W-:-:S07]  /*1cb0*/  IMAD.MOV.U32 R11, RZ, RZ, R5 ;  /* 0x000000ffff0b7224 */ /* 0x000fce00078e0005 */
[----:B------:R-:W-:Y:S05]  /*1cc0*/  CALL.REL.NOINC `($__internal_2_$__cuda_sm20_dsqrt_rn_f64_mediumpath_v1) ;  /* 0x0000009000687944 */ /* 0x000fea0003c00000 */
[----:B------:R-:W-:Y:S01]  /*1cd0*/  IMAD.MOV.U32 R18, RZ, RZ, R4 ;  /* 0x000000ffff127224 */ /* 0x000fe200078e0004 */
[----:B------:R-:W-:-:S07]  /*1ce0*/  MOV R19, R5 ;  /* 0x0000000500137202 */ /* 0x000fce0000000f00 */
.L_x_8:
[----:B------:R-:W-:Y:S05]  /*1cf0*/  BSYNC.RECONVERGENT B0 ;  /* 0x0000000000007941 */ /* 0x000fea0003800200 */
.L_x_7:
[----:B------:R-:W0:Y:S01]  /*1d00*/  LDCU.64 UR4, c[0x0][0x3a8] ;  /* 0x00007500ff0477ac */ /* 0x000e220008000a00 */
[----:B------:R-:W1:Y:S01]  /*1d10*/  MUFU.RSQ64H R3, R31 ;  /* 0x0000001f00037308 */ /* 0x000e620000001c00 */
[----:B------:R-:W2:Y:S01]  /*1d20*/  LDC.64 R68, c[0x0][0x3b0] ;  /* 0x0000ec00ff447b82 */ /* 0x000ea20000000a00 */
[----:B------:R-:W-:Y:S01]  /*1d30*/  DMUL R4, R50, R18 ;  /* 0x0000001232047228 */ /* 0x000fe20000000000 */
[----:B------:R-:W-:Y:S01]  /*1d40*/  IMAD.MOV.U32 R66, RZ, RZ, 0x652b82fe ;  /* 0x652b82feff427424 */ /* 0x000fe200078e00ff */
[----:B------:R-:W-:Y:S01]  /*1d50*/  DMUL R6, R18, R42 ;  /* 0x0000002a12067228 */ /* 0x000fe20000000000 */
[----:B------:R-:W-:Y:S01]  /*1d60*/  IMAD.MOV.U32 R67, RZ, RZ, 0x3ff71547 ;  /* 0x3ff71547ff437424 */ /* 0x000fe200078e00ff */
[----:B------:R-:W-:Y:S01]  /*1d70*/  IADD3 R2, PT, PT, R31, -0x3500000, RZ ;  /* 0xfcb000001f027810 */ /* 0x000fe20007ffe0ff */
[----:B------:R-:W-:Y:S01]  /*1d80*/  DADD R10, R32, R18 ;  /* 0x00000000200a7229 */ /* 0x000fe20000000012 */
[----:B------:R-:W-:Y:S01]  /*1d90*/  IMAD.MOV.U32 R84, RZ, RZ, 0x0 ;  /* 0x00000000ff547424 */ /* 0x000fe200078e00ff */
[----:B------:R-:W-:Y:S01]  /*1da0*/  UMOV UR6, 0x3b39803f ;  /* 0x3b39803f00067882 */ /* 0x000fe20000000000 */
[----:B------:R-:W-:Y:S01]  /*1db0*/  IMAD.MOV.U32 R85, RZ, RZ, 0x3fd80000 ;  /* 0x3fd80000ff557424 */ /* 0x000fe200078e00ff */
[-C--:B------:R-:W-:Y:S01]  /*1dc0*/  DFMA R76, R4, R66.reuse, 6.75539944105574400000e+15 ;  /* 0x43380000044c742b */ /* 0x080fe20000000042 */
[----:B------:R-:W-:Y:S01]  /*1dd0*/  UMOV UR7, 0x3c7abc9e ;  /* 0x3c7abc9e00077882 */ /* 0x000fe20000000000 */
[----:B------:R-:W-:Y:S01]  /*1de0*/  DFMA R70, R6, R66, 6.75539944105574400000e+15 ;  /* 0x433800000646742b */ /* 0x000fe20000000042 */
[----:B------:R-:W-:Y:S01]  /*1df0*/  MOV R88, 0xfca213ea ;  /* 0xfca213ea00587802 */ /* 0x000fe20000000f00 */
[----:B------:R-:W-:Y:S01]  /*1e00*/  IMAD.MOV.U32 R89, RZ, RZ, 0x3e928af3 ;  /* 0x3e928af3ff597424 */ /* 0x000fe200078e00ff */
[----:B------:R-:W-:Y:S01]  /*1e10*/  UMOV UR8, 0x69ce2bdf ;  /* 0x69ce2bdf00087882 */ /* 0x000fe20000000000 */
[----:B-1----:R-:W-:Y:S01]  /*1e20*/  DMUL R12, R2, R2 ;  /* 0x00000002020c7228 */ /* 0x002fe20000000000 */
[----:B------:R-:W-:Y:S01]  /*1e30*/  UMOV UR9, 0x3e5ade15 ;  /* 0x3e5ade1500097882 */ /* 0x000fe20000000000 */
[----:B0-----:R-:W-:Y:S01]  /*1e40*/  DMUL R124, R32, UR4 ;  /* 0x00000004207c7c28 */ /* 0x001fe20008000000 */
[----:B------:R-:W-:Y:S01]  /*1e50*/  UMOV UR10, 0x14761f65 ;  /* 0x14761f65000a7882 */ /* 0x000fe20000000000 */
[----:B------:R-:W-:Y:S01]  /*1e60*/  DMUL R10, R10, UR4 ;  /* 0x000000040a0a7c28 */ /* 0x000fe20008000000 */
[----:B------:R-:W-:Y:S01]  /*1e70*/  UMOV UR4, 0xfefa39ef ;  /* 0xfefa39ef00047882 */ /* 0x000fe20000000000 */
[----:B------:R-:W-:Y:S01]  /*1e80*/  DADD R74, R76, -6.75539944105574400000e+15 ;  /* 0xc33800004c4a7429 */ /* 0x000fe20000000000 */
[----:B------:R-:W-:Y:S01]  /*1e90*/  UMOV UR5, 0x3fe62e42 ;  /* 0x3fe62e4200057882 */ /* 0x000fe20000000000 */
[----:B------:R-:W-:Y:S01]  /*1ea0*/  DFMA R16, R30, -R12, 1 ;  /* 0x3ff000001e10742b */ /* 0x000fe2000000080c */
[----:B------:R-:W-:Y:S01]  /*1eb0*/  UMOV UR11, 0x3f2a01a0 ;  /* 0x3f2a01a0000b7882 */ /* 0x000fe20000000000 */
[----:B--2---:R-:W-:Y:S01]  /*1ec0*/  DFMA R72, R18, R68, R124 ;  /* 0x000000441248722b */ /* 0x004fe2000000007c */
[----:B------:R-:W-:Y:S01]  /*1ed0*/  LEA.HI R0, R76, R76, RZ, 0x1 ;  /* 0x0000004c4c007211 */ /* 0x000fe200078f08ff */
[----:B------:R-:W-:Y:S01]  /*1ee0*/  DADD R80, R70, -6.75539944105574400000e+15 ;  /* 0xc338000046507429 */ /* 0x000fe20000000000 */
[----:B------:R-:W-:Y:S01]  /*1ef0*/  LOP3.LUT R174, R174, 0xfffffffd, RZ, 0xc0, !PT ;  /* 0xfffffffdaeae7812 */ /* 0x000fe200078ec0ff */
[----:B------:R-:W-:Y:S01]  /*1f00*/  DFMA R14, R10, R66, 6.75539944105574400000e+15 ;  /* 0x433800000a0e742b */ /* 0x000fe20000000042 */
[----:B------:R-:W-:Y:S01]  /*1f10*/  SHF.R.S32.HI R107, RZ, 0x1, R0 ;  /* 0x00000001ff6b7819 */ /* 0x000fe20000011400 */
[----:B------:R-:W-:Y:S01]  /*1f20*/  DFMA R78, R74, -UR4, R4 ;  /* 0x800000044a4e7c2b */ /* 0x000fe20008000004 */
[----:B------:R-:W-:Y:S01]  /*1f30*/  FSETP.GEU.AND P1, PT, |R11|, 4.1917929649353027344, PT ;  /* 0x4086232b0b00780b */ /* 0x000fe20003f2e200 */
[----:B------:R-:W-:Y:S01]  /*1f40*/  DFMA R84, R16, R84, 0.5 ;  /* 0x3fe000001054742b */ /* 0x000fe20000000054 */
[----:B------:R-:W-:Y:S01]  /*1f50*/  BSSY.RECONVERGENT B0, `(.L_x_9) ;  /* 0x0000099000007945 */ /* 0x000fe20003800200 */
[----:B------:R-:W-:Y:S01]  /*1f60*/  DMUL R86, R2, R16 ;  /* 0x0000001002567228 */ /* 0x000fe20000000000 */
[C---:B------:R-:W-:Y:S01]  /*1f70*/  FSETP.GEU.AND P6, PT, |R5|.reuse, 4.1917929649353027344, PT ;  /* 0x4086232b0500780b */ /* 0x040fe20003fce200 */
[----:B------:R-:W-:Y:S01]  /*1f80*/  DFMA R66, R72, R66, 6.75539944105574400000e+15 ;  /* 0x433800004842742b */ /* 0x000fe20000000042 */
[----:B------:R-:W-:Y:S01]  /*1f90*/  FSETP.GEU.AND P5, PT, |R5|, 4.2275390625, PT ;  /* 0x408748000500780b */ /* 0x000fe20003fae200 */
[----:B------:R-:W-:Y:S01]  /*1fa0*/  DFMA R82, R80, -UR4, R6 ;  /* 0x8000000450527c2b */ /* 0x000fe20008000006 */
[----:B------:R-:W-:Y:S01]  /*1fb0*/  LEA.HI R0, R14, R14, RZ, 0x1 ;  /* 0x0000000e0e007211 */ /* 0x000fe200078f08ff */
[----:B------:R-:W-:Y:S01]  /*1fc0*/  DADD R12, R14, -6.75539944105574400000e+15 ;  /* 0xc33800000e0c7429 */ /* 0x000fe20000000000 */
[----:B------:R-:W-:Y:S01]  /*1fd0*/  FSETP.GEU.AND P4, PT, |R7|, 4.1917929649353027344, PT ;  /* 0x4086232b0700780b */ /* 0x000fe20003f8e200 */
[----:B------:R-:W-:Y:S01]  /*1fe0*/  DFMA R78, R74, -UR6, R78 ;  /* 0x800000064a4e7c2b */ /* 0x000fe2000800004e */
[----:B------:R-:W-:Y:S01]  /*1ff0*/  SHF.R.S32.HI R115, RZ, 0x1, R0 ;  /* 0x00000001ff737819 */ /* 0x000fe20000011400 */
[----:B------:R-:W-:Y:S01]  /*2000*/  DFMA R74, R84, R86, R2 ;  /* 0x00000056544a722b */ /* 0x000fe20000000002 */
[----:B------:R-:W-:Y:S01]  /*2010*/  @P1 LOP3.LUT R174, R174, 0x2, RZ, 0xfc, !PT ;  /* 0x00000002aeae1812 */ /* 0x000fe200078efcff */
[----:B------:R-:W-:Y:S01]  /*2020*/  DADD R84, R66, -6.75539944105574400000e+15 ;  /* 0xc338000042547429 */ /* 0x000fe20000000000 */
[----:B------:R-:W-:Y:S01]  /*2030*/  LEA.HI R0, R66, R66, RZ, 0x1 ;  /* 0x0000004242007211 */ /* 0x000fe200078f08ff */
[----:B------:R-:W-:Y:S01]  /*2040*/  DFMA R100, R80, -UR6, R82 ;  /* 0x8000000650647c2b */ /* 0x000fe20008000052 */
[----:B------:R-:W-:Y:S01]  /*2050*/  IMAD.IADD R15, R14, 0x1, -R115 ;  /* 0x000000010e0f7824 */ /* 0x000fe200078e0a73 */
[----:B------:R-:W-:Y:S01]  /*2060*/  DFMA R16, R12, -UR4, R10 ;  /* 0x800000040c107c2b */ /* 0x000fe2000800000a */
[----:B------:R-:W-:Y:S01]  /*2070*/  SHF.R.S32.HI R67, RZ, 0x1, R0 ;  /* 0x00000001ff437819 */ /* 0x000fe20000011400 */
[----:B------:R-:W-:Y:S01]  /*2080*/  DFMA R80, R78, UR8, R88 ;  /* 0x000000084e507c2b */ /* 0x000fe20008000058 */
[----:B------:R-:W-:Y:S01]  /*2090*/  LOP3.LUT R174, R174, 0xfffffffe, RZ, 0xc0, !PT ;  /* 0xfffffffeaeae7812 */ /* 0x000fe200078ec0ff */
[----:B------:R-:W-:Y:S01]  /*20a0*/  DFMA R86, R84, -UR4, R72 ;  /* 0x8000000454567c2b */ /* 0x000fe20008000048 */
[----:B------:R-:W-:Y:S01]  /*20b0*/  UMOV UR4, 0x62401315 ;  /* 0x6240131500047882 */ /* 0x000fe20000000000 */
[----:B------:R-:W-:Y:S01]  /*20c0*/  DFMA R82, R100, UR8, R88 ;  /* 0x0000000864527c2b */ /* 0x000fe20008000058 */
[----:B------:R-:W-:Y:S01]  /*20d0*/  UMOV UR5, 0x3ec71dee ;  /* 0x3ec71dee00057882 */ /* 0x000fe20000000000 */
[----:B------:R-:W-:Y:S01]  /*20e0*/  DFMA R12, R12, -UR6, R16 ;  /* 0x800000060c0c7c2b */ /* 0x000fe20008000010 */
[----:B------:R-:W-:Y:S01]  /*20f0*/  LEA R15, R15, 0x3ff00000, 0x14 ;  /* 0x3ff000000f0f7811 */ /* 0x000fe200078ea0ff */
[----:B------:R-:W-:Y:S01]  /*2100*/  DFMA R80, R78, R80, UR4 ;  /* 0x000000044e507e2b */ /* 0x000fe20008000050 */
[----:B------:R-:W-:Y:S01]  /*2110*/  FSETP.GEU.AND P3, PT, |R7|, 4.2275390625, PT ;  /* 0x408748000700780b */ /* 0x000fe20003f6e200 */
[----:B------:R-:W-:Y:S01]  /*2120*/  DFMA R86, R84, -UR6, R86 ;  /* 0x8000000654567c2b */ /* 0x000fe20008000056 */
[----:B------:R-:W-:Y:S01]  /*2130*/  UMOV UR6, 0x7c89eb71 ;  /* 0x7c89eb7100067882 */ /* 0x000fe20000000000 */
[----:B------:R-:W-:Y:S01]  /*2140*/  DFMA R84, R100, R82, UR4 ;  /* 0x0000000464547e2b */ /* 0x000fe20008000052 */
[----:B------:R-:W-:Y:S01]  /*2150*/  UMOV UR7, 0x3efa0199 ;  /* 0x3efa019900077882 */ /* 0x000fe20000000000 */
[--C-:B------:R-:W-:Y:S01]  /*2160*/  DFMA R16, R12, UR8, R88.reuse ;  /* 0x000000080c107c2b */ /* 0x100fe20008000058 */
[C---:B------:R-:W-:Y:S01]  /*2170*/  FSETP.GEU.AND P2, PT, |R73|.reuse, 4.1917929649353027344, PT ;  /* 0x4086232b4900780b */ /* 0x040fe20003f4e200 */
[----:B------:R-:W-:Y:S01]  /*2180*/  DFMA R80, R78, R80, UR6 ;  /* 0x000000064e507e2b */ /* 0x000fe20008000050 */
[----:B------:R-:W-:Y:S01]  /*2190*/  FSETP.GEU.AND P1, PT, |R73|, 4.2275390625, PT ;  /* 0x408748004900780b */ /* 0x000fe20003f2e200 */
[----:B------:R-:W-:Y:S01]  /*21a0*/  DFMA R88, R86, UR8, R88 ;  /* 0x0000000856587c2b */ /* 0x000fe20008000058 */
[----:B------:R-:W-:Y:S01]  /*21b0*/  UMOV UR8, 0x1852b7af ;  /* 0x1852b7af00087882 */ /* 0x000fe20000000000 */
[----:B------:R-:W-:Y:S01]  /*21c0*/  DFMA R84, R100, R84, UR6 ;  /* 0x0000000664547e2b */ /* 0x000fe20008000054 */
[----:B------:R-:W-:Y:S01]  /*21d0*/  UMOV UR9, 0x3f56c16c ;  /* 0x3f56c16c00097882 */ /* 0x000fe20000000000 */
[----:B------:R-:W-:-:S02]  /*21e0*/  DFMA R16, R12, R16, UR4 ;  /* 0x000000040c107e2b */ /* 0x000fc40008000010 */
[----:B------:R-:W-:Y:S02]  /*21f0*/  DFMA R80, R78, R80, UR10 ;  /* 0x0000000a4e507e2b */ /* 0x000fe40008000050 */
[----:B------:R-:W-:Y:S01]  /*2200*/  DFMA R88, R86, R88, UR4 ;  /* 0x0000000456587e2b */ /* 0x000fe20008000058 */
[----:B------:R-:W-:Y:S01]  /*2210*/  UMOV UR4, 0x11122322 ;  /* 0x1112232200047882 */ /* 0x000fe20000000000 */
[----:B------:R-:W-:Y:S01]  /*2220*/  DFMA R84, R100, R84, UR10 ;  /* 0x0000000a64547e2b */ /* 0x000fe20008000054 */
[----:B------:R-:W-:Y:S01]  /*2230*/  UMOV UR5, 0x3f811111 ;  /* 0x3f81111100057882 */ /* 0x000fe20000000000 */
[----:B------:R-:W-:Y:S02]  /*2240*/  DFMA R16, R12, R16, UR6 ;  /* 0x000000060c107e2b */ /* 0x000fe40008000010 */
[----:B------:R-:W-:Y:S02]  /*2250*/  DFMA R80, R78, R80, UR8 ;  /* 0x000000084e507e2b */ /* 0x000fe40008000050 */
[----:B------:R-:W-:Y:S01]  /*2260*/  DFMA R88, R86, R88, UR6 ;  /* 0x0000000656587e2b */ /* 0x000fe20008000058 */
        /* <DEDUP_REMOVED lines=17> */
[----:B------:R-:W-:Y:S02]  /*2380*/  DFMA R88, R86, R88, UR4 ;  /* 0x0000000456587e2b */ /* 0x000fe40008000058 */
[----:B------:R-:W-:Y:S02]  /*2390*/  DFMA R84, R100, R84, UR10 ;  /* 0x0000000a64547e2b */ /* 0x000fe40008000054 */
[----:B------:R-:W-:Y:S02]  /*23a0*/  DFMA R16, R12, R16, UR6 ;  /* 0x000000060c107e2b */ /* 0x000fe40008000010 */
[----:B------:R-:W-:Y:S02]  /*23b0*/  DFMA R80, R78, R80, UR8 ;  /* 0x000000084e507e2b */ /* 0x000fe40008000050 */
[----:B------:R-:W-:-:S02]  /*23c0*/  DADD R96, R10, +INF ;  /* 0x7ff000000a607429 */ /* 0x000fc40000000000 */
[----:B------:R-:W-:Y:S02]  /*23d0*/  DFMA R84, R100, R84, UR8 ;  /* 0x0000000864547e2b */ /* 0x000fe40008000054 */
[----:B------:R-:W-:Y:S02]  /*23e0*/  DFMA R16, R12, R16, UR10 ;  /* 0x0000000a0c107e2b */ /* 0x000fe40008000010 */
[----:B------:R-:W-:Y:S02]  /*23f0*/  DSETP.GEU.AND P0, PT, R10, RZ, PT ;  /* 0x000000ff0a00722a */ /* 0x000fe40003f0e000 */
[----:B------:R-:W-:Y:S02]  /*2400*/  DFMA R88, R86, R88, UR6 ;  /* 0x0000000656587e2b */ /* 0x000fe40008000058 */
[----:B------:R-:W-:Y:S02]  /*2410*/  DFMA R84, R100, R84, 1 ;  /* 0x3ff000006454742b */ /* 0x000fe40000000054 */
[----:B------:R-:W-:Y:S01]  /*2420*/  DFMA R80, R78, R80, 1 ;  /* 0x3ff000004e50742b */ /* 0x000fe20000000050 */
[----:B------:R-:W-:Y:S01]  /*2430*/  FSEL R95, R96, RZ, P0 ;  /* 0x000000ff605f7208 */ /* 0x000fe20000000000 */
[----:B------:R-:W-:Y:S01]  /*2440*/  DFMA R16, R12, R16, UR8 ;  /* 0x000000080c107e2b */ /* 0x000fe20008000010 */
[----:B------:R-:W-:Y:S01]  /*2450*/  FSEL R96, R97, RZ, P0 ;  /* 0x000000ff61607208 */ /* 0x000fe20000000000 */
[----:B------:R-:W-:-:S02]  /*2460*/  DADD R82, R4, +INF ;  /* 0x7ff0000004527429 */ /* 0x000fc40000000000 */
[----:B------:R-:W-:Y:S02]  /*2470*/  DFMA R100, R100, R84, 1 ;  /* 0x3ff000006464742b */ /* 0x000fe40000000054 */
[----:B------:R-:W-:Y:S01]  /*2480*/  DSETP.GEU.AND P0, PT, R4, RZ, PT ;  /* 0x000000ff0400722a */ /* 0x000fe20003f0e000 */
[----:B------:R-:W-:Y:S01]  /*2490*/  LEA.HI R4, R70, R70, RZ, 0x1 ;  /* 0x0000004646047211 */ /* 0x000fe200078f08ff */
[----:B------:R-:W-:Y:S02]  /*24a0*/  DFMA R88, R86, R88, UR10 ;  /* 0x0000000a56587e2b */ /* 0x000fe40008000058 */
[----:B------:R-:W-:Y:S01]  /*24b0*/  DFMA R98, R78, R80, 1 ;  /* 0x3ff000004e62742b */ /* 0x000fe20000000050 */
[----:B------:R-:W-:Y:S01]  /*24c0*/  SHF.R.S32.HI R109, RZ, 0x1, R4 ;  /* 0x00000001ff6d7819 */ /* 0x000fe20000011404 */
[----:B------:R-:W-:Y:S01]  /*24d0*/  DFMA R16, R12, R16, 1 ;  /* 0x3ff000000c10742b */ /* 0x000fe20000000010 */
[----:B------:R-:W-:Y:S01]  /*24e0*/  FSEL R97, R82, RZ, P0 ;  /* 0x000000ff52617208 */ /* 0x000fe20000000000 */
[C---:B------:R-:W-:Y:S01]  /*24f0*/  DADD R78, R6.reuse, +INF ;  /* 0x7ff00000064e7429 */ /* 0x040fe20000000000 */
[----:B------:R-:W-:Y:S01]  /*2500*/  FSEL R111, R83, RZ, P0 ;  /* 0x000000ff536f7208 */ /* 0x000fe20000000000 */
[----:B------:R-:W-:Y:S01]  /*2510*/  DSETP.GEU.AND P0, PT, R6, RZ, PT ;  /* 0x000000ff0600722a */ /* 0x000fe20003f0e000 */
[C---:B------:R-:W-:Y:S01]  /*2520*/  IADD3 R80, PT, PT, R70.reuse, -R109, RZ ;  /* 0x8000006d46507210 */ /* 0x040fe20007ffe0ff */
[----:B------:R-:W-:Y:S01]  /*2530*/  DFMA R88, R86, R88, UR8 ;  /* 0x0000000856587e2b */ /* 0x000fe20008000058 */
[----:B------:R-:W-:Y:S01]  /*2540*/  LEA R105, R70, R101, 0x14 ;  /* 0x0000006546697211 */ /* 0x000fe200078ea0ff */
[----:B------:R-:W-:Y:S01]  /*2550*/  DADD R70, R72, +INF ;  /* 0x7ff0000048467429 */ /* 0x000fe20000000000 */
[----:B------:R-:W-:Y:S01]  /*2560*/  IMAD.MOV.U32 R106, RZ, RZ, R98 ;  /* 0x000000ffff6a7224 */ /* 0x000fe200078e0062 */
[----:B------:R-:W-:Y:S01]  /*2570*/  DFMA R12, R12, R16, 1 ;  /* 0x3ff000000c0c742b */ /* 0x000fe20000000010 */
[----:B------:R-:W-:Y:S01]  /*2580*/  IMAD R103, R76, 0x100000, R99 ;  /* 0x001000004c677824 */ /* 0x000fe200078e0263 */
[----:B------:R-:W-:Y:S01]  /*2590*/  FSEL R129, R78, RZ, P0 ;  /* 0x000000ff4e817208 */ /* 0x000fe20000000000 */
[----:B------:R-:W-:Y:S01]  /*25a0*/  IMAD.IADD R16, R76, 0x1, -R107 ;  /* 0x000000014c107824 */ /* 0x000fe200078e0a6b */
[----:B------:R-:W-:Y:S01]  /*25b0*/  FSEL R131, R79, RZ, P0 ;  /* 0x000000ff4f837208 */ /* 0x000fe20000000000 */
[----:B------:R-:W-:Y:S01]  /*25c0*/  DSETP.GEU.AND P0, PT, R72, RZ, PT ;  /* 0x000000ff4800722a */ /* 0x000fe20003f0e000 */
[----:B------:R-:W-:Y:S01]  /*25d0*/  IMAD R107, R107, 0x100000, R99 ;  /* 0x001000006b6b7824 */ /* 0x000fe200078e0263 */
[----:B------:R-:W-:Y:S01]  /*25e0*/  DFMA R88, R86, R88, 1 ;  /* 0x3ff000005658742b */ /* 0x000fe20000000058 */
[----:B------:R-:W-:Y:S01]  /*25f0*/  LEA R17, R16, 0x3ff00000, 0x14 ;  /* 0x3ff0000010117811 */ /* 0x000fe200078ea0ff */
[----:B------:R-:W-:Y:S01]  /*2600*/  IMAD.MOV.U32 R16, RZ, RZ, RZ ;  /* 0x000000ffff107224 */ /* 0x000fe200078e00ff */
[----:B------:R-:W-:Y:S01]  /*2610*/  IADD3 R76, PT, PT, R66, -R67, RZ ;  /* 0x80000043424c7210 */ /* 0x000fe20007ffe0ff */
[--C-:B------:R-:W-:Y:S01]  /*2620*/  IMAD R21, R14, 0x100000, R13.reuse ;  /* 0x001000000e157824 */ /* 0x100fe200078e020d */
[----:B------:R-:W-:Y:S01]  /*2630*/  FSEL R123, R70, RZ, P0 ;  /* 0x000000ff467b7208 */ /* 0x000fe20000000000 */
[----:B------:R-:W-:Y:S01]  /*2640*/  IMAD R115, R115, 0x100000, R13 ;  /* 0x0010000073737824 */ /* 0x000fe200078e020d */
[----:B------:R-:W-:Y:S01]  /*2650*/  FSEL R119, R71, RZ, P0 ;  /* 0x000000ff47777208 */ /* 0x000fe20000000000 */
[----:B------:R-:W-:Y:S01]  /*2660*/  DMUL R106, R106, R16 ;  /* 0x000000106a6a7228 */ /* 0x000fe20000000000 */
[----:B------:R-:W-:Y:S01]  /*2670*/  FSETP.GEU.AND P0, PT, |R11|, 4.2275390625, PT ;  /* 0x408748000b00780b */ /* 0x000fe20003f0e200 */
[----:B------:R-:W-:Y:S01]  /*2680*/  DFMA R16, R86, R88, 1 ;  /* 0x3ff000005610742b */ /* 0x000fe20000000058 */
[----:B------:R-:W-:Y:S01]  /*2690*/  IMAD.MOV.U32 R14, RZ, RZ, RZ ;  /* 0x000000ffff0e7224 */ /* 0x000fe200078e00ff */
[----:B------:R-:W-:Y:S01]  /*26a0*/  LEA R81, R80, 0x3ff00000, 0x14 ;  /* 0x3ff0000050517811 */ /* 0x000fe200078ea0ff */
[----:B------:R-:W-:Y:S01]  /*26b0*/  IMAD.MOV.U32 R114, RZ, RZ, R12 ;  /* 0x000000ffff727224 */ /* 0x000fe200078e000c */
[----:B------:R-:W-:Y:S01]  /*26c0*/  DMUL R78, R30, R74 ;  /* 0x0000004a1e4e7228 */ /* 0x000fe20000000000 */
[----:B------:R-:W-:Y:S01]  /*26d0*/  LEA R109, R109, R101, 0x14 ;  /* 0x000000656d6d7211 */ /* 0x000fe200078ea0ff */
[----:B------:R-:W-:Y:S01]  /*26e0*/  IMAD.MOV.U32 R80, RZ, RZ, RZ ;  /* 0x000000ffff507224 */ /* 0x000fe200078e00ff */
[----:B------:R-:W-:-:S02]  /*26f0*/  MOV R108, R100 ;  /* 0x00000064006c7202 */ /* 0x000fc40000000f00 */
[----:B------:R-:W-:Y:S01]  /*2700*/  DMUL R114, R114, R14 ;  /* 0x0000000e72727228 */ /* 0x000fe20000000000 */
[----:B------:R-:W-:Y:S01]  /*2710*/  LEA R77, R76, 0x3ff00000, 0x14 ;  /* 0x3ff000004c4d7811 */ /* 0x000fe200078ea0ff */
[----:B------:R-:W-:Y:S01]  /*2720*/  IMAD.MOV.U32 R76, RZ, RZ, RZ ;  /* 0x000000ffff4c7224 */ /* 0x000fe200078e00ff */
[----:B------:R-:W-:Y:S01]  /*2730*/  @P0 LOP3.LUT R174, R174, 0x1, RZ, 0xfc, !PT ;  /* 0x00000001aeae0812 */ /* 0x000fe200078efcff */
[----:B------:R-:W-:Y:S01]  /*2740*/  IMAD.MOV.U32 R14, RZ, RZ, R16 ;  /* 0x000000ffff0e7224 */ /* 0x000fe200078e0010 */
[----:B------:R-:W-:Y:S01]  /*2750*/  LEA R15, R67, R17, 0x14 ;  /* 0x00000011430f7211 */ /* 0x000fe200078ea0ff */
[----:B------:R-:W-:Y:S01]  /*2760*/  DMUL R108, R108, R80 ;  /* 0x000000506c6c7228 */ /* 0x000fe20000000000 */
[----:B------:R-:W-:Y:S01]  /*2770*/  ISETP.GE.U32.AND P0, PT, R2, 0x7ca00000, PT ;  /* 0x7ca000000200780c */ /* 0x000fe20003f06070 */
[----:B------:R-:W-:Y:S01]  /*2780*/  DFMA R80, R78, -R78, R30 ;  /* 0x8000004e4e50722b */ /* 0x000fe2000000001e */
[----:B------:R-:W-:Y:S01]  /*2790*/  IMAD R121, R66, 0x100000, R17 ;  /* 0x0010000042797824 */ /* 0x000fe200078e0211 */
[----:B------:R-:W-:-:S02]  /*27a0*/  DFMA R66, R18, R68, -1 ;  /* 0xbff000001242742b */ /* 0x000fc40000000044 */
[----:B------:R-:W-:Y:S01]  /*27b0*/  DMUL R14, R14, R76 ;  /* 0x0000004c0e0e7228 */ /* 0x000fe20000000000 */
[----:B------:R-:W-:Y:S01]  /*27c0*/  IADD3 R77, PT, PT, R75, -0x100000, RZ ;  /* 0xfff000004b4d7810 */ /* 0x000fe20007ffe0ff */
[----:B------:R-:W-:Y:S01]  /*27d0*/  IMAD.MOV.U32 R76, RZ, RZ, R74 ;  /* 0x000000ffff4c7224 */ /* 0x000fe200078e004a */
[----:B------:R-:W-:-:S05]  /*27e0*/  DFMA R68, R18, R68, 1 ;  /* 0x3ff000001244742b */ /* 0x000fca0000000044 */
[----:B------:R-:W-:Y:S01]  /*27f0*/  DFMA R70, R80, R76, R78 ;  /* 0x0000004c5046722b */ /* 0x000fe2000000004e */
[----:B------:R-:W-:Y:S10]  /*2800*/  @!P0 BRA `(.L_x_10) ;  /* 0x0000000000348947 */ /* 0x000ff40003800000 */
[----:B------:R-:W-:Y:S01]  /*2810*/  MOV R0, R74 ;  /* 0x0000004a00007202 */ /* 0x000fe20000000f00 */
        /* <DEDUP_REMOVED lines=10> */
[----:B------:R-:W-:Y:S01]  /*28c0*/  MOV R70, R4 ;  /* 0x0000000400467202 */ /* 0x000fe20000000f00 */
[----:B------:R-:W-:-:S07]  /*28d0*/  IMAD.MOV.U32 R71, RZ, RZ, R5 ;  /* 0x000000ffff477224 */ /* 0x000fce00078e0005 */
.L_x_10:
[----:B------:R-:W-:Y:S05]  /*28e0*/  BSYNC.RECONVERGENT B0 ;  /* 0x0000000000007941 */ /* 0x000fea0003800200 */
.L_x_9:
        /* <DEDUP_REMOVED lines=16> */
[----:B------:R-:W-:Y:S01]  /*29f0*/  MOV R72, R6 ;  /* 0x0000000600487202 */ /* 0x000fe20000000f00 */
[----:B------:R-:W-:-:S07]  /*2a00*/  IMAD.MOV.U32 R73, RZ, RZ, R7 ;  /* 0x000000ffff497224 */ /* 0x000fce00078e0007 */
.L_x_12:
[----:B------:R-:W-:Y:S05]  /*2a10*/  BSYNC.RECONVERGENT B0 ;  /* 0x0000000000007941 */ /* 0x000fea0003800200 */
.L_x_11:
[----:B------:R-:W0:Y:S01]  /*2a20*/  MUFU.RSQ64H R3, R29 ;  /* 0x0000001d00037308 */ /* 0x000e220000001c00 */
[----:B------:R-:W-:Y:S01]  /*2a30*/  VIADD R2, R29, 0xfcb00000 ;  /* 0xfcb000001d027836 */ /* 0x000fe20000000000 */
[----:B------:R-:W-:Y:S01]  /*2a40*/  MOV R6, 0x0 ;  /* 0x0000000000067802 */ /* 0x000fe20000000f00 */
[----:B------:R-:W-:Y:S01]  /*2a50*/  IMAD.MOV.U32 R7, RZ, RZ, 0x3fd80000 ;  /* 0x3fd80000ff077424 */ /* 0x000fe200078e00ff */
[----:B------:R-:W-:Y:S02]  /*2a60*/  BSSY.RECONVERGENT B0, `(.L_x_13) ;  /* 0x0000019000007945 */ /* 0x000fe40003800200 */
[----:B------:R-:W-:Y:S01]  /*2a70*/  ISETP.GE.U32.AND P0, PT, R2, 0x7ca00000, PT ;  /* 0x7ca000000200780c */ /* 0x000fe20003f06070 */
[----:B0-----:R-:W-:-:S08]  /*2a80*/  DMUL R4, R2, R2 ;  /* 0x0000000202047228 */ /* 0x001fd00000000000 */
[----:B------:R-:W-:-:S08]  /*2a90*/  DFMA R4, R28, -R4, 1 ;  /* 0x3ff000001c04742b */ /* 0x000fd00000000804 */
        /* <DEDUP_REMOVED lines=21> */
.L_x_14:
[----:B------:R-:W-:Y:S05]  /*2bf0*/  BSYNC.RECONVERGENT B0 ;  /* 0x0000000000007941 */ /* 0x000fea0003800200 */
.L_x_13:
[----:B------:R-:W0:Y:S01]  /*2c00*/  MUFU.RCP64H R3, R75 ;  /* 0x0000004b00037308 */ /* 0x000e220000001800 */
[----:B------:R-:W-:Y:S01]  /*2c10*/  VIADD R2, R75, 0x300402 ;  /* 0x003004024b027836 */ /* 0x000fe20000000000 */
[----:B------:R-:W-:Y:S01]  /*2c20*/  DMUL R112, R32, R70 ;  /* 0x0000004620707228 */ /* 0x000fe20000000000 */
[----:B------:R-:W-:Y:S01]  /*2c30*/  BSSY.RECONVERGENT B0, `(.L_x_15) ;  /* 0x0000012000007945 */ /* 0x000fe20003800200 */
[----:B------:R-:W-:Y:S02]  /*2c40*/  DMUL R126, R74, R64 ;  /* 0x000000404a7e7228 */ /* 0x000fe40000000000 */
[----:B------:R-:W-:-:S06]  /*2c50*/  FSETP.GEU.AND P0, PT, |R2|, 5.8789094863358348022e-39, PT ;  /* 0x004004020200780b */ /* 0x000fcc0003f0e200 */
[----:B------:R-:W-:Y:S02]  /*2c60*/  DADD R76, R112, R126 ;  /* 0x00000000704c7229 */ /* 0x000fe4000000007e */
        /* <DEDUP_REMOVED lines=14> */
.L_x_16:
[----:B------:R-:W-:Y:S05]  /*2d50*/  BSYNC.RECONVERGENT B0 ;  /* 0x0000000000007941 */ /* 0x000fea0003800200 */
.L_x_15:
[----:B------:R-:W0:Y:S01]  /*2d60*/  MUFU.RSQ64H R3, R133 ;  /* 0x0000008500037308 */ /* 0x000e220000001c00 */
[----:B------:R-:W-:Y:S01]  /*2d70*/  VIADD R2, R133, 0xfcb00000 ;  /* 0xfcb0000085027836 */ /* 0x000fe20000000000 */
[----:B------:R-:W-:Y:S01]  /*2d80*/  MOV R6, 0x0 ;  /* 0x0000000000067802 */ /* 0x000fe20000000f00 */
[----:B------:R-:W-:Y:S01]  /*2d90*/  IMAD.MOV.U32 R7, RZ, RZ, 0x3fd80000 ;  /* 0x3fd80000ff077424 */ /* 0x000fe200078e00ff */
[--C-:B------:R-:W-:Y:S01]  /*2da0*/  DADD R80, R112, -R126.reuse ;  /* 0x0000000070507229 */ /* 0x100fe2000000087e */
[----:B------:R-:W-:Y:S01]  /*2db0*/  BSSY.RECONVERGENT B0, `(.L_x_17) ;  /* 0x000001b000007945 */ /* 0x000fe20003800200 */
[----:B------:R-:W-:Y:S01]  /*2dc0*/  ISETP.GE.U32.AND P0, PT, R2, 0x7ca00000, PT ;  /* 0x7ca000000200780c */ /* 0x000fe20003f06070 */
[----:B------:R-:W-:Y:S02]  /*2dd0*/  DADD R126, R126, R126 ;  /* 0x000000007e7e7229 */ /* 0x000fe4000000007e */
[----:B------:R-:W-:Y:S02]  /*2de0*/  DMUL R82, R32, R32 ;  /* 0x0000002020527228 */ /* 0x000fe40000000000 */
        /* <DEDUP_REMOVED lines=23> */
.L_x_18:
[----:B------:R-:W-:Y:S05]  /*2f60*/  BSYNC.RECONVERGENT B0 ;  /* 0x0000000000007941 */ /* 0x000fea0003800200 */
.L_x_17:
[----:B------:R-:W-:Y:S01]  /*2f70*/  DADD R6, R112, R84 ;  /* 0x0000000070067229 */ /* 0x000fe20000000054 */
[----:B------:R-:W-:Y:S05]  /*2f80*/  BSSY.RECONVERGENT B0, `(.L_x_19) ;  /* 0x0000012000007945 */ /* 0x000fea0003800200 */
[----:B------:R-:W0:Y:S04]  /*2f90*/  MUFU.RCP64H R3, R7 ;  /* 0x0000000700037308 */ /* 0x000e280000001800 */
[----:B------:R-:W-:-:S05]  /*2fa0*/  VIADD R2, R7, 0x300402 ;  /* 0x0030040207027836 */ /* 0x000fca0000000000 */
[----:B------:R-:W-:Y:S01]  /*2fb0*/  FSETP.GEU.AND P0, PT, |R2|, 5.8789094863358348022e-39, PT ;  /* 0x004004020200780b */ /* 0x000fe20003f0e200 */
[----:B0-----:R-:W-:-:S08]  /*2fc0*/  DFMA R4, -R6, R2, 1 ;  /* 0x3ff000000604742b */ /* 0x001fd00000000102 */
[----:B------:R-:W-:-:S08]  /*2fd0*/  DFMA R4, R4, R4, R4 ;  /* 0x000000040404722b */ /* 0x000fd00000000004 */
[----:B------:R-:W-:-:S08]  /*2fe0*/  DFMA R4, R2, R4, R2 ;  /* 0x000000040204722b */ /* 0x000fd00000000002 */
[----:B------:R-:W-:-:S08]  /*2ff0*/  DFMA R86, -R6, R4, 1 ;  /* 0x3ff000000656742b */ /* 0x000fd00000000104 */
        /* <DEDUP_REMOVED lines=10> */
.L_x_20:
[----:B------:R-:W-:Y:S05]  /*30a0*/  BSYNC.RECONVERGENT B0 ;  /* 0x0000000000007941 */ /* 0x000fea0003800200 */
.L_x_19:
[----:B------:R-:W-:Y:S01]  /*30b0*/  DADD R6, R112, -R84 ;  /* 0x0000000070067229 */ /* 0x000fe20000000854 */
        /* <DEDUP_REMOVED lines=18> */
.L_x_22:
[----:B------:R-:W-:Y:S05]  /*31e0*/  BSYNC.RECONVERGENT B0 ;  /* 0x0000000000007941 */ /* 0x000fea0003800200 */
.L_x_21:
[----:B------:R-:W-:Y:S01]  /*31f0*/  DMUL R6, R76, R76 ;  /* 0x0000004c4c067228 */ /* 0x000fe20000000000 */
        /* <DEDUP_REMOVED lines=18> */
.L_x_24:
[----:B------:R-:W-:Y:S05]  /*3320*/  BSYNC.RECONVERGENT B0 ;  /* 0x0000000000007941 */ /* 0x000fea0003800200 */
.L_x_23:
        /* <DEDUP_REMOVED lines=19> */
.L_x_26:
[----:B------:R-:W-:Y:S05]  /*3460*/  BSYNC.RECONVERGENT B0 ;  /* 0x0000000000007941 */ /* 0x000fea0003800200 */
.L_x_25:
[----:B------:R-:W0:Y:S01]  /*3470*/  LDCU.64 UR6, c[0x0][0x3a8] ;  /* 0x00007500ff0677ac */ /* 0x000e220008000a00 */
[----:B------:R-:W-:Y:S01]  /*3480*/  @P6 FSEL R103, R111, R107, P5 ;  /* 0x0000006b6f676208 */ /* 0x000fe20002800000 */
[----:B------:R-:W-:Y:S01]  /*3490*/  IMAD.MOV.U32 R136, RZ, RZ, 0x652b82fe ;  /* 0x652b82feff887424 */ /* 0x000fe200078e00ff */
[----:B------:R-:W-:Y:S01]  /*34a0*/  FSEL R97, R97, R106, P5 ;  /* 0x0000006a61617208 */ /* 0x000fe20002800000 */
[----:B------:R-:W1:Y:S01]  /*34b0*/  LDCU.64 UR28, c[0x0][0x3b0] ;  /* 0x00007600ff1c77ac */ /* 0x000e620008000a00 */
[C---:B------:R-:W-:Y:S01]  /*34c0*/  LOP3.LUT P5, RZ, R174.reuse, 0x2, RZ, 0xc0, !PT ;  /* 0x00000002aeff7812 */ /* 0x040fe200078ac0ff */
[----:B------:R-:W-:Y:S01]  /*34d0*/  DMUL R110, R44, R74 ;  /* 0x0000004a2c6e7228 */ /* 0x000fe20000000000 */
[----:B------:R-:W-:Y:S01]  /*34e0*/  LOP3.LUT P0, RZ, R174, 0x1, RZ, 0xc0, !PT ;  /* 0x00000001aeff7812 */ /* 0x000fe2000780c0ff */
[----:B------:R-:W-:Y:S01]  /*34f0*/  UMOV UR4, 0xfefa39ef ;  /* 0xfefa39ef00047882 */ /* 0x000fe20000000000 */
[----:B------:R-:W-:Y:S01]  /*3500*/  FSEL R102, R98, R97, !P6 ;  /* 0x0000006162667208 */ /* 0x000fe20007000000 */
[----:B------:R-:W-:Y:S01]  /*3510*/  UMOV UR5, 0x3fe62e42 ;  /* 0x3fe62e4200057882 */ /* 0x000fe20000000000 */
[----:B------:R-:W-:Y:S01]  /*3520*/  FSEL R3, R95, R114, P0 ;  /* 0x000000725f037208 */ /* 0x000fe20000000000 */
[----:B------:R-:W-:Y:S01]  /*3530*/  UMOV UR8, 0x3b39803f ;  /* 0x3b39803f00087882 */ /* 0x000fe20000000000 */
[----:B------:R-:W-:Y:S01]  /*3540*/  MOV R137, 0x3ff71547 ;  /* 0x3ff7154700897802 */ /* 0x000fe20000000f00 */
[----:B------:R-:W-:Y:S01]  /*3550*/  UMOV UR9, 0x3c7abc9e ;  /* 0x3c7abc9e00097882 */ /* 0x000fe20000000000 */
[----:B------:R-:W-:Y:S01]  /*3560*/  P2R R0, PR, RZ, 0x2 ;  /* 0x00000002ff007803 */ /* 0x000fe20000000000 */
[----:B------:R-:W-:Y:S01]  /*3570*/  IMAD.MOV.U32 R97, RZ, RZ, 0x3e928af3 ;  /* 0x3e928af3ff617424 */ /* 0x000fe200078e00ff */
[----:B------:R-:W-:Y:S01]  /*3580*/  LOP3.LUT P1, RZ, R174, 0x8, RZ, 0xc0, !PT ;  /* 0x00000008aeff7812 */ /* 0x000fe2000782c0ff */
[----:B0-----:R-:W-:Y:S01]  /*3590*/  DMUL R4, R72, UR6 ;  /* 0x0000000648047c28 */ /* 0x001fe20008000000 */
[----:B------:R-:W-:Y:S01]  /*35a0*/  @P5 FSEL R21, R96, R115, P0 ;  /* 0x0000007360155208 */ /* 0x000fe20000000000 */
[----:B------:R-:W-:Y:S01]  /*35b0*/  IMAD.MOV.U32 R96, RZ, RZ, -0x35dec16 ;  /* 0xfca213eaff607424 */ /* 0x000fe200078e00ff */
[----:B------:R-:W-:Y:S01]  /*35c0*/  P2R R2, PR, RZ, 0x4 ;  /* 0x00000004ff027803 */ /* 0x000fe20000000000 */
[----:B------:R-:W-:Y:S01]  /*35d0*/  UMOV UR10, 0x69ce2bdf ;  /* 0x69ce2bdf000a7882 */ /* 0x000fe20000000000 */
[----:B------:R-:W-:Y:S01]  /*35e0*/  LOP3.LUT P2, RZ, R174, 0x4, RZ, 0xc0, !PT ;  /* 0x00000004aeff7812 */ /* 0x000fe2000784c0ff */
[----:B------:R-:W-:Y:S01]  /*35f0*/  UMOV UR11, 0x3e5ade15 ;  /* 0x3e5ade15000b7882 */ /* 0x000fe20000000000 */
[----:B------:R-:W-:Y:S01]  /*3600*/  UMOV UR12, 0x62401315 ;  /* 0x62401315000c7882 */ /* 0x000fe20000000000 */
[----:B------:R-:W-:Y:S01]  /*3610*/  DMUL R4, R4, R64 ;  /* 0x0000004004047228 */ /* 0x000fe20000000000 */
[----:B------:R-:W-:Y:S01]  /*3620*/  UMOV UR13, 0x3ec71dee ;  /* 0x3ec71dee000d7882 */ /* 0x000fe20000000000 */
[----:B------:R-:W-:Y:S01]  /*3630*/  UMOV UR14, 0x7c89eb71 ;  /* 0x7c89eb71000e7882 */ /* 0x000fe20000000000 */
[----:B------:R-:W-:Y:S01]  /*3640*/  UMOV UR15, 0x3efa0199 ;  /* 0x3efa0199000f7882 */ /* 0x000fe20000000000 */
[----:B------:R-:W-:Y:S01]  /*3650*/  @P1 FSEL R117, R117, R94, !P2 ;  /* 0x0000005e75751208 */ /* 0x000fe20005000000 */
[----:B------:R-:W-:Y:S01]  /*3660*/  UMOV UR16, 0x14761f65 ;  /* 0x14761f6500107882 */ /* 0x000fe20000000000 */
[----:B------:R-:W-:Y:S01]  /*3670*/  UMOV UR17, 0x3f2a01a0 ;  /* 0x3f2a01a000117882 */ /* 0x000fe20000000000 */
[----:B------:R-:W-:Y:S01]  /*3680*/  UMOV UR18, 0x1852b7af ;  /* 0x1852b7af00127882 */ /* 0x000fe20000000000 */
[CC--:B------:R-:W-:Y:S01]  /*3690*/  DMUL R6, R4.reuse, R74.reuse ;  /* 0x0000004a04067228 */ /* 0x0c0fe20000000000 */
[----:B------:R-:W-:Y:S01]  /*36a0*/  UMOV UR19, 0x3f56c16c ;  /* 0x3f56c16c00137882 */ /* 0x000fe20000000000 */
[----:B------:R-:W-:Y:S01]  /*36b0*/  UMOV UR20, 0x11122322 ;  /* 0x1112232200147882 */ /* 0x000fe20000000000 */
[----:B------:R-:W-:Y:S01]  /*36c0*/  UMOV UR21, 0x3f811111 ;  /* 0x3f81111100157882 */ /* 0x000fe20000000000 */
[----:B------:R-:W-:Y:S01]  /*36d0*/  UMOV UR22, 0x555502a1 ;  /* 0x555502a100167882 */ /* 0x000fe20000000000 */
[----:B------:R-:W-:Y:S01]  /*36e0*/  UMOV UR23, 0x3fa55555 ;  /* 0x3fa5555500177882 */ /* 0x000fe20000000000 */
[----:B------:R-:W-:Y:S01]  /*36f0*/  UMOV UR24, 0x55555511 ;  /* 0x5555551100187882 */ /* 0x000fe20000000000 */
[----:B------:R-:W-:Y:S01]  /*3700*/  UMOV UR25, 0x3fc55555 ;  /* 0x3fc5555500197882 */ /* 0x000fe20000000000 */
[-C--:B------:R-:W-:Y:S01]  /*3710*/  DFMA R6, R4, R74.reuse, R6 ;  /* 0x0000004a0406722b */ /* 0x080fe20000000006 */
[----:B------:R-:W-:Y:S01]  /*3720*/  UMOV UR26, 0xb ;  /* 0x0000000b001a7882 */ /* 0x000fe20000000000 */
[----:B------:R-:W-:Y:S01]  /*3730*/  UMOV UR27, 0x3fe00000 ;  /* 0x3fe00000001b7882 */ /* 0x000fe20000000000 */
[----:B------:R-:W-:Y:S01]  /*3740*/  ISETP.NE.AND P1, PT, R0, RZ, PT ;  /* 0x000000ff0000720c */ /* 0x000fe20003f25270 */
[----:B------:R-:W-:Y:S01]  /*3750*/  DADD R160, R28, 1.5 ;  /* 0x3ff800001ca07429 */ /* 0x000fe20000000000 */
[----:B------:R-:W-:Y:S01]  /*3760*/  @P4 FSEL R105, R131, R109, P3 ;  /* 0x0000006d83694208 */ /* 0x000fe20001800000 */
[----:B------:R-:W-:Y:S01]  /*3770*/  DADD R162, R30, 1.5 ;  /* 0x3ff800001ea27429 */ /* 0x000fe20000000000 */
[----:B------:R-:W-:Y:S01]  /*3780*/  FSEL R129, R129, R108, P3 ;  /* 0x0000006c81817208 */ /* 0x000fe20001800000 */
[C---:B------:R-:W-:Y:S01]  /*3790*/  DADD R4, R6.reuse, +INF ;  /* 0x7ff0000006047429 */ /* 0x040fe20000000000 */
[----:B------:R-:W-:Y:S01]  /*37a0*/  ISETP.NE.AND P2, PT, R2, RZ, PT ;  /* 0x000000ff0200720c */ /* 0x000fe20003f45270 */
[----:B------:R-:W-:Y:S01]  /*37b0*/  DSETP.GEU.AND P0, PT, R6, RZ, PT ;  /* 0x000000ff0600722a */ /* 0x000fe20003f0e000 */
[----:B------:R-:W-:Y:S01]  /*37c0*/  FSETP.GEU.AND P3, PT, |R7|, 4.2275390625, PT ;  /* 0x408748000700780b */ /* 0x000fe20003f6e200 */
[----:B------:R-:W-:Y:S01]  /*37d0*/  DMUL R108, R52, R74 ;  /* 0x0000004a346c7228 */ /* 0x000fe20000000000 */
[----:B------:R-:W-:Y:S01]  /*37e0*/  FSEL R104, R100, R129, !P4 ;  /* 0x0000008164687208 */ /* 0x000fe20006000000 */
[----:B------:R-:W-:Y:S01]  /*37f0*/  DMUL R176, R30, R32 ;  /* 0x000000201eb07228 */ /* 0x000fe20000000000 */
[----:B------:R-:W-:Y:S01]  /*3800*/  FSEL R123, R123, R14, P1 ;  /* 0x0000000e7b7b7208 */ /* 0x000fe20000800000 */
[C---:B------:R-:W-:Y:S01]  /*3810*/  DMUL R164, R124.reuse, R82 ;  /* 0x000000527ca47228 */ /* 0x040fe20000000000 */
[----:B------:R-:W-:Y:S01]  /*3820*/  LOP3.LUT R162, R163, 0x7ff00000, RZ, 0xc0, !PT ;  /* 0x7ff00000a3a27812 */ /* 0x000fe200078ec0ff */
[C---:B-1----:R-:W-:Y:S01]  /*3830*/  DMUL R180, R124.reuse, UR28 ;  /* 0x0000001c7cb47c28 */ /* 0x042fe20008000000 */
[----:B------:R-:W-:Y:S01]  /*3840*/  FSEL R153, R4, RZ, P0 ;  /* 0x000000ff04997208 */ /* 0x000fe20000000000 */
[----:B------:R-:W-:Y:S01]  /*3850*/  DFMA R138, R124, R70, -R108 ;  /* 0x000000467c8a722b */ /* 0x000fe2000000086c */
[----:B------:R-:W-:Y:S01]  /*3860*/  FSEL R101, R5, RZ, P0 ;  /* 0x000000ff05657208 */ /* 0x000fe20000000000 */
[----:B------:R-:W-:Y:S01]  /*3870*/  DMUL R4, R72, UR28 ;  /* 0x0000001c48047c28 */ /* 0x000fe20008000000 */
[----:B------:R-:W-:Y:S01]  /*3880*/  @P2 FSEL R121, R119, R15, P1 ;  /* 0x0000000f77792208 */ /* 0x000fe20000800000 */
[----:B------:R-:W-:Y:S01]  /*3890*/  DMUL R182, R176, UR6 ;  /* 0x00000006b0b67c28 */ /* 0x000fe20008000000 */
[----:B------:R-:W-:Y:S01]  /*38a0*/  FSEL R160, R16, R123, !P2 ;  /* 0x0000007b10a07208 */ /* 0x000fe20005000000 */
[----:B------:R-:W-:Y:S01]  /*38b0*/  BSSY.RECONVERGENT B0, `(.L_x_27) ;  /* 0x000012b000007945 */ /* 0x000fe20003800200 */
[C---:B------:R-:W-:Y:S01]  /*38c0*/  LOP3.LUT P5, RZ, R174.reuse, 0x80, RZ, 0xc0, !PT ;  /* 0x00000080aeff7812 */ /* 0x040fe200078ac0ff */
[----:B------:R-:W-:Y:S01]  /*38d0*/  DMUL R138, R138, R72 ;  /* 0x000000488a8a7228 */ /* 0x000fe20000000000 */
[----:B------:R-:W-:Y:S01]  /*38e0*/  LOP3.LUT P6, RZ, R174, 0x40, RZ, 0xc0, !PT ;  /* 0x00000040aeff7812 */ /* 0x000fe200078cc0ff */
[----:B------:R-:W-:-:S02]  /*38f0*/  DMUL R4, R4, R64 ;  /* 0x0000004004047228 */ /* 0x000fc40000000000 */
[----:B------:R-:W-:Y:S01]  /*3900*/  DMUL R182, R182, UR28 ;  /* 0x0000001cb6b67c28 */ /* 0x000fe20008000000 */
[----:B------:R-:W-:Y:S01]  /*3910*/  FSEL R20, R20, R117, P6 ;  /* 0x0000007514147208 */ /* 0x000fe20003000000 */
[----:B------:R-:W-:Y:S02]  /*3920*/  DMUL R118, R180, R84 ;  /* 0x00000054b4767228 */ /* 0x000fe40000000000 */
[----:B------:R-:W-:Y:S01]  /*3930*/  DFMA R134, R138, R136, 6.75539944105574400000e+15 ;  /* 0x433800008a86742b */ /* 0x000fe20000000088 */
[----:B------:R-:W-:Y:S01]  /*3940*/  FSEL R20, R20, 1, P5 ;  /* 0x3f80000014147808 */ /* 0x000fe20002800000 */
[----:B------:R-:W-:Y:S02]  /*3950*/  DMUL R10, R4, R74 ;  /* 0x0000004a040a7228 */ /* 0x000fe40000000000 */
[C---:B------:R-:W-:Y:S02]  /*3960*/  DADD R14, R138.reuse, +INF ;  /* 0x7ff000008a0e7429 */ /* 0x040fe40000000000 */
[----:B------:R-:W-:-:S02]  /*3970*/  DSETP.GEU.AND P2, PT, R138, RZ, PT ;  /* 0x000000ff8a00722a */ /* 0x000fc40003f4e000 */
[----:B------:R-:W-:Y:S02]  /*3980*/  DADD R106, R134, -6.75539944105574400000e+15 ;  /* 0xc3380000866a7429 */ /* 0x000fe40000000000 */
[----:B------:R-:W-:Y:S02]  /*3990*/  DFMA R98, R4, R74, R10 ;  /* 0x0000004a0462722b */ /* 0x000fe4000000000a */
[----:B------:R-:W-:-:S06]  /*39a0*/  DMUL R182, R182, R64 ;  /* 0x00000040b6b67228 */ /* 0x000fcc0000000000 */
[C---:B------:R-:W-:Y:S02]  /*39b0*/  DADD R4, R98.reuse, +INF ;  /* 0x7ff0000062047429 */ /* 0x040fe40000000000 */
[----:B------:R-:W-:Y:S01]  /*39c0*/  DSETP.GEU.AND P0, PT, R98, RZ, PT ;  /* 0x000000ff6200722a */ /* 0x000fe20003f0e000 */
[----:B------:R-:W-:Y:S01]  /*39d0*/  FSETP.GEU.AND P4, PT, |R99|, 4.1917929649353027344, PT ;  /* 0x4086232b6300780b */ /* 0x000fe20003f8e200 */
[----:B------:R-:W-:-:S06]  /*39e0*/  DMUL R182, R182, R74 ;  /* 0x0000004ab6b67228 */ /* 0x000fcc0000000000 */
[----:B------:R-:W-:Y:S02]  /*39f0*/  FSEL R151, R4, RZ, P0 ;  /* 0x000000ff04977208 */ /* 0x000fe40000000000 */
[----:B------:R-:W-:Y:S01]  /*3a00*/  FSEL R17, R5, RZ, P0 ;  /* 0x000000ff05117208 */ /* 0x000fe20000000000 */
[----:B------:R-:W-:Y:S01]  /*3a10*/  DFMA R4, R6, R136, 6.75539944105574400000e+15 ;  /* 0x433800000604742b */ /* 0x000fe20000000088 */
[----:B------:R-:W-:-:S07]  /*3a20*/  FSETP.GEU.AND P0, PT, |R7|, 4.1917929649353027344, PT ;  /* 0x4086232b0700780b */ /* 0x000fce0003f0e200 */
[----:B------:R-:W-:Y:S02]  /*3a30*/  DADD R10, R4, -6.75539944105574400000e+15 ;  /* 0xc3380000040a7429 */ /* 0x000fe40000000000 */
[----:B------:R-:W-:-:S04]  /*3a40*/  LEA.HI R0, R4, R4, RZ, 0x1 ;  /* 0x0000000404007211 */ /* 0x000fc800078f08ff */
[----:B------:R-:W-:Y:S02]  /*3a50*/  SHF.R.S32.HI R5, RZ, 0x1, R0 ;  /* 0x00000001ff057819 */ /* 0x000fe40000011400 */
[----:B------:R-:W-:-:S08]  /*3a60*/  DFMA R94, R10, -UR4, R6 ;  /* 0x800000040a5e7c2b */ /* 0x000fd00008000006 */
[----:B------:R-:W-:-:S08]  /*3a70*/  DFMA R94, R10, -UR8, R94 ;  /* 0x800000080a5e7c2b */ /* 0x000fd0000800005e */
[----:B------:R-:W-:-:S08]  /*3a80*/  DFMA R10, R94, UR10, R96 ;  /* 0x0000000a5e0a7c2b */ /* 0x000fd00008000060 */
[----:B------:R-:W-:-:S08]  /*3a90*/  DFMA R10, R94, R10, UR12 ;  /* 0x0000000c5e0a7e2b */ /* 0x000fd0000800000a */
[----:B------:R-:W-:-:S08]  /*3aa0*/  DFMA R10, R94, R10, UR14 ;  /* 0x0000000e5e0a7e2b */ /* 0x000fd0000800000a */
[----:B------:R-:W-:-:S08]  /*3ab0*/  DFMA R10, R94, R10, UR16 ;  /* 0x000000105e0a7e2b */ /* 0x000fd0000800000a */
[----:B------:R-:W-:-:S08]  /*3ac0*/  DFMA R10, R94, R10, UR18 ;  /* 0x000000125e0a7e2b */ /* 0x000fd0000800000a */
[----:B------:R-:W-:-:S08]  /*3ad0*/  DFMA R10, R94, R10, UR20 ;  /* 0x000000145e0a7e2b */ /* 0x000fd0000800000a */
[----:B------:R-:W-:-:S08]  /*3ae0*/  DFMA R10, R94, R10, UR22 ;  /* 0x000000165e0a7e2b */ /* 0x000fd0000800000a */
[----:B------:R-:W-:-:S08]  /*3af0*/  DFMA R10, R94, R10, UR24 ;  /* 0x000000185e0a7e2b */ /* 0x000fd0000800000a */
[----:B------:R-:W-:-:S08]  /*3b00*/  DFMA R10, R94, R10, UR26 ;  /* 0x0000001a5e0a7e2b */ /* 0x000fd0000800000a */
[----:B------:R-:W-:-:S08]  /*3b10*/  DFMA R10, R94, R10, 1 ;  /* 0x3ff000005e0a742b */ /* 0x000fd0000000000a */
[----:B------:R-:W-:Y:S01]  /*3b20*/  DFMA R10, R94, R10, 1 ;  /* 0x3ff000005e0a742b */ /* 0x000fe2000000000a */
[----:B------:R-:W-:-:S04]  /*3b30*/  IADD3 R94, PT, PT, R4, -R5, RZ ;  /* 0x80000005045e7210 */ /* 0x000fc80007ffe0ff */
[----:B------:R-:W-:Y:S02]  /*3b40*/  LEA R95, R94, 0x3ff00000, 0x14 ;  /* 0x3ff000005e5f7811 */ /* 0x000fe400078ea0ff */
[----:B------:R-:W-:-:S03]  /*3b50*/  MOV R94, RZ ;  /* 0x000000ff005e7202 */ /* 0x000fc60000000f00 */
[--C-:B------:R-:W-:Y:S02]  /*3b60*/  IMAD R13, R4, 0x100000, R11.reuse ;  /* 0x00100000040d7824 */ /* 0x100fe400078e020b */
[----:B------:R-:W-:Y:S02]  /*3b70*/  IMAD R5, R5, 0x100000, R11 ;  /* 0x0010000005057824 */ /* 0x000fe400078e020b */
[----:B------:R-:W-:-:S06]  /*3b80*/  IMAD.MOV.U32 R4, RZ, RZ, R10 ;  /* 0x000000ffff047224 */ /* 0x000fcc00078e000a */
[----:B------:R-:W-:-:S10]  /*3b90*/  DMUL R4, R4, R94 ;  /* 0x0000005e04047228 */ /* 0x000fd40000000000 */
[----:B------:R-:W-:Y:S02]  /*3ba0*/  @P0 FSEL R13, R101, R5, P3 ;  /* 0x00000005650d0208 */ /* 0x000fe40001800000 */
[----:B------:R-:W-:Y:S01]  /*3bb0*/  FSEL R153, R153, R4, P3 ;  /* 0x0000000499997208 */ /* 0x000fe20001800000 */
[----:B------:R-:W-:Y:S01]  /*3bc0*/  DFMA R4, R98, R136, 6.75539944105574400000e+15 ;  /* 0x433800006204742b */ /* 0x000fe20000000088 */
[----:B------:R-:W-:Y:S02]  /*3bd0*/  FSETP.GEU.AND P3, PT, |R99|, 4.2275390625, PT ;  /* 0x408748006300780b */ /* 0x000fe40003f6e200 */
[----:B------:R-:W-:Y:S01]  /*3be0*/  FSEL R152, R10, R153, !P0 ;  /* 0x000000990a987208 */ /* 0x000fe20004000000 */
[----:B------:R-:W-:Y:S01]  /*3bf0*/  IMAD.MOV.U32 R153, RZ, RZ, R13 ;  /* 0x000000ffff997224 */ /* 0x000fe200078e000d */
[----:B------:R-:W-:-:S03]  /*3c00*/  ISETP.NE.AND P0, PT, R162, 0x7ff00000, PT ;  /* 0x7ff00000a200780c */ /* 0x000fc60003f05270 */
[----:B------:R-:W-:Y:S02]  /*3c10*/  DADD R6, R4, -6.75539944105574400000e+15 ;  /* 0xc338000004067429 */ /* 0x000fe40000000000 */
[----:B------:R-:W-:-:S06]  /*3c20*/  LEA.HI R0, R4, R4, RZ, 0x1 ;  /* 0x0000000404007211 */ /* 0x000fcc00078f08ff */
[----:B------:R-:W-:Y:S02]  /*3c30*/  DFMA R94, R6, -UR4, R98 ;  /* 0x80000004065e7c2b */ /* 0x000fe40008000062 */
[----:B------:R-:W-:Y:S02]  /*3c40*/  DFMA R98, R106, -UR4, R138 ;  /* 0x800000046a627c2b */ /* 0x000fe4000800008a */
[----:B------:R-:W-:-:S04]  /*3c50*/  DSETP.NAN.OR P0, PT, R30, R30, P0 ;  /* 0x0000001e1e00722a */ /* 0x000fc80000708400 */
[----:B------:R-:W-:Y:S02]  /*3c60*/  DFMA R94, R6, -UR8, R94 ;  /* 0x80000008065e7c2b */ /* 0x000fe4000800005e */
[----:B------:R-:W-:-:S06]  /*3c70*/  DFMA R106, R106, -UR8, R98 ;  /* 0x800000086a6a7c2b */ /* 0x000fcc0008000062 */
        /* <DEDUP_REMOVED lines=11> */
[----:B------:R-:W-:Y:S02]  /*3d30*/  SHF.R.S32.HI R95, RZ, 0x1, R0 ;  /* 0x00000001ff5f7819 */ /* 0x000fe40000011400 */
[----:B------:R-:W-:-:S03]  /*3d40*/  LEA.HI R0, R134, R134, RZ, 0x1 ;  /* 0x0000008686007211 */ /* 0x000fc600078f08ff */
[----:B------:R-:W-:Y:S01]  /*3d50*/  IMAD.IADD R100, R4, 0x1, -R95 ;  /* 0x0000000104647824 */ /* 0x000fe200078e0a5f */
[----:B------:R-:W-:-:S03]  /*3d60*/  SHF.R.S32.HI R157, RZ, 0x1, R0 ;  /* 0x00000001ff9d7819 */ /* 0x000fc60000011400 */
[-C--:B------:R-:W-:Y:S01]  /*3d70*/  LEA R95, R95, R7.reuse, 0x14 ;  /* 0x000000075f5f7211 */ /* 0x080fe200078ea0ff */
[----:B------:R-:W-:Y:S01]  /*3d80*/  IMAD.MOV.U32 R94, RZ, RZ, R6 ;  /* 0x000000ffff5e7224 */ /* 0x000fe200078e0006 */
[----:B------:R-:W-:Y:S01]  /*3d90*/  LEA R101, R100, 0x3ff00000, 0x14 ;  /* 0x3ff0000064657811 */ /* 0x000fe200078ea0ff */
[----:B------:R-:W-:Y:S01]  /*3da0*/  IMAD.MOV.U32 R100, RZ, RZ, RZ ;  /* 0x000000ffff647224 */ /* 0x000fe200078e00ff */
[----:B------:R-:W-:Y:S01]  /*3db0*/  LEA R155, R4, R7, 0x14 ;  /* 0x00000007049b7211 */ /* 0x000fe200078ea0ff */
[----:B------:R-:W-:-:S04]  /*3dc0*/  DFMA R4, R124, R70, R108 ;  /* 0x000000467c04722b */ /* 0x000fc8000000006c */
[----:B------:R-:W-:-:S04]  /*3dd0*/  DMUL R94, R94, R100 ;  /* 0x000000645e5e7228 */ /* 0x000fc80000000000 */
[----:B------:R-:W-:-:S06]  /*3de0*/  DMUL R4, R4, R72 ;  /* 0x0000004804047228 */ /* 0x000fcc0000000000 */
[----:B------:R-:W-:Y:S02]  /*3df0*/  FSEL R151, R151, R94, P3 ;  /* 0x0000005e97977208 */ /* 0x000fe40001800000 */
[----:B------:R-:W-:Y:S01]  /*3e00*/  @P4 FSEL R155, R17, R95, P3 ;  /* 0x0000005f119b4208 */ /* 0x000fe20001800000 */
[----:B------:R-:W-:Y:S01]  /*3e10*/  DMUL R94, R32, UR28 ;  /* 0x0000001c205e7c28 */ /* 0x000fe20008000000 */
[----:B------:R-:W-:Y:S01]  /*3e20*/  FSEL R150, R6, R151, !P4 ;  /* 0x0000009706967208 */ /* 0x000fe20006000000 */
[----:B------:R-:W-:Y:S01]  /*3e30*/  DFMA R10, R4, R136, 6.75539944105574400000e+15 ;  /* 0x43380000040a742b */ /* 0x000fe20000000088 */
[----:B------:R-:W-:Y:S01]  /*3e40*/  FSETP.GEU.AND P4, PT, |R139|, 4.1917929649353027344, PT ;  /* 0x4086232b8b00780b */ /* 0x000fe20003f8e200 */
[----:B------:R-:W-:Y:S01]  /*3e50*/  IMAD.MOV.U32 R151, RZ, RZ, R155 ;  /* 0x000000ffff977224 */ /* 0x000fe200078e009b */
[C---:B------:R-:W-:Y:S02]  /*3e60*/  LOP3.LUT P3, RZ, R174.reuse, 0x2, RZ, 0xc0, !PT ;  /* 0x00000002aeff7812 */ /* 0x040fe4000786c0ff */
[----:B------:R-:W-:Y:S01]  /*3e70*/  LOP3.LUT R174, R174, 0xfffffff7, RZ, 0xc0, !PT ;  /* 0xfffffff7aeae7812 */ /* 0x000fe200078ec0ff */
[----:B------:R-:W-:-:S02]  /*3e80*/  DMUL R94, R94, R70 ;  /* 0x000000465e5e7228 */ /* 0x000fc40000000000 */
[----:B------:R-:W-:Y:S02]  /*3e90*/  DADD R144, R10, -6.75539944105574400000e+15 ;  /* 0xc33800000a907429 */ /* 0x000fe40000000000 */
[----:B------:R-:W-:-:S04]  /*3ea0*/  LEA.HI R0, R10, R10, RZ, 0x1 ;  /* 0x0000000a0a007211 */ /* 0x000fc800078f08ff */
[C-C-:B------:R-:W-:Y:S02]  /*3eb0*/  DADD R130, R94.reuse, -R110.reuse ;  /* 0x000000005e827229 */ /* 0x140fe4000000086e */
[----:B------:R-:W-:Y:S02]  /*3ec0*/  DADD R6, R94, R110 ;  /* 0x000000005e067229 */ /* 0x000fe4000000006e */
[----:B------:R-:W-:Y:S02]  /*3ed0*/  DFMA R100, R144, -UR4, R4 ;  /* 0x8000000490647c2b */ /* 0x000fe40008000004 */
[----:B------:R-:W-:Y:S02]  /*3ee0*/  DADD R110, R110, R110 ;  /* 0x000000006e6e7229 */ /* 0x000fe4000000006e */
[-C--:B------:R-:W-:Y:S02]  /*3ef0*/  DMUL R130, R130, R72.reuse ;  /* 0x0000004882827228 */ /* 0x080fe40000000000 */
[----:B------:R-:W-:-:S02]  /*3f00*/  DMUL R6, R6, R72 ;  /* 0x0000004806067228 */ /* 0x000fc40000000000 */
[----:B------:R-:W-:Y:S02]  /*3f10*/  DFMA R144, R144, -UR8, R100 ;  /* 0x8000000890907c2b */ /* 0x000fe40008000064 */
[--C-:B------:R-:W-:Y:S02]  /*3f20*/  DFMA R100, R106, UR10, R96.reuse ;  /* 0x0000000a6a647c2b */ /* 0x100fe40008000060 */
[-C--:B------:R-:W-:Y:S02]  /*3f30*/  DFMA R128, R130, R136.reuse, 6.75539944105574400000e+15 ;  /* 0x433800008280742b */ /* 0x080fe40000000088 */
[----:B------:R-:W-:Y:S02]  /*3f40*/  DFMA R136, R6, R136, 6.75539944105574400000e+15 ;  /* 0x433800000688742b */ /* 0x000fe40000000088 */
[----:B------:R-:W-:Y:S02]  /*3f50*/  DFMA R142, R144, UR10, R96 ;  /* 0x0000000a908e7c2b */ /* 0x000fe40008000060 */
[----:B------:R-:W-:-:S02]  /*3f60*/  DFMA R100, R106, R100, UR12 ;  /* 0x0000000c6a647e2b */ /* 0x000fc40008000064 */
[----:B------:R-:W-:Y:S02]  /*3f70*/  DADD R114, R128, -6.75539944105574400000e+15 ;  /* 0xc338000080727429 */ /* 0x000fe40000000000 */
[----:B------:R-:W-:Y:S02]  /*3f80*/  DADD R148, R136, -6.75539944105574400000e+15 ;  /* 0xc338000088947429 */ /* 0x000fe40000000000 */
[----:B------:R-:W-:Y:S01]  /*3f90*/  DFMA R142, R144, R142, UR12 ;  /* 0x0000000c908e7e2b */ /* 0x000fe2000800008e */
[----:B------:R-:W-:Y:S01]  /*3fa0*/  LEA.HI R2, R136, R136, RZ, 0x1 ;  /* 0x0000008888027211 */ /* 0x000fe200078f08ff */
[----:B------:R-:W-:Y:S02]  /*3fb0*/  DFMA R100, R106, R100, UR14 ;  /* 0x0000000e6a647e2b */ /* 0x000fe40008000064 */
[----:B------:R-:W-:Y:S02]  /*3fc0*/  DFMA R98, R114, -UR4, R130 ;  /* 0x8000000472627c2b */ /* 0x000fe40008000082 */
[----:B------:R-:W-:Y:S01]  /*3fd0*/  DFMA R140, R148, -UR4, R6 ;  /* 0x80000004948c7c2b */ /* 0x000fe20008000006 */
[----:B------:R-:W-:Y:S01]  /*3fe0*/  UMOV UR4, 0x6dc9c883 ;  /* 0x6dc9c88300047882 */ /* 0x000fe20000000000 */
[----:B------:R-:W-:Y:S01]  /*3ff0*/  DFMA R146, R144, R142, UR14 ;  /* 0x0000000e90927e2b */ /* 0x000fe2000800008e */
[----:B------:R-:W-:Y:S01]  /*4000*/  UMOV UR5, 0x3fd45f30 ;  /* 0x3fd45f3000057882 */ /* 0x000fe20000000000 */
[----:B------:R-:W-:-:S02]  /*4010*/  DADD R16, R6, +INF ;  /* 0x7ff0000006107429 */ /* 0x000fc40000000000 */
[----:B------:R-:W-:Y:S02]  /*4020*/  DFMA R114, R114, -UR8, R98 ;  /* 0x8000000872727c2b */ /* 0x000fe40008000062 */
[----:B------:R-:W-:Y:S01]  /*4030*/  DFMA R148, R148, -UR8, R140 ;  /* 0x8000000894947c2b */ /* 0x000fe2000800008c */
[----:B------:R-:W0:Y:S01]  /*4040*/  LDCU.64 UR8, c[0x0][0x3f0] ;  /* 0x00007e00ff0877ac */ /* 0x000e220008000a00 */
[----:B------:R-:W-:Y:S02]  /*4050*/  DFMA R146, R144, R146, UR16 ;  /* 0x0000001090927e2b */ /* 0x000fe40008000092 */
[----:B------:R-:W-:Y:S02]  /*4060*/  DFMA R124, R124, R70, R94 ;  /* 0x000000467c7c722b */ /* 0x000fe4000000005e */
[--C-:B------:R-:W-:Y:S02]  /*4070*/  DFMA R98, R114, UR10, R96.reuse ;  /* 0x0000000a72627c2b */ /* 0x100fe40008000060 */
[----:B------:R-:W-:-:S02]  /*4080*/  DFMA R140, R148, UR10, R96 ;  /* 0x0000000a948c7c2b */ /* 0x000fc40008000060 */
[----:B------:R-:W-:Y:S02]  /*4090*/  DFMA R146, R144, R146, UR18 ;  /* 0x0000001290927e2b */ /* 0x000fe40008000092 */
[----:B------:R-:W-:Y:S02]  /*40a0*/  DADD R96, R112, R126 ;  /* 0x0000000070607229 */ /* 0x000fe4000000007e */
[----:B------:R-:W-:Y:S02]  /*40b0*/  DFMA R98, R114, R98, UR12 ;  /* 0x0000000c72627e2b */ /* 0x000fe40008000062 */
[----:B------:R-:W-:Y:S02]  /*40c0*/  DFMA R142, R148, R140, UR12 ;  /* 0x0000000c948e7e2b */ /* 0x000fe4000800008c */
[----:B------:R-:W-:Y:S02]  /*40d0*/  DFMA R140, R106, R100, UR16 ;  /* 0x000000106a8c7e2b */ /* 0x000fe40008000064 */
[----:B------:R-:W-:-:S02]  /*40e0*/  DFMA R146, R144, R146, UR20 ;  /* 0x0000001490927e2b */ /* 0x000fc40008000092 */
[----:B------:R-:W-:Y:S02]  /*40f0*/  DFMA R100, R114, R98, UR14 ;  /* 0x0000000e72647e2b */ /* 0x000fe40008000062 */
[----:B------:R-:W-:Y:S02]  /*4100*/  DADD R98, R112, -R126 ;  /* 0x0000000070627229 */ /* 0x000fe4000000087e */
[----:B------:R-:W-:Y:S02]  /*4110*/  DFMA R140, R106, R140, UR18 ;  /* 0x000000126a8c7e2b */ /* 0x000fe4000800008c */
[----:B------:R-:W-:Y:S02]  /*4120*/  DMUL R112, R108, R152 ;  /* 0x000000986c707228 */ /* 0x000fe40000000000 */
[----:B------:R-:W-:Y:S02]  /*4130*/  DFMA R100, R114, R100, UR16 ;  /* 0x0000001072647e2b */ /* 0x000fe40008000064 */
[----:B------:R-:W-:-:S02]  /*4140*/  DFMA R146, R144, R146, UR22 ;  /* 0x0000001690927e2b */ /* 0x000fc40008000092 */
[----:B------:R-:W-:Y:S02]  /*4150*/  DFMA R140, R106, R140, UR20 ;  /* 0x000000146a8c7e2b */ /* 0x000fe4000800008c */
[----:B------:R-:W-:Y:S02]  /*4160*/  DFMA R112, R152, R70, R112 ;  /* 0x000000469870722b */ /* 0x000fe40000000070 */
[----:B------:R-:W-:Y:S02]  /*4170*/  DFMA R100, R114, R100, UR18 ;  /* 0x0000001272647e2b */ /* 0x000fe40008000064 */
[----:B------:R-:W-:Y:S02]  /*4180*/  DFMA R146, R144, R146, UR24 ;  /* 0x0000001890927e2b */ /* 0x000fe40008000092 */
[----:B------:R-:W-:Y:S02]  /*4190*/  DFMA R140, R106, R140, UR22 ;  /* 0x000000166a8c7e2b */ /* 0x000fe4000800008c */
[----:B------:R-:W-:-:S02]  /*41a0*/  DFMA R112, R108, R150, R112 ;  /* 0x000000966c70722b */ /* 0x000fc40000000070 */
[----:B------:R-:W-:Y:S02]  /*41b0*/  DFMA R100, R114, R100, UR20 ;  /* 0x0000001472647e2b */ /* 0x000fe40008000064 */
[----:B------:R-:W-:Y:S02]  /*41c0*/  DFMA R146, R144, R146, UR26 ;  /* 0x0000001a90927e2b */ /* 0x000fe40008000092 */
[----:B------:R-:W-:Y:S02]  /*41d0*/  DFMA R140, R106, R140, UR24 ;  /* 0x000000186a8c7e2b */ /* 0x000fe4000800008c */
[----:B------:R-:W-:Y:S02]  /*41e0*/  DFMA R150, R150, -R70, R112 ;  /* 0x800000469696722b */ /* 0x000fe40000000070 */
[----:B------:R-:W-:Y:S02]  /*41f0*/  DFMA R100, R114, R100, UR22 ;  /* 0x0000001672647e2b */ /* 0x000fe40008000064 */
[----:B------:R-:W-:-:S02]  /*4200*/  DMUL R112, R68, R104 ;  /* 0x0000006844707228 */ /* 0x000fc40000000000 */
[----:B------:R-:W-:Y:S01]  /*4210*/  DFMA R140, R106, R140, UR26 ;  /* 0x0000001a6a8c7e2b */ /* 0x000fe2000800008c */
[----:B------:R-:W1:Y:S01]  /*4220*/  MUFU.RCP64H R153, R151 ;  /* 0x0000009700997308 */ /* 0x000e620000001800 */
[----:B------:R-:W-:Y:S02]  /*4230*/  DFMA R146, R144, R146, 1 ;  /* 0x3ff000009092742b */ /* 0x000fe40000000092 */
[----:B------:R-:W-:Y:S01]  /*4240*/  DFMA R100, R114, R100, UR24 ;  /* 0x0000001872647e2b */ /* 0x000fe20008000064 */
[----:B------:R-:W-:Y:S01]  /*4250*/  IADD3 R152, PT, PT, R151, 0x300402, RZ ;  /* 0x0030040297987810 */ /* 0x000fe20007ffe0ff */
[----:B------:R-:W-:Y:S02]  /*4260*/  DFMA R142, R148, R142, UR14 ;  /* 0x0000000e948e7e2b */ /* 0x000fe4000800008e */
[----:B------:R-:W-:Y:S02]  /*4270*/  DFMA R126, R106, R140, 1 ;  /* 0x3ff000006a7e742b */ /* 0x000fe4000000008c */
[----:B------:R-:W-:Y:S01]  /*4280*/  DFMA R144, R144, R146, 1 ;  /* 0x3ff000009090742b */ /* 0x000fe20000000092 */
[----:B------:R-:W-:Y:S01]  /*4290*/  SHF.R.S32.HI R141, RZ, 0x1, R2 ;  /* 0x00000001ff8d7819 */ /* 0x000fe20000011402 */
[----:B------:R-:W-:Y:S01]  /*42a0*/  DFMA R104, R114, R100, UR26 ;  /* 0x0000001a72687e2b */ /* 0x000fe20008000064 */
[----:B------:R-:W-:Y:S01]  /*42b0*/  SHF.R.S32.HI R147, RZ, 0x1, R0 ;  /* 0x00000001ff937819 */ /* 0x000fe20000011400 */
[----:B------:R-:W-:Y:S01]  /*42c0*/  DFMA R100, R66, R102, R112 ;  /* 0x000000664264722b */ /* 0x000fe20000000070 */
[----:B------:R-:W-:Y:S01]  /*42d0*/  LEA.HI R0, R128, R128, RZ, 0x1 ;  /* 0x0000008080007211 */ /* 0x000fe200078f08ff */
[----:B------:R-:W-:Y:S01]  /*42e0*/  DFMA R126, R106, R126, 1 ;  /* 0x3ff000006a7e742b */ /* 0x000fe2000000007e */
[----:B------:R-:W-:Y:S01]  /*42f0*/  IMAD.IADD R102, R134, 0x1, -R157 ;  /* 0x0000000186667824 */ /* 0x000fe200078e0a9d */
[----:B------:R-:W-:Y:S01]  /*4300*/  IADD3 R11, PT, PT, R10, -R147, RZ ;  /* 0x800000930a0b7210 */ /* 0x000fe20007ffe0ff */
[----:B------:R-:W-:Y:S01]  /*4310*/  DFMA R142, R148, R142, UR16 ;  /* 0x00000010948e7e2b */ /* 0x000fe2000800008e */
[----:B------:R-:W-:Y:S01]  /*4320*/  SHF.R.S32.HI R159, RZ, 0x1, R0 ;  /* 0x00000001ff9f7819 */ /* 0x000fe20000011400 */
[C---:B------:R-:W-:Y:S01]  /*4330*/  DFMA R104, R114.reuse, R104, 1 ;  /* 0x3ff000007268742b */ /* 0x040fe20000000068 */
[----:B------:R-:W-:Y:S01]  /*4340*/  LEA R103, R102, 0x3ff00000, 0x14 ;  /* 0x3ff0000066677811 */ /* 0x000fe200078ea0ff */
[----:B------:R-:W-:Y:S01]  /*4350*/  IMAD.MOV.U32 R102, RZ, RZ, RZ ;  /* 0x000000ffff667224 */ /* 0x000fe200078e00ff */
[----:B------:R-:W-:Y:S01]  /*4360*/  LEA R147, R147, R145, 0x14 ;  /* 0x0000009193937211 */ /* 0x000fe200078ea0ff */
[----:B------:R-:W-:Y:S01]  /*4370*/  IMAD.IADD R0, R128, 0x1, -R159 ;  /* 0x0000000180007824 */ /* 0x000fe200078e0a9f */
[----:B------:R-:W-:Y:S01]  /*4380*/  MOV R146, R144 ;  /* 0x0000009000927202 */ /* 0x000fe20000000f00 */
[----:B------:R-:W-:Y:S01]  /*4390*/  IMAD R157, R157, 0x100000, R127 ;  /* 0x001000009d9d7824 */ /* 0x000fe200078e027f */
[----:B------:R-:W-:Y:S01]  /*43a0*/  FSEL R2, R12, R3, !P3 ;  /* 0x000000030c027208 */ /* 0x000fe20005800000 */
[----:B------:R-:W-:Y:S01]  /*43b0*/  IMAD.MOV.U32 R156, RZ, RZ, R126 ;  /* 0x000000ffff9c7224 */ /* 0x000fe200078e007e */
[----:B------:R-:W-:Y:S01]  /*43c0*/  DFMA R154, R114, R104, 1 ;  /* 0x3ff00000729a742b */ /* 0x000fe20000000068 */
[----:B------:R-:W-:Y:S01]  /*43d0*/  FSETP.GEU.AND P3, PT, |R139|, 4.2275390625, PT ;  /* 0x408748008b00780b */ /* 0x000fe20003f6e200 */
[----:B-1----:R-:W-:Y:S01]  /*43e0*/  DFMA R104, -R150, R152, 1 ;  /* 0x3ff000009668742b */ /* 0x002fe20000000198 */
[----:B------:R-:W-:Y:S01]  /*43f0*/  FSEL R3, R14, RZ, P2 ;  /* 0x000000ff0e037208 */ /* 0x000fe20001000000 */
[----:B------:R-:W-:-:S02]  /*4400*/  DFMA R142, R148, R142, UR18 ;  /* 0x00000012948e7e2b */ /* 0x000fc4000800008e */
[----:B------:R-:W-:Y:S01]  /*4410*/  DMUL R156, R156, R102 ;  /* 0x000000669c9c7228 */ /* 0x000fe20000000000 */
[----:B------:R-:W-:Y:S01]  /*4420*/  LEA R103, R11, 0x3ff00000, 0x14 ;  /* 0x3ff000000b677811 */ /* 0x000fe200078ea0ff */
[----:B0-----:R-:W-:Y:S02]  /*4430*/  DMUL R176, R32, UR8 ;  /* 0x0000000820b07c28 */ /* 0x001fe40008000000 */
[--C-:B------:R-:W-:Y:S01]  /*4440*/  IMAD R159, R159, 0x100000, R155.reuse ;  /* 0x001000009f9f7824 */ /* 0x100fe200078e029b */
[----:B------:R-:W-:Y:S01]  /*4450*/  DFMA R104, R104, R104, R104 ;  /* 0x000000686868722b */ /* 0x000fe20000000068 */
[----:B------:R-:W-:Y:S01]  /*4460*/  MOV R158, R154 ;  /* 0x0000009a009e7202 */ /* 0x000fe20000000f00 */
[----:B------:R-:W-:Y:S01]  /*4470*/  DFMA R142, R148, R142, UR20 ;  /* 0x00000014948e7e2b */ /* 0x000fe2000800008e */
[----:B------:R-:W-:Y:S01]  /*4480*/  FSEL R11, R15, RZ, P2 ;  /* 0x000000ff0f0b7208 */ /* 0x000fe20001000000 */
[----:B------:R-:W-:Y:S01]  /*4490*/  DMUL R146, R146, R102 ;  /* 0x0000006692927228 */ /* 0x000fe20000000000 */
[----:B------:R-:W-:Y:S01]  /*44a0*/  FSEL R3, R3, R156, P3 ;  /* 0x0000009c03037208 */ /* 0x000fe20001800000 */
[----:B------:R-:W-:Y:S01]  /*44b0*/  DADD R14, R130, +INF ;  /* 0x7ff00000820e7429 */ /* 0x000fe20000000000 */
[----:B------:R-:W-:Y:S01]  /*44c0*/  LEA R103, R0, 0x3ff00000, 0x14 ;  /* 0x3ff0000000677811 */ /* 0x000fe200078ea0ff */
[----:B------:R-:W-:Y:S01]  /*44d0*/  DFMA R106, R152, R104, R152 ;  /* 0x00000068986a722b */ /* 0x000fe20000000098 */
[----:B------:R-:W-:Y:S01]  /*44e0*/  LOP3.LUT R0, R161, 0x7ff00000, RZ, 0xc0, !PT ;  /* 0x7ff00000a1007812 */ /* 0x000fe200078ec0ff */
[----:B------:R-:W-:Y:S01]  /*44f0*/  DFMA R142, R148, R142, UR22 ;  /* 0x00000016948e7e2b */ /* 0x000fe2000800008e */
[----:B------:R-:W-:Y:S01]  /*4500*/  LEA R153, R134, R127, 0x14 ;  /* 0x0000007f86997211 */ /* 0x000fe200078ea0ff */
[----:B------:R-:W-:Y:S01]  /*4510*/  DMUL R178, R70, UR8 ;  /* 0x0000000846b27c28 */ /* 0x000fe20008000000 */
[----:B------:R-:W-:Y:S01]  /*4520*/  ISETP.NE.AND P1, PT, R0, 0x7ff00000, PT ;  /* 0x7ff000000000780c */ /* 0x000fe20003f25270 */
[----:B------:R-:W-:Y:S01]  /*4530*/  DMUL R158, R158, R102 ;  /* 0x000000669e9e7228 */ /* 0x000fe20000000000 */
[----:B------:R-:W-:Y:S01]  /*4540*/  @P4 FSEL R153, R11, R157, P3 ;  /* 0x0000009d0b994208 */ /* 0x000fe20001800000 */
[----:B------:R-:W-:Y:S01]  /*4550*/  DSETP.GEU.AND P3, PT, R130, RZ, PT ;  /* 0x000000ff8200722a */ /* 0x000fe20003f6e000 */
[----:B------:R-:W-:Y:S01]  /*4560*/  FSEL R120, R126, R3, !P4 ;  /* 0x000000037e787208 */ /* 0x000fe20006000000 */
[----:B------:R-:W-:Y:S01]  /*4570*/  IMAD R11, R128, 0x100000, R155 ;  /* 0x00100000800b7824 */ /* 0x000fe200078e029b */
[----:B------:R-:W-:Y:S01]  /*4580*/  FSETP.GEU.AND P4, PT, |R131|, 4.1917929649353027344, PT ;  /* 0x4086232b8300780b */ /* 0x000fe20003f8e200 */
[----:B------:R-:W-:Y:S01]  /*4590*/  DFMA R112, -R150, R106, 1 ;  /* 0x3ff000009670742b */ /* 0x000fe2000000016a */
[----:B------:R-:W0:Y:S01]  /*45a0*/  F2F.F64.F32 R126, R20 ;  /* 0x00000014007e7310 */ /* 0x000e220000201800 */
[----:B------:R-:W-:Y:S01]  /*45b0*/  FSEL R129, R14, RZ, P3 ;  /* 0x000000ff0e817208 */ /* 0x000fe20001800000 */
[----:B------:R-:W-:Y:S01]  /*45c0*/  DFMA R142, R148, R142, UR24 ;  /* 0x00000018948e7e2b */ /* 0x000fe2000800008e */
[----:B------:R-:W-:Y:S01]  /*45d0*/  FSEL R3, R15, RZ, P3 ;  /* 0x000000ff0f037208 */ /* 0x000fe20001800000 */
[----:B------:R-:W-:Y:S01]  /*45e0*/  DMUL R176, R176, UR6 ;  /* 0x00000006b0b07c28 */ /* 0x000fe20008000000 */
[----:B------:R-:W-:Y:S01]  /*45f0*/  FSETP.GEU.AND P3, PT, |R131|, 4.2275390625, PT ;  /* 0x408748008300780b */ /* 0x000fe20003f6e200 */
[----:B------:R-:W-:Y:S01]  /*4600*/  DSETP.NAN.OR P1, PT, R28, R28, P1 ;  /* 0x0000001c1c00722a */ /* 0x000fe20000f28400 */
[----:B------:R-:W-:Y:S01]  /*4610*/  MOV R161, R121 ;  /* 0x0000007900a17202 */ /* 0x000fe20000000f00 */
[----:B------:R-:W-:Y:S01]  /*4620*/  DFMA R102, R106, R112, R106 ;  /* 0x000000706a66722b */ /* 0x000fe2000000006a */
[----:B------:R-:W-:Y:S01]  /*4630*/  FSEL R129, R129, R158, P3 ;  /* 0x0000009e81817208 */ /* 0x000fe20001800000 */
[----:B------:R-:W-:Y:S01]  /*4640*/  DMUL R112, R32, R72 ;  /* 0x0000004820707228 */ /* 0x000fe20000000000 */
[----:B------:R-:W-:Y:S01]  /*4650*/  @P4 FSEL R11, R3, R159, P3 ;  /* 0x0000009f030b4208 */ /* 0x000fe20001800000 */
[----:B------:R-:W-:Y:S01]  /*4660*/  DSETP.GEU.AND P3, PT, R6, RZ, PT ;  /* 0x000000ff0600722a */ /* 0x000fe20003f6e000 */
[----:B------:R-:W-:Y:S01]  /*4670*/  FSEL R128, R154, R129, !P4 ;  /* 0x000000819a807208 */ /* 0x000fe20006000000 */
[----:B------:R-:W-:Y:S01]  /*4680*/  DSETP.NEU.OR P4, PT, |R28|, +INF , P1 ;  /* 0x7ff000001c00742a */ /* 0x000fe20000f8d600 */
[----:B------:R-:W-:Y:S01]  /*4690*/  ISETP.NE.XOR P1, PT, R0, 0x7ff00000, P1 ;  /* 0x7ff000000000780c */ /* 0x000fe20000f25a70 */
[----:B------:R-:W-:Y:S01]  /*46a0*/  DFMA R142, R148, R142, UR26 ;  /* 0x0000001a948e7e2b */ /* 0x000fe2000800008e */
[----:B------:R-:W-:Y:S01]  /*46b0*/  IMAD.MOV.U32 R3, RZ, RZ, R21 ;  /* 0x000000ffff037224 */ /* 0x000fe200078e0015 */
[----:B------:R-:W-:Y:S01]  /*46c0*/  FSEL R159, R16, RZ, P3 ;  /* 0x000000ff109f7208 */ /* 0x000fe20001800000 */
[----:B------:R-:W-:Y:S01]  /*46d0*/  DMUL R172, R112, UR4 ;  /* 0x0000000470ac7c28 */ /* 0x000fe20008000000 */
[----:B------:R-:W-:Y:S01]  /*46e0*/  FSEL R163, R17, RZ, P3 ;  /* 0x000000ff11a37208 */ /* 0x000fe20001800000 */
[----:B------:R-:W-:Y:S01]  /*46f0*/  DSETP.NEU.OR P3, PT, |R30|, +INF , P0 ;  /* 0x7ff000001e00742a */ /* 0x000fe2000076d600 */
[----:B------:R-:W-:Y:S01]  /*4700*/  ISETP.NE.XOR P0, PT, R162, 0x7ff00000, P0 ;  /* 0x7ff00000a200780c */ /* 0x000fe20000705a70 */
[----:B------:R-:W-:Y:S01]  /*4710*/  DMUL R112, R164, R84 ;  /* 0x00000054a4707228 */ /* 0x000fe20000000000 */
[----:B------:R-:W-:Y:S01]  /*4720*/  IMAD.IADD R104, R136, 0x1, -R141 ;  /* 0x0000000188687824 */ /* 0x000fe200078e0a8d */
[----:B------:R-:W-:Y:S01]  /*4730*/  DMUL R164, R32, UR4 ;  /* 0x0000000420a47c28 */ /* 0x000fe20008000000 */
[----:B------:R-:W1:Y:S01]  /*4740*/  LDCU.64 UR4, c[0x0][0x3c0] ;  /* 0x00007800ff0477ac */ /* 0x000e620008000a00 */
[----:B------:R-:W-:Y:S01]  /*4750*/  DFMA R142, R148, R142, 1 ;  /* 0x3ff00000948e742b */ /* 0x000fe2000000008e */
[----:B------:R-:W-:Y:S01]  /*4760*/  @P4 LOP3.LUT R174, R174, 0x8, RZ, 0xfc, !PT ;  /* 0x00000008aeae4812 */ /* 0x000fe200078efcff */
[----:B------:R-:W-:Y:S01]  /*4770*/  DMUL R178, R82, R178 ;  /* 0x000000b252b27228 */ /* 0x000fe20000000000 */
[----:B------:R-:W-:Y:S01]  /*4780*/  LEA R105, R104, 0x3ff00000, 0x14 ;  /* 0x3ff0000068697811 */ /* 0x000fe200078ea0ff */
[C---:B0-----:R-:W-:Y:S01]  /*4790*/  DMUL R2, R126.reuse, R2 ;  /* 0x000000027e027228 */ /* 0x041fe20000000000 */
[----:B------:R-:W-:Y:S01]  /*47a0*/  LOP3.LUT R174, R174, 0xfffffffd, RZ, 0xc0, !PT ;  /* 0xfffffffdaeae7812 */ /* 0x000fe200078ec0ff */
[----:B------:R-:W-:Y:S01]  /*47b0*/  DMUL R160, R126, -R160 ;  /* 0x800000a07ea07228 */ /* 0x000fe20000000000 */
[----:B------:R-:W-:Y:S01]  /*47c0*/  IMAD.MOV.U32 R104, RZ, RZ, RZ ;  /* 0x000000ffff687224 */ /* 0x000fe200078e00ff */
[----:B------:R-:W-:Y:S01]  /*47d0*/  DFMA R148, R148, R142, 1 ;  /* 0x3ff000009494742b */ /* 0x000fe2000000008e */
[----:B------:R-:W-:Y:S01]  /*47e0*/  @P3 LOP3.LUT R174, R174, 0x2, RZ, 0xfc, !PT ;  /* 0x00000002aeae3812 */ /* 0x000fe200078efcff */
[----:B------:R-:W-:Y:S01]  /*47f0*/  DADD R134, R4, +INF ;  /* 0x7ff0000004867429 */ /* 0x000fe20000000000 */
[----:B------:R-:W-:Y:S01]  /*4800*/  UMOV UR6, 0x54442d18 ;  /* 0x54442d1800067882 */ /* 0x000fe20000000000 */
[----:B------:R-:W-:Y:S01]  /*4810*/  DMUL R138, R8, R126 ;  /* 0x0000007e088a7228 */ /* 0x000fe20000000000 */
[----:B------:R-:W-:Y:S01]  /*4820*/  LOP3.LUT R174, R174, 0xfffffffb, RZ, 0xc0, !PT ;  /* 0xfffffffbaeae7812 */ /* 0x000fe200078ec0ff */
[----:B------:R-:W-:Y:S01]  /*4830*/  DMUL R114, R70, R62 ;  /* 0x0000003e46727228 */ /* 0x000fe20000000000 */
[----:B------:R-:W-:Y:S01]  /*4840*/  UMOV UR7, 0x400921fb ;  /* 0x400921fb00077882 */ /* 0x000fe20000000000 */
[----:B------:R-:W-:Y:S01]  /*4850*/  DMUL R142, R28, R28 ;  /* 0x0000001c1c8e7228 */ /* 0x000fe20000000000 */
[----:B------:R-:W-:Y:S01]  /*4860*/  @P1 LOP3.LUT R174, R174, 0x4, RZ, 0xfc, !PT ;  /* 0x00000004aeae1812 */ /* 0x000fe200078efcff */
[--C-:B------:R-:W-:Y:S01]  /*4870*/  IMAD R141, R141, 0x100000, R149.reuse ;  /* 0x001000008d8d7824 */ /* 0x100fe200078e0295 */
[----:B------:R-:W-:Y:S01]  /*4880*/  DMUL R122, R164, R62 ;  /* 0x0000003ea47a7228 */ /* 0x000fe20000000000 */
[----:B------:R-:W-:Y:S01]  /*4890*/  IMAD.MOV.U32 R140, RZ, RZ, R148 ;  /* 0x000000ffff8c7224 */ /* 0x000fe200078e0094 */
[----:B------:R-:W-:Y:S01]  /*48a0*/  LOP3.LUT R174, R174, 0xfffffffe, RZ, 0xc0, !PT ;  /* 0xfffffffeaeae7812 */ /* 0x000fe200078ec0ff */
[----:B------:R-:W-:Y:S01]  /*48b0*/  DSETP.GEU.AND P2, PT, R4, RZ, PT ;  /* 0x000000ff0400722a */ /* 0x000fe20003f4e000 */
[----:B------:R-:W-:Y:S01]  /*48c0*/  IMAD R21, R136, 0x100000, R149 ;  /* 0x0010000088157824 */ /* 0x000fe200078e0295 */
[----:B------:R-:W-:Y:S01]  /*48d0*/  DMUL R176, R176, R70 ;  /* 0x00000046b0b07228 */ /* 0x000fe20000000000 */
[----:B------:R-:W-:Y:S01]  /*48e0*/  @P0 LOP3.LUT R174, R174, 0x1, RZ, 0xfc, !PT ;  /* 0x00000001aeae0812 */ /* 0x000fe200078efcff */
[----:B------:R-:W-:Y:S01]  /*48f0*/  DMUL R14, R178, R84 ;  /* 0x00000054b20e7228 */ /* 0x000fe20000000000 */
[----:B------:R-:W-:Y:S01]  /*4900*/  FSETP.GEU.AND P0, PT, |R152|, 5.8789094863358348022e-39, PT ;  /* 0x004004029800780b */ /* 0x000fe20003f0e200 */
[----:B------:R-:W-:Y:S01]  /*4910*/  DMUL R156, R82, R182 ;  /* 0x000000b6529c7228 */ /* 0x000fe20000000000 */
[----:B------:R-:W-:Y:S01]  /*4920*/  FSEL R165, R134, RZ, P2 ;  /* 0x000000ff86a57208 */ /* 0x000fe20001000000 */
[----:B-1----:R-:W-:Y:S01]  /*4930*/  DMUL R2, R2, UR4 ;  /* 0x0000000402027c28 */ /* 0x002fe20008000000 */
[----:B------:R-:W-:Y:S01]  /*4940*/  IMAD R155, R10, 0x100000, R145 ;  /* 0x001000000a9b7824 */ /* 0x000fe200078e0291 */
[----:B------:R-:W-:Y:S01]  /*4950*/  DMUL R160, R160, UR4 ;  /* 0x00000004a0a07c28 */ /* 0x000fe20008000000 */
[----:B------:R-:W-:Y:S01]  /*4960*/  MOV R121, R153 ;  /* 0x0000009900797202 */ /* 0x000fe20000000f00 */
[----:B------:R-:W-:Y:S01]  /*4970*/  DMUL R116, R172, R92 ;  /* 0x0000005cac747228 */ /* 0x000fe20000000000 */
[----:B------:R-:W-:Y:S01]  /*4980*/  IMAD.MOV.U32 R129, RZ, RZ, R11 ;  /* 0x000000ffff817224 */ /* 0x000fe200078e000b */
[----:B------:R-:W-:Y:S01]  /*4990*/  DMUL R140, R140, R104 ;  /* 0x000000688c8c7228 */ /* 0x000fe20000000000 */
[----:B------:R-:W-:Y:S01]  /*49a0*/  FSEL R173, R135, RZ, P2 ;  /* 0x000000ff87ad7208 */ /* 0x000fe20001000000 */
[C-C-:B------:R-:W-:Y:S01]  /*49b0*/  DFMA R104, -R30.reuse, R82, R132.reuse ;  /* 0x000000521e68722b */ /* 0x140fe20000000184 */
[C---:B------:R-:W-:Y:S01]  /*49c0*/  FSETP.GEU.AND P2, PT, |R5|.reuse, 4.1917929649353027344, PT ;  /* 0x4086232b0500780b */ /* 0x040fe20003f4e200 */
[----:B------:R-:W-:Y:S01]  /*49d0*/  DFMA R130, -R30, R126, R132 ;  /* 0x0000007e1e82722b */ /* 0x000fe20000000184 */
[----:B------:R-:W-:Y:S01]  /*49e0*/  FSETP.GEU.AND P1, PT, |R5|, 4.2275390625, PT ;  /* 0x408748000500780b */ /* 0x000fe20003f2e200 */
[----:B------:R-:W-:Y:S01]  /*49f0*/  DMUL R134, R138, UR6 ;  /* 0x000000068a867c28 */ /* 0x000fe20008000000 */
[C---:B------:R-:W-:Y:S01]  /*4a00*/  FSETP.GEU.AND P4, PT, |R7|.reuse, 4.1917929649353027344, PT ;  /* 0x4086232b0700780b */ /* 0x040fe20003f8e200 */
[----:B------:R-:W-:Y:S01]  /*4a10*/  DMUL R106, R82, R82 ;  /* 0x00000052526a7228 */ /* 0x000fe20000000000 */
[----:B------:R-:W-:Y:S01]  /*4a20*/  FSETP.GEU.AND P3, PT, |R7|, 4.2275390625, PT ;  /* 0x408748000700780b */ /* 0x000fe20003f6e200 */
[----:B------:R-:W-:-:S02]  /*4a30*/  DADD R108, R108, R108 ;  /* 0x000000006c6c7229 */ /* 0x000fc4000000006c */
[----:B------:R-:W-:Y:S02]  /*4a40*/  DMUL R114, R114, R78 ;  /* 0x0000004e72727228 */ /* 0x000fe40000000000 */
[----:B------:R-:W-:Y:S02]  /*4a50*/  DMUL R12, R54, R142 ;  /* 0x0000008e360c7228 */ /* 0x000fe40000000000 */
[----:B------:R-:W-:Y:S02]  /*4a60*/  DMUL R122, R122, R78 ;  /* 0x0000004e7a7a7228 */ /* 0x000fe40000000000 */
[----:B------:R-:W-:Y:S02]  /*4a70*/  DMUL R16, R176, R84 ;  /* 0x00000054b0107228 */ /* 0x000fe40000000000 */
[----:B------:R-:W-:Y:S02]  /*4a80*/  DFMA R132, R30, R126, -R132 ;  /* 0x0000007e1e84722b */ /* 0x000fe40000000884 */
[----:B------:R-:W-:-:S02]  /*4a90*/  DMUL R8, R14, R48 ;  /* 0x000000300e087228 */ /* 0x000fc40000000000 */
[----:B------:R-:W-:Y:S02]  /*4aa0*/  DMUL R156, R156, R84 ;  /* 0x000000549c9c7228 */ /* 0x000fe40000000000 */
[C---:B------:R-:W-:Y:S02]  /*4ab0*/  DMUL R136, R38.reuse, R2 ;  /* 0x0000000226887228 */ /* 0x040fe40000000000 */
[----:B------:R-:W-:Y:S01]  /*4ac0*/  DMUL R138, R38, R160 ;  /* 0x000000a0268a7228 */ /* 0x000fe20000000000 */
[----:B------:R-:W-:Y:S10]  /*4ad0*/  @P0 BRA `(.L_x_28) ;  /* 0x0000000000200947 */ /* 0x000ff40003800000 */
[----:B------:R-:W-:Y:S01]  /*4ae0*/  LOP3.LUT R11, R151, 0x7fffffff, RZ, 0xc0, !PT ;  /* 0x7fffffff970b7812 */ /* 0x000fe200078ec0ff */
[----:B------:R-:W-:Y:S01]  /*4af0*/  IMAD.MOV.U32 R2, RZ, RZ, R150 ;  /* 0x000000ffff027224 */ /* 0x000fe200078e0096 */
[----:B------:R-:W-:Y:S02]  /*4b00*/  MOV R3, R151 ;  /* 0x0000009700037202 */ /* 0x000fe40000000f00 */
[----:B------:R-:W-:Y:S01]  /*4b10*/  MOV R0, 0x4b40 ;  /* 0x00004b4000007802 */ /* 0x000fe20000000f00 */
[----:B------:R-:W-:-:S07]  /*4b20*/  VIADD R11, R11, 0xfff00000 ;  /* 0xfff000000b0b7836 */ /* 0x000fce0000000000 */
[----:B------:R-:W-:Y:S05]  /*4b30*/  CALL.REL.NOINC `($__internal_0_$__cuda_sm20_dblrcp_rn_slowpath_v3) ;  /* 0x0000005800a87944 */ /* 0x000fea0003c00000 */
[----:B------:R-:W-:Y:S01]  /*4b40*/  IMAD.MOV.U32 R102, RZ, RZ, R6 ;  /* 0x000000ffff667224 */ /* 0x000fe200078e0006 */
[----:B------:R-:W-:-:S07]  /*4b50*/  MOV R103, R7 ;  /* 0x0000000700677202 */ /* 0x000fce0000000f00 */
.L_x_28:
[----:B------:R-:W-:Y:S05]  /*4b60*/  BSYNC.RECONVERGENT B0 ;  /* 0x0000000000007941 */ /* 0x000fea0003800200 */
.L_x_27:
[----:B------:R-:W0:Y:S01]  /*4b70*/  LDCU.64 UR4, c[0x0][0x3b0] ;  /* 0x00007600ff0477ac */ /* 0x000e220008000a00 */
[----:B------:R-:W-:Y:S01]  /*4b80*/  FSEL R3, R159, R140, P3 ;  /* 0x0000008c9f037208 */ /* 0x000fe20001800000 */
[----:B------:R-:W-:Y:S01]  /*4b90*/  DMUL R14, R14, R120 ;  /* 0x000000780e0e7228 */ /* 0x000fe20000000000 */
[----:B------:R-:W-:Y:S01]  /*4ba0*/  @P4 FSEL R21, R163, R141, P3 ;  /* 0x0000008da3154208 */ /* 0x000fe20001800000 */
[-C--:B------:R-:W-:Y:S01]  /*4bb0*/  DMUL R152, R16, R128.reuse ;  /* 0x0000008010987228 */ /* 0x080fe20000000000 */
[----:B------:R-:W-:Y:S01]  /*4bc0*/  FSEL R140, R148, R3, !P4 ;  /* 0x00000003948c7208 */ /* 0x000fe20006000000 */
[----:B------:R-:W-:Y:S01]  /*4bd0*/  DMUL R148, R156, R128 ;  /* 0x000000809c947228 */ /* 0x000fe20000000000 */
[----:B------:R-:W-:Y:S01]  /*4be0*/  @P2 FSEL R155, R173, R147, P1 ;  /* 0x00000093ad9b2208 */ /* 0x000fe20000800000 */
[----:B------:R-:W-:Y:S01]  /*4bf0*/  IMAD.MOV.U32 R141, RZ, RZ, R21 ;  /* 0x000000ffff8d7224 */ /* 0x000fe200078e0015 */
[----:B------:R-:W-:Y:S01]  /*4c00*/  FSEL R145, R165, R146, P1 ;  /* 0x00000092a5917208 */ /* 0x000fe20000800000 */
[----:B------:R-:W-:Y:S01]  /*4c10*/  DMUL R14, R14, R48 ;  /* 0x000000300e0e7228 */ /* 0x000fe20000000000 */
[----:B------:R-:W-:Y:S01]  /*4c20*/  BSSY.RECONVERGENT B6, `(.L_x_29) ;  /* 0x0000591000067945 */ /* 0x000fe20003800200 */
[----:B------:R-:W-:Y:S01]  /*4c30*/  DMUL R150, R112, R128 ;  /* 0x0000008070967228 */ /* 0x000fe20000000000 */
[----:B------:R-:W-:Y:S01]  /*4c40*/  FSEL R144, R144, R145, !P2 ;  /* 0x0000009190907208 */ /* 0x000fe20005000000 */
[----:B------:R-:W-:Y:S01]  /*4c50*/  IMAD.MOV.U32 R145, RZ, RZ, R155 ;  /* 0x000000ffff917224 */ /* 0x000fe200078e009b */
[-C--:B------:R-:W-:Y:S01]  /*4c60*/  DMUL R146, R12, R140.reuse ;  /* 0x0000008c0c927228 */ /* 0x080fe20000000000 */
[----:B------:R-:W-:Y:S01]  /*4c70*/  IMAD.U32 R175, RZ, RZ, UR45 ;  /* 0x0000002dffaf7e24 */ /* 0x000fe2000f8e00ff */
[----:B------:R-:W-:Y:S01]  /*4c80*/  DMUL R160, R16, R140 ;  /* 0x0000008c10a07228 */ /* 0x000fe20000000000 */
[----:B------:R-:W-:Y:S01]  /*4c90*/  CS2R R162, SRZ ;  /* 0x0000000000a27805 */ /* 0x000fe2000001ff00 */
[----:B0-----:R-:W-:Y:S01]  /*4ca0*/  DMUL R2, R128, UR4 ;  /* 0x0000000480027c28 */ /* 0x001fe20008000000 */
[----:B------:R-:W0:Y:S01]  /*4cb0*/  LDCU.64 UR4, c[0x0][0x3d8] ;  /* 0x00007b00ff0477ac */ /* 0x000e220008000a00 */
[----:B------:R-:W-:Y:S01]  /*4cc0*/  DMUL R8, R8, R144 ;  /* 0x0000009008087228 */ /* 0x000fe20000000000 */
[----:B------:R-:W-:Y:S01]  /*4cd0*/  CS2R R164, SRZ ;  /* 0x0000000000a47805 */ /* 0x000fe2000001ff00 */
[----:B------:R-:W-:-:S02]  /*4ce0*/  DFMA R146, R12, R140, R146 ;  /* 0x0000008c0c92722b */ /* 0x000fc40000000092 */
[----:B------:R-:W-:Y:S02]  /*4cf0*/  DMUL R152, R28, R152 ;  /* 0x000000981c987228 */ /* 0x000fe40000000000 */
[----:B------:R-:W-:Y:S02]  /*4d00*/  DMUL R2, R60, R2 ;  /* 0x000000023c027228 */ /* 0x000fe40000000000 */
[----:B------:R-:W-:Y:S02]  /*4d10*/  DMUL R154, R28, R14 ;  /* 0x0000000e1c9a7228 */ /* 0x000fe40000000000 */
[----:B------:R-:W-:Y:S02]  /*4d20*/  DMUL R156, R156, R140 ;  /* 0x0000008c9c9c7228 */ /* 0x000fe40000000000 */
[----:B------:R-:W-:Y:S02]  /*4d30*/  DMUL R158, R28, R8 ;  /* 0x000000081c9e7228 */ /* 0x000fe40000000000 */
[----:B------:R-:W-:-:S02]  /*4d40*/  DMUL R4, R142, R2 ;  /* 0x000000028e047228 */ /* 0x000fc40000000000 */
[----:B------:R-:W-:Y:S01]  /*4d50*/  DMUL R160, R28, R160 ;  /* 0x000000a01ca07228 */ /* 0x000fe20000000000 */
[----:B0-----:R-:W-:Y:S01]  /*4d60*/  MOV R172, UR4 ;  /* 0x0000000400ac7c02 */ /* 0x001fe20008000f00 */
[----:B------:R-:W-:-:S04]  /*4d70*/  IMAD.U32 R173, RZ, RZ, UR5 ;  /* 0x00000005ffad7e24 */ /* 0x000fc8000f8e00ff */
[----:B------:R-:W-:-:S11]  /*4d80*/  DFMA R142, R142, R2, R4 ;  /* 0x000000028e8e722b */ /* 0x000fd60000000004 */
.L_x_100:
[----:B------:R-:W2:Y:S01]  /*4d90*/  LDG.E.64 R2, desc[UR36][R166.64] ;  /* 0x00000024a6027981 */ /* 0x000ea2000c1e1b00 */
[----:B------:R-:W2:Y:S01]  /*4da0*/  LDCU.64 UR4, c[0x0][0x3f8] ;  /* 0x00007f00ff0477ac */ /* 0x000ea20008000a00 */
[----:B------:R-:W-:Y:S01]  /*4db0*/  BSSY.RECONVERGENT B0, `(.L_x_30) ;  /* 0x0000049000007945 */ /* 0x000fe20003800200 */
[----:B------:R-:W-:Y:S01]  /*4dc0*/  MOV R0, 0x3f800000 ;  /* 0x3f80000000007802 */ /* 0x000fe20000000f00 */
[----:B--2---:R-:W-:-:S06]  /*4dd0*/  DFMA R2, R22, UR4, -R2 ;  /* 0x0000000416027c2b */ /* 0x004fcc0008000802 */
[----:B------:R-:W0:Y:S02]  /*4de0*/  F2F.F32.F64 R11, R2 ;  /* 0x00000002000b7310 */ /* 0x000e240000301000 */
[----:B0-----:R-:W-:-:S13]  /*4df0*/  FSETP.NEU.AND P0, PT, R11, 1, PT ;  /* 0x3f8000000b00780b */ /* 0x001fda0003f0d000 */
[----:B------:R-:W-:Y:S05]  /*4e00*/  @!P0 BRA `(.L_x_31) ;  /* 0x00000004000c8947 */ /* 0x000fea0003800000 */
[----:B------:R-:W-:-:S13]  /*4e10*/  FSETP.NAN.AND P0, PT, |R11|, |R11|, PT ;  /* 0x4000000b0b00720b */ /* 0x000fda0003f08200 */
[----:B------:R-:W-:Y:S05]  /*4e20*/  @P0 BRA `(.L_x_32) ;  /* 0x0000000400000947 */ /* 0x000fea0003800000 */
[C---:B------:R-:W-:Y:S01]  /*4e30*/  FMUL R0, |R11|.reuse, 16777216 ;  /* 0x4b8000000b007820 */ /* 0x040fe20000400200 */
[C---:B------:R-:W-:Y:S02]  /*4e40*/  FSETP.GEU.AND P0, PT, |R11|.reuse, 1.175494350822287508e-38, PT ;  /* 0x008000000b00780b */ /* 0x040fe40003f0e200 */
[----:B------:R-:W-:Y:S02]  /*4e50*/  MOV R8, 0x3a2c32e4 ;  /* 0x3a2c32e400087802 */ /* 0x000fe40000000f00 */
[----:B------:R-:W-:Y:S02]  /*4e60*/  FSEL R0, R0, |R11|, !P0 ;  /* 0x4000000b00007208 */ /* 0x000fe40004000000 */
[----:B------:R-:W-:-:S03]  /*4e70*/  FSETP.NEU.AND P1, PT, R11, RZ, PT ;  /* 0x000000ff0b00720b */ /* 0x000fc60003f2d000 */
[----:B------:R-:W-:-:S05]  /*4e80*/  VIADD R2, R0, 0xc0cafb0d ;  /* 0xc0cafb0d00027836 */ /* 0x000fca0000000000 */
[----:B------:R-:W-:-:S05]  /*4e90*/  LOP3.LUT R3, R2, 0xff800000, RZ, 0xc0, !PT ;  /* 0xff80000002037812 */ /* 0x000fca00078ec0ff */
[----:B------:R-:W-:Y:S01]  /*4ea0*/  IMAD.IADD R0, R0, 0x1, -R3 ;  /* 0x0000000100007824 */ /* 0x000fe200078e0a03 */
[----:B------:R-:W-:-:S03]  /*4eb0*/  I2FP.F32.S32 R3, R3 ;  /* 0x0000000300037245 */ /* 0x000fc60000201400 */
[C---:B------:R-:W-:Y:S01]  /*4ec0*/  FADD R4, R0.reuse, 1 ;  /* 0x3f80000000047421 */ /* 0x040fe20000000000 */
[----:B------:R-:W-:Y:S01]  /*4ed0*/  FADD R2, R0, -1 ;  /* 0xbf80000000027421 */ /* 0x000fe20000000000 */
[----:B------:R-:W-:-:S03]  /*4ee0*/  FSEL R0, RZ, -24, P0 ;  /* 0xc1c00000ff007808 */ /* 0x000fc60000000000 */
[----:B------:R-:W-:Y:S01]  /*4ef0*/  FADD R5, R2, R2 ;  /* 0x0000000202057221 */ /* 0x000fe20000000000 */
[----:B------:R-:W0:Y:S01]  /*4f00*/  MUFU.RCP R4, R4 ;  /* 0x0000000400047308 */ /* 0x000e220000001000 */
[----:B------:R-:W-:Y:S02]  /*4f10*/  FFMA R0, R3, 1.1920928955078125e-07, R0 ;  /* 0x3400000003007823 */ /* 0x000fe40000000000 */
[----:B0-----:R-:W-:-:S04]  /*4f20*/  FMUL R5, R4, R5 ;  /* 0x0000000504057220 */ /* 0x001fc80000400000 */
[----:B------:R-:W-:Y:S01]  /*4f30*/  FADD R6, R2, -R5 ;  /* 0x8000000502067221 */ /* 0x000fe20000000000 */
[CC--:B------:R-:W-:Y:S01]  /*4f40*/  FMUL R3, R5.reuse, R5.reuse ;  /* 0x0000000505037220 */ /* 0x0c0fe20000400000 */
[----:B------:R-:W-:Y:S02]  /*4f50*/  FFMA R9, R5, 1.4426950216293334961, R0 ;  /* 0x3fb8aa3b05097823 */ /* 0x000fe40000000000 */
[----:B------:R-:W-:Y:S01]  /*4f60*/  FADD R7, R6, R6 ;  /* 0x0000000606077221 */ /* 0x000fe20000000000 */
[C---:B------:R-:W-:Y:S01]  /*4f70*/  FFMA R6, R3.reuse, R8, 0.0032181653659790754318 ;  /* 0x3b52e7db03067423 */ /* 0x040fe20000000008 */
[----:B------:R-:W-:Y:S02]  /*4f80*/  FADD R0, R0, -R9 ;  /* 0x8000000900007221 */ /* 0x000fe40000000000 */
[----:B------:R-:W-:Y:S01]  /*4f90*/  FFMA R7, R2, -R5, R7 ;  /* 0x8000000502077223 */ /* 0x000fe20000000007 */
[----:B------:R-:W-:Y:S01]  /*4fa0*/  FFMA R6, R3, R6, 0.018033718690276145935 ;  /* 0x3c93bb7303067423 */ /* 0x000fe20000000006 */
[----:B------:R-:W-:-:S02]  /*4fb0*/  FFMA R0, R5, 1.4426950216293334961, R0 ;  /* 0x3fb8aa3b05007823 */ /* 0x000fc40000000000 */
[----:B------:R-:W-:Y:S01]  /*4fc0*/  FMUL R7, R4, R7 ;  /* 0x0000000704077220 */ /* 0x000fe20000400000 */
[----:B------:R-:W-:Y:S01]  /*4fd0*/  FFMA R6, R3, R6, 0.12022458761930465698 ;  /* 0x3df6384f03067423 */ /* 0x000fe20000000006 */
[----:B------:R-:W-:Y:S02]  /*4fe0*/  IMAD.MOV.U32 R4, RZ, RZ, 0x391fcb8e ;  /* 0x391fcb8eff047424 */ /* 0x000fe400078e00ff */
[----:B------:R-:W-:Y:S01]  /*4ff0*/  FFMA R0, R7, 1.4426950216293334961, R0 ;  /* 0x3fb8aa3b07007823 */ /* 0x000fe20000000000 */
[----:B------:R-:W-:-:S03]  /*5000*/  FMUL R6, R3, R6 ;  /* 0x0000000603067220 */ /* 0x000fc60000400000 */
[----:B------:R-:W-:Y:S01]  /*5010*/  FFMA R2, R5, 1.9251366722983220825e-08, R0 ;  /* 0x32a55e3405027823 */ /* 0x000fe20000000000 */
[----:B------:R-:W-:-:S04]  /*5020*/  FMUL R0, R6, 3 ;  /* 0x4040000006007820 */ /* 0x000fc80000400000 */
[----:B------:R-:W-:-:S04]  /*5030*/  FFMA R7, R7, R0, R2 ;  /* 0x0000000007077223 */ /* 0x000fc80000000002 */
[----:B------:R-:W-:-:S04]  /*5040*/  FFMA R6, R5, R6, R7 ;  /* 0x0000000605067223 */ /* 0x000fc80000000007 */
[----:B------:R-:W-:-:S04]  /*5050*/  FADD R0, R9, R6 ;  /* 0x0000000609007221 */ /* 0x000fc80000000000 */
[----:B------:R-:W-:Y:S01]  /*5060*/  FMUL R3, R0, 2 ;  /* 0x4000000000037820 */ /* 0x000fe20000400000 */
[----:B------:R-:W-:-:S03]  /*5070*/  FADD R9, -R9, R0 ;  /* 0x0000000009097221 */ /* 0x000fc60000000100 */
[----:B------:R-:W0:Y:S01]  /*5080*/  FRND R2, R3 ;  /* 0x0000000300027307 */ /* 0x000e220000201000 */
[----:B------:R-:W-:Y:S01]  /*5090*/  FADD R9, R6, -R9 ;  /* 0x8000000906097221 */ /* 0x000fe20000000000 */
[----:B------:R-:W-:-:S04]  /*50a0*/  FFMA R0, R0, 2, -R3 ;  /* 0x4000000000007823 */ /* 0x000fc80000000803 */
[----:B------:R-:W-:Y:S02]  /*50b0*/  FFMA R9, R9, 2, R0 ;  /* 0x4000000009097823 */ /* 0x000fe40000000000 */
[----:B------:R-:W1:Y:S01]  /*50c0*/  F2I.NTZ R5, R3 ;  /* 0x0000000300057305 */ /* 0x000e620000203100 */
[----:B0-----:R-:W-:Y:S01]  /*50d0*/  FADD R0, R3, -R2 ;  /* 0x8000000203007221 */ /* 0x001fe20000000000 */
[----:B------:R-:W-:-:S03]  /*50e0*/  FSETP.GT.AND P0, PT, R2, RZ, PT ;  /* 0x000000ff0200720b */ /* 0x000fc60003f04000 */
[----:B------:R-:W-:Y:S01]  /*50f0*/  FADD R9, R0, R9 ;  /* 0x0000000900097221 */ /* 0x000fe20000000000 */
[----:B------:R-:W-:Y:S02]  /*5100*/  SEL R2, RZ, 0x83000000, P0 ;  /* 0x83000000ff027807 */ /* 0x000fe40000000000 */
[----:B------:R-:W-:Y:S01]  /*5110*/  FSETP.GEU.AND P0, PT, R3, RZ, PT ;  /* 0x000000ff0300720b */ /* 0x000fe20003f0e000 */
[----:B------:R-:W-:Y:S01]  /*5120*/  FFMA R0, R9, R4, 0.0013391353422775864601 ;  /* 0x3aaf85ed09007423 */ /* 0x000fe20000000004 */
[----:B-1----:R-:W-:-:S03]  /*5130*/  LEA R5, R5, -R2, 0x17 ;  /* 0x8000000205057211 */ /* 0x002fc600078eb8ff */
[----:B------:R-:W-:-:S04]  /*5140*/  FFMA R0, R9, R0, 0.0096188392490148544312 ;  /* 0x3c1d985609007423 */ /* 0x000fc80000000000 */
[----:B------:R-:W-:-:S04]  /*5150*/  FFMA R0, R9, R0, 0.055503588169813156128 ;  /* 0x3d6357bb09007423 */ /* 0x000fc80000000000 */
[----:B------:R-:W-:Y:S01]  /*5160*/  FFMA R4, R9, R0, 0.24022644758224487305 ;  /* 0x3e75fdec09047423 */ /* 0x000fe20000000000 */
[----:B------:R-:W-:Y:S02]  /*5170*/  FSEL R0, RZ, +INF , !P0 ;  /* 0x7f800000ff007808 */ /* 0x000fe40004000000 */
[----:B------:R-:W-:Y:S01]  /*5180*/  FSETP.GT.AND P0, PT, |R3|, 152, PT ;  /* 0x431800000300780b */ /* 0x000fe20003f04200 */
[----:B------:R-:W-:Y:S01]  /*5190*/  FFMA R6, R9, R4, 0.69314718246459960938 ;  /* 0x3f31721809067423 */ /* 0x000fe20000000004 */
[----:B------:R-:W-:-:S03]  /*51a0*/  VIADD R4, R2, 0x7f000000 ;  /* 0x7f00000002047836 */ /* 0x000fc60000000000 */
[----:B------:R-:W-:-:S04]  /*51b0*/  FFMA R9, R9, R6, 1 ;  /* 0x3f80000009097423 */ /* 0x000fc80000000006 */
[----:B------:R-:W-:-:S04]  /*51c0*/  FMUL R4, R4, R9 ;  /* 0x0000000904047220 */ /* 0x000fc80000400000 */
[----:B------:R-:W-:Y:S01]  /*51d0*/  @!P0 FMUL R0, R5, R4 ;  /* 0x0000000405008220 */ /* 0x000fe20000400000 */
[----:B------:R-:W-:-:S13]  /*51e0*/  FSETP.NEU.AND P0, PT, |R11|, +INF , PT ;  /* 0x7f8000000b00780b */ /* 0x000fda0003f0d200 */
[----:B------:R-:W-:Y:S05]  /*51f0*/  @P0 BRA P1, `(.L_x_31) ;  /* 0x0000000000100947 */ /* 0x000fea0000800000 */
[----:B------:R-:W-:-:S05]  /*5200*/  FADD R0, R11, R11 ;  /* 0x0000000b0b007221 */ /* 0x000fca0000000000 */
[----:B------:R-:W-:Y:S01]  /*5210*/  LOP3.LUT R0, R0, 0x7fffffff, RZ, 0xc0, !PT ;  /* 0x7fffffff00007812 */ /* 0x000fe200078ec0ff */
[----:B------:R-:W-:Y:S06]  /*5220*/  BRA `(.L_x_31) ;  /* 0x0000000000047947 */ /* 0x000fec0003800000 */
.L_x_32:
[----:B------:R-:W-:-:S07]  /*5230*/  FADD R0, R11, 2 ;  /* 0x400000000b007421 */ /* 0x000fce0000000000 */
.L_x_31:
[----:B------:R-:W-:Y:S05]  /*5240*/  BSYNC.RECONVERGENT B0 ;  /* 0x0000000000007941 */ /* 0x000fea0003800200 */
.L_x_30:
[----:B------:R-:W2:Y:S01]  /*5250*/  LDG.E.64 R2, desc[UR36][R168.64] ;  /* 0x00000024a8027981 */ /* 0x000ea2000c1e1b00 */
[----:B------:R-:W2:Y:S01]  /*5260*/  LDCU.64 UR4, c[0x0][0x400] ;  /* 0x00008000ff0477ac */ /* 0x000ea20008000a00 */
[----:B------:R-:W-:Y:S01]  /*5270*/  BSSY.RECONVERGENT B0, `(.L_x_33) ;  /* 0x0000049000007945 */ /* 0x000fe20003800200 */
[----:B------:R-:W-:Y:S01]  /*5280*/  IMAD.MOV.U32 R5, RZ, RZ, 0x3f800000 ;  /* 0x3f800000ff057424 */ /* 0x000fe200078e00ff */
[----:B--2---:R-:W-:-:S06]  /*5290*/  DFMA R2, R24, UR4, -R2 ;  /* 0x0000000418027c2b */ /* 0x004fcc0008000802 */
[----:B------:R-:W0:Y:S02]  /*52a0*/  F2F.F32.F64 R13, R2 ;  /* 0x00000002000d7310 */ /* 0x000e240000301000 */
[----:B0-----:R-:W-:-:S13]  /*52b0*/  FSETP.NEU.AND P0, PT, R13, 1, PT ;  /* 0x3f8000000d00780b */ /* 0x001fda0003f0d000 */
[----:B------:R-:W-:Y:S05]  /*52c0*/  @!P0 BRA `(.L_x_34) ;  /* 0x00000004000c8947 */ /* 0x000fea0003800000 */
[----:B------:R-:W-:-:S13]  /*52d0*/  FSETP.NAN.AND P0, PT, |R13|, |R13|, PT ;  /* 0x4000000d0d00720b */ /* 0x000fda0003f08200 */
[----:B------:R-:W-:Y:S05]  /*52e0*/  @P0 BRA `(.L_x_35) ;  /* 0x0000000400000947 */ /* 0x000fea0003800000 */
[C---:B------:R-:W-:Y:S01]  /*52f0*/  FMUL R2, |R13|.reuse, 16777216 ;  /* 0x4b8000000d027820 */ /* 0x040fe20000400200 */
[C---:B------:R-:W-:Y:S01]  /*5300*/  FSETP.GEU.AND P0, PT, |R13|.reuse, 1.175494350822287508e-38, PT ;  /* 0x008000000d00780b */ /* 0x040fe20003f0e200 */
[----:B------:R-:W-:Y:S01]  /*5310*/  IMAD.MOV.U32 R8, RZ, RZ, 0x3a2c32e4 ;  /* 0x3a2c32e4ff087424 */ /* 0x000fe200078e00ff */
[----:B------:R-:W-:Y:S02]  /*5320*/  FSETP.NEU.AND P1, PT, R13, RZ, PT ;  /* 0x000000ff0d00720b */ /* 0x000fe40003f2d000 */
[----:B------:R-:W-:-:S05]  /*5330*/  FSEL R2, R2, |R13|, !P0 ;  /* 0x4000000d02027208 */ /* 0x000fca0004000000 */
[----:B------:R-:W-:-:S05]  /*5340*/  VIADD R3, R2, 0xc0cafb0d ;  /* 0xc0cafb0d02037836 */ /* 0x000fca0000000000 */
[----:B------:R-:W-:-:S04]  /*5350*/  LOP3.LUT R3, R3, 0xff800000, RZ, 0xc0, !PT ;  /* 0xff80000003037812 */ /* 0x000fc800078ec0ff */
[-C--:B------:R-:W-:Y:S02]  /*5360*/  IADD3 R2, PT, PT, R2, -R3.reuse, RZ ;  /* 0x8000000302027210 */ /* 0x080fe40007ffe0ff */
        /* <DEDUP_REMOVED lines=18> */
[----:B------:R-:W-:-:S03]  /*5490*/  FFMA R6, R3, R6, 0.12022458761930465698 ;  /* 0x3df6384f03067423 */ /* 0x000fc60000000006 */
[----:B------:R-:W-:Y:S01]  /*54a0*/  FFMA R2, R4, 1.4426950216293334961, R9 ;  /* 0x3fb8aa3b04027823 */ /* 0x000fe20000000009 */
[----:B------:R-:W-:-:S03]  /*54b0*/  FMUL R6, R3, R6 ;  /* 0x0000000603067220 */ /* 0x000fc60000400000 */
[----:B------:R-:W-:Y:S01]  /*54c0*/  FFMA R5, R7, 1.9251366722983220825e-08, R2 ;  /* 0x32a55e3407057823 */ /* 0x000fe20000000002 */
[----:B------:R-:W-:-:S04]  /*54d0*/  FMUL R3, R6, 3 ;  /* 0x4040000006037820 */ /* 0x000fc80000400000 */
[----:B------:R-:W-:Y:S01]  /*54e0*/  FFMA R3, R4, R3, R5 ;  /* 0x0000000304037223 */ /* 0x000fe20000000005 */
[----:B------:R-:W-:-:S03]  /*54f0*/  IMAD.MOV.U32 R5, RZ, RZ, 0x391fcb8e ;  /* 0x391fcb8eff057424 */ /* 0x000fc600078e00ff */
        /* <DEDUP_REMOVED lines=15> */
[----:B------:R-:W-:Y:S01]  /*55f0*/  IADD3 R6, PT, PT, R4, 0x7f000000, RZ ;  /* 0x7f00000004067810 */ /* 0x000fe20007ffe0ff */
[----:B-1----:R-:W-:Y:S02]  /*5600*/  IMAD R7, R7, 0x800000, -R4 ;  /* 0x0080000007077824 */ /* 0x002fe400078e0a04 */
[----:B------:R-:W-:-:S04]  /*5610*/  FFMA R5, R2, R5, 0.0096188392490148544312 ;  /* 0x3c1d985602057423 */ /* 0x000fc80000000005 */
[----:B------:R-:W-:-:S04]  /*5620*/  FFMA R5, R2, R5, 0.055503588169813156128 ;  /* 0x3d6357bb02057423 */ /* 0x000fc80000000005 */
[C---:B------:R-:W-:Y:S01]  /*5630*/  FFMA R9, R2.reuse, R5, 0.24022644758224487305 ;  /* 0x3e75fdec02097423 */ /* 0x040fe20000000005 */
[----:B------:R-:W-:Y:S02]  /*5640*/  FSEL R5, RZ, +INF , !P0 ;  /* 0x7f800000ff057808 */ /* 0x000fe40004000000 */
[----:B------:R-:W-:Y:S01]  /*5650*/  FSETP.GT.AND P0, PT, |R3|, 152, PT ;  /* 0x431800000300780b */ /* 0x000fe20003f04200 */
[----:B------:R-:W-:-:S04]  /*5660*/  FFMA R9, R2, R9, 0.69314718246459960938 ;  /* 0x3f31721802097423 */ /* 0x000fc80000000009 */
        /* <DEDUP_REMOVED lines=8> */
.L_x_35:
[----:B------:R-:W-:-:S07]  /*56f0*/  FADD R5, R13, 2 ;  /* 0x400000000d057421 */ /* 0x000fce0000000000 */
.L_x_34:
[----:B------:R-:W-:Y:S05]  /*5700*/  BSYNC.RECONVERGENT B0 ;  /* 0x0000000000007941 */ /* 0x000fea0003800200 */
.L_x_33:
[----:B------:R-:W2:Y:S01]  /*5710*/  LDG.E.64 R2, desc[UR36][R172.64] ;  /* 0x00000024ac027981 */ /* 0x000ea2000c1e1b00 */
[----:B------:R-:W2:Y:S01]  /*5720*/  LDCU.64 UR4, c[0x0][0x408] ;  /* 0x00008100ff0477ac */ /* 0x000ea20008000a00 */
[----:B------:R-:W-:Y:S01]  /*5730*/  BSSY.RECONVERGENT B0, `(.L_x_36) ;  /* 0x000004a000007945 */ /* 0x000fe20003800200 */
[----:B------:R-:W-:Y:S01]  /*5740*/  FADD R11, R5, R0 ;  /* 0x00000000050b7221 */ /* 0x000fe20000000000 */
        /* <DEDUP_REMOVED lines=11> */
[----:B------:R-:W-:-:S04]  /*5800*/  FSEL R0, R0, |R13|, !P0 ;  /* 0x4000000d00007208 */ /* 0x000fc80004000000 */
[----:B------:R-:W-:-:S04]  /*5810*/  IADD3 R2, PT, PT, R0, -0x3f3504f3, RZ ;  /* 0xc0cafb0d00027810 */ /* 0x000fc80007ffe0ff */
        /* <DEDUP_REMOVED lines=21> */
[----:B------:R-:W-:Y:S02]  /*5970*/  MOV R4, 0x391fcb8e ;  /* 0x391fcb8e00047802 */ /* 0x000fe40000000f00 */
        /* <DEDUP_REMOVED lines=19> */
[----:B------:R-:W-:Y:S02]  /*5ab0*/  FFMA R0, R9, R4, 0.0013391353422775864601 ;  /* 0x3aaf85ed09007423 */ /* 0x000fe40000000004 */
[----:B-1----:R-:W-:Y:S02]  /*5ac0*/  IMAD R5, R5, 0x800000, -R2 ;  /* 0x0080000005057824 */ /* 0x002fe400078e0a02 */
        /* <DEDUP_REMOVED lines=15> */
.L_x_38:
[----:B------:R-:W-:-:S07]  /*5bc0*/  FADD R0, R13, 2 ;  /* 0x400000000d007421 */ /* 0x000fce0000000000 */
.L_x_37:
[----:B------:R-:W-:Y:S05]  /*5bd0*/  BSYNC.RECONVERGENT B0 ;  /* 0x0000000000007941 */ /* 0x000fea0003800200 */
.L_x_36:
[----:B------:R-:W-:Y:S01]  /*5be0*/  FADD R0, R11, R0 ;  /* 0x000000000b007221 */ /* 0x000fe20000000000 */
[----:B------:R-:W-:Y:S01]  /*5bf0*/  IMAD.MOV.U32 R6, RZ, RZ, 0x0 ;  /* 0x00000000ff067424 */ /* 0x000fe200078e00ff */
[----:B------:R-:W-:Y:S01]  /*5c00*/  BSSY.RECONVERGENT B0, `(.L_x_39) ;  /* 0x000001d000007945 */ /* 0x000fe20003800200 */
[----:B------:R-:W-:Y:S01]  /*5c10*/  IMAD.MOV.U32 R7, RZ, RZ, 0x3fd80000 ;  /* 0x3fd80000ff077424 */ /* 0x000fe200078e00ff */
[----:B------:R-:W0:Y:S08]  /*5c20*/  F2F.F64.F32 R8, R0 ;  /* 0x0000000000087310 */ /* 0x000e300000201800 */
[----:B0-----:R-:W0:Y:S01]  /*5c30*/  MUFU.RSQ64H R3, R9 ;  /* 0x0000000900037308 */ /* 0x001e220000001c00 */
[----:B------:R-:W-:-:S04]  /*5c40*/  IADD3 R2, PT, PT, R9, -0x3500000, RZ ;  /* 0xfcb0000009027810 */ /* 0x000fc80007ffe0ff */
[----:B------:R-:W-:Y:S02]  /*5c50*/  ISETP.GE.U32.AND P0, PT, R2, 0x7ca00000, PT ;  /* 0x7ca000000200780c */ /* 0x000fe40003f06070 */
[----:B0-----:R-:W-:-:S08]  /*5c60*/  DMUL R4, R2, R2 ;  /* 0x0000000202047228 */ /* 0x001fd00000000000 */
[----:B------:R-:W-:-:S08]  /*5c70*/  DFMA R4, R8, -R4, 1 ;  /* 0x3ff000000804742b */ /* 0x000fd00000000804 */
[----:B------:R-:W-:Y:S02]  /*5c80*/  DFMA R6, R4, R6, 0.5 ;  /* 0x3fe000000406742b */ /* 0x000fe40000000006 */
[----:B------:R-:W-:-:S08]  /*5c90*/  DMUL R4, R2, R4 ;  /* 0x0000000402047228 */ /* 0x000fd00000000000 */
[----:B------:R-:W-:-:S08]  /*5ca0*/  DFMA R6, R6, R4, R2 ;  /* 0x000000040606722b */ /* 0x000fd00000000002 */
[----:B------:R-:W-:Y:S02]  /*5cb0*/  DMUL R10, R8, R6 ;  /* 0x00000006080a7228 */ /* 0x000fe40000000000 */
[----:B------:R-:W-:Y:S01]  /*5cc0*/  IADD3 R5, PT, PT, R7, -0x100000, RZ ;  /* 0xfff0000007057810 */ /* 0x000fe20007ffe0ff */
[----:B------:R-:W-:-:S05]  /*5cd0*/  IMAD.MOV.U32 R4, RZ, RZ, R6 ;  /* 0x000000ffff047224 */ /* 0x000fca00078e0006 */
        /* <DEDUP_REMOVED lines=8> */
[----:B------:R-:W-:Y:S01]  /*5d60*/  MOV R11, R5 ;  /* 0x00000005000b7202 */ /* 0x000fe20000000f00 */
[----:B------:R-:W-:Y:S01]  /*5d70*/  IMAD.MOV.U32 R4, RZ, RZ, R12 ;  /* 0x000000ffff047224 */ /* 0x000fe200078e000c */
[----:B------:R-:W-:Y:S01]  /*5d80*/  MOV R178, 0x5db0 ;  /* 0x00005db000b27802 */ /* 0x000fe20000000f00 */
[----:B------:R-:W-:-:S07]  /*5d90*/  IMAD.MOV.U32 R176, RZ, RZ, R2 ;  /* 0x000000ffffb07224 */ /* 0x000fce00078e0002 */
[----:B------:R-:W-:Y:S05]  /*5da0*/  CALL.REL.NOINC `($__internal_2_$__cuda_sm20_dsqrt_rn_f64_mediumpath_v1) ;  /* 0x0000005000307944 */ /* 0x000fea0003c00000 */
[----:B------:R-:W-:Y:S02]  /*5db0*/  IMAD.MOV.U32 R16, RZ, RZ, R4 ;  /* 0x000000ffff107224 */ /* 0x000fe400078e0004 */
[----:B------:R-:W-:-:S07]  /*5dc0*/  IMAD.MOV.U32 R17, RZ, RZ, R5 ;  /* 0x000000ffff117224 */ /* 0x000fce00078e0005 */
.L_x_40:
[----:B------:R-:W-:Y:S05]  /*5dd0*/  BSYNC.RECONVERGENT B0 ;  /* 0x0000000000007941 */ /* 0x000fea0003800200 */
.L_x_39:
[----:B------:R-:W0:Y:S01]  /*5de0*/  LDC.64 R2, c[0x0][0x3a8] ;  /* 0x0000ea00ff027b82 */ /* 0x000e220000000a00 */
[----:B------:R-:W-:Y:S01]  /*5df0*/  DADD R200, R46, -R16 ;  /* 0x000000002ec87229 */ /* 0x000fe20000000810 */
[----:B------:R-:W-:Y:S01]  /*5e00*/  MOV R192, 0x652b82fe ;  /* 0x652b82fe00c07802 */ /* 0x000fe20000000f00 */
[CC--:B------:R-:W-:Y:S01]  /*5e10*/  DMUL R204, R32.reuse, -R16.reuse ;  /* 0x8000001020cc7228 */ /* 0x0c0fe20000000000 */
[----:B------:R-:W-:Y:S01]  /*5e20*/  IMAD.MOV.U32 R193, RZ, RZ, 0x3ff71547 ;  /* 0x3ff71547ffc17424 */ /* 0x000fe200078e00ff */
[----:B------:R-:W-:Y:S01]  /*5e30*/  DMUL R6, R32, R16 ;  /* 0x0000001020067228 */ /* 0x000fe20000000000 */
[----:B------:R-:W-:Y:S01]  /*5e40*/  IMAD.MOV.U32 R190, RZ, RZ, -0x105c611 ;  /* 0xfefa39efffbe7424 */ /* 0x000fe200078e00ff */
[----:B------:R-:W-:Y:S01]  /*5e50*/  MOV R191, 0x3fe62e42 ;  /* 0x3fe62e4200bf7802 */ /* 0x000fe20000000f00 */
[----:B------:R-:W1:Y:S01]  /*5e60*/  LDC.64 R194, c[0x0][0x3b0] ;  /* 0x0000ec00ffc27b82 */ /* 0x000e620000000a00 */
[----:B------:R-:W-:Y:S02]  /*5e70*/  IMAD.MOV.U32 R188, RZ, RZ, 0x3b39803f ;  /* 0x3b39803fffbc7424 */ /* 0x000fe400078e00ff */
[----:B------:R-:W-:Y:S01]  /*5e80*/  HFMA2 R185, -RZ, RZ, 1.642578125, -0.00021207332611083984375 ;  /* 0x3e928af3ffb97431 */ /* 0x000fe200000001ff */
[----:B------:R-:W-:Y:S01]  /*5e90*/  DFMA R206, R204, R192, 6.75539944105574400000e+15 ;  /* 0x43380000ccce742b */ /* 0x000fe200000000c0 */
[----:B------:R-:W-:Y:S01]  /*5ea0*/  IMAD.MOV.U32 R189, RZ, RZ, 0x3c7abc9e ;  /* 0x3c7abc9effbd7424 */ /* 0x000fe200078e00ff */
[----:B------:R-:W-:Y:S01]  /*5eb0*/  MOV R186, 0x69ce2bdf ;  /* 0x69ce2bdf00ba7802 */ /* 0x000fe20000000f00 */
[----:B------:R-:W-:Y:S01]  /*5ec0*/  IMAD.MOV.U32 R187, RZ, RZ, 0x3e5ade15 ;  /* 0x3e5ade15ffbb7424 */ /* 0x000fe200078e00ff */
[----:B------:R-:W2:Y:S01]  /*5ed0*/  F2F.F32.F64 R0, R16 ;  /* 0x0000001000007310 */ /* 0x000ea20000301000 */
[----:B------:R-:W-:Y:S01]  /*5ee0*/  IMAD.MOV.U32 R184, RZ, RZ, -0x35dec16 ;  /* 0xfca213eaffb87424 */ /* 0x000fe200078e00ff */
[----:B------:R-:W-:Y:S01]  /*5ef0*/  MOV R180, 0x7c89eb71 ;  /* 0x7c89eb7100b47802 */ /* 0x000fe20000000f00 */
[----:B------:R-:W-:Y:S01]  /*5f00*/  IMAD.MOV.U32 R182, RZ, RZ, 0x62401315 ;  /* 0x62401315ffb67424 */ /* 0x000fe200078e00ff */
[----:B------:R-:W-:Y:S01]  /*5f10*/  DADD R210, R206, -6.75539944105574400000e+15 ;  /* 0xc3380000ced27429 */ /* 0x000fe20000000000 */
[----:B------:R-:W-:Y:S01]  /*5f20*/  IMAD.MOV.U32 R183, RZ, RZ, 0x3ec71dee ;  /* 0x3ec71deeffb77424 */ /* 0x000fe200078e00ff */
[----:B------:R-:W-:Y:S01]  /*5f30*/  MOV R179, 0x3f2a01a0 ;  /* 0x3f2a01a000b37802 */ /* 0x000fe20000000f00 */
[----:B------:R-:W-:Y:S01]  /*5f40*/  IMAD.MOV.U32 R181, RZ, RZ, 0x3efa0199 ;  /* 0x3efa0199ffb57424 */ /* 0x000fe200078e00ff */
[----:B------:R-:W-:Y:S01]  /*5f50*/  BSSY.RECONVERGENT B0, `(.L_x_41) ;  /* 0x0000066000007945 */ /* 0x000fe20003800200 */
[----:B0-----:R-:W-:Y:S01]  /*5f60*/  DADD R4, R16, R2 ;  /* 0x0000000010047229 */ /* 0x001fe20000000002 */
[----:B------:R-:W-:-:S02]  /*5f70*/  IMAD.MOV.U32 R178, RZ, RZ, 0x14761f65 ;  /* 0x14761f65ffb27424 */ /* 0x000fc400078e00ff */
[----:B------:R-:W-:Y:S01]  /*5f80*/  DFMA R8, R210, -R190, R204 ;  /* 0x800000bed208722b */ /* 0x000fe200000000cc */
[----:B------:R-:W-:Y:S02]  /*5f90*/  IMAD.MOV.U32 R176, RZ, RZ, 0x1852b7af ;  /* 0x1852b7afffb07424 */ /* 0x000fe400078e00ff */
[C---:B--2---:R-:W-:Y:S01]  /*5fa0*/  FMUL R21, |R0|.reuse, 16777216 ;  /* 0x4b80000000157820 */ /* 0x044fe20000400200 */
[----:B------:R-:W-:Y:S01]  /*5fb0*/  FSETP.GEU.AND P0, PT, |R0|, 1.175494350822287508e-38, PT ;  /* 0x008000000000780b */ /* 0x000fe20003f0e200 */
[----:B------:R-:W-:Y:S01]  /*5fc0*/  DMUL R4, R32, R4 ;  /* 0x0000000420047228 */ /* 0x000fe20000000000 */
[----:B------:R-:W-:Y:S01]  /*5fd0*/  IMAD.MOV.U32 R177, RZ, RZ, 0x3f56c16c ;  /* 0x3f56c16cffb17424 */ /* 0x000fe200078e00ff */
[----:B-1----:R-:W-:Y:S01]  /*5fe0*/  DFMA R198, R18, R194, R6 ;  /* 0x000000c212c6722b */ /* 0x002fe20000000006 */
[----:B------:R-:W-:Y:S01]  /*5ff0*/  FSEL R214, R21, |R0|, !P0 ;  /* 0x4000000015d67208 */ /* 0x000fe20004000000 */
[----:B------:R-:W-:Y:S01]  /*6000*/  DFMA R210, R210, -R188, R8 ;  /* 0x800000bcd2d2722b */ /* 0x000fe20000000008 */
[----:B------:R-:W-:-:S02]  /*6010*/  IMAD.MOV.U32 R21, RZ, RZ, 0x3f811111 ;  /* 0x3f811111ff157424 */ /* 0x000fc400078e00ff */
[----:B------:R-:W-:Y:S01]  /*6020*/  IADD3 R20, PT, PT, R214, -0x3f3504f3, RZ ;  /* 0xc0cafb0dd6147810 */ /* 0x000fe20007ffe0ff */
[----:B------:R-:W-:Y:S02]  /*6030*/  DFMA R200, R200, R18, -R4 ;  /* 0x00000012c8c8722b */ /* 0x000fe40000000804 */
[----:B------:R-:W-:Y:S01]  /*6040*/  DFMA R196, R198, R192, 6.75539944105574400000e+15 ;  /* 0x43380000c6c4742b */ /* 0x000fe200000000c0 */
[----:B------:R-:W-:Y:S01]  /*6050*/  LOP3.LUT R215, R20, 0xff800000, RZ, 0xc0, !PT ;  /* 0xff80000014d77812 */ /* 0x000fe200078ec0ff */
[----:B------:R-:W-:-:S03]  /*6060*/  IMAD.MOV.U32 R20, RZ, RZ, 0x11122322 ;  /* 0x11122322ff147424 */ /* 0x000fc600078e00ff */
[-C--:B------:R-:W-:Y:S01]  /*6070*/  IADD3 R220, PT, PT, R214, -R215.reuse, RZ ;  /* 0x800000d7d6dc7210 */ /* 0x080fe20007ffe0ff */
[----:B------:R-:W-:Y:S01]  /*6080*/  DFMA R202, R200, R192, 6.75539944105574400000e+15 ;  /* 0x43380000c8ca742b */ /* 0x000fe200000000c0 */
[----:B------:R-:W-:Y:S01]  /*6090*/  I2FP.F32.S32 R222, R215 ;  /* 0x000000d700de7245 */ /* 0x000fe20000201400 */
[----:B------:R-:W-:Y:S02]  /*60a0*/  DADD R208, R196, -6.75539944105574400000e+15 ;  /* 0xc3380000c4d07429 */ /* 0x000fe40000000000 */
[C---:B------:R-:W-:Y:S01]  /*60b0*/  FADD R214, R220.reuse, 1 ;  /* 0x3f800000dcd67421 */ /* 0x040fe20000000000 */
[----:B------:R-:W-:-:S03]  /*60c0*/  FADD R223, R220, -1 ;  /* 0xbf800000dcdf7421 */ /* 0x000fc60000000000 */
[----:B------:R-:W-:Y:S01]  /*60d0*/  DADD R10, R202, -6.75539944105574400000e+15 ;  /* 0xc3380000ca0a7429 */ /* 0x000fe20000000000 */
[----:B------:R-:W-:Y:S01]  /*60e0*/  FADD R225, R223, R223 ;  /* 0x000000dfdfe17221 */ /* 0x000fe20000000000 */
[-C--:B------:R-:W-:Y:S01]  /*60f0*/  DFMA R14, R208, -R190.reuse, R198 ;  /* 0x800000bed00e722b */ /* 0x080fe200000000c6 */
[----:B------:R-:W0:Y:S05]  /*6100*/  MUFU.RCP R214, R214 ;  /* 0x000000d600d67308 */ /* 0x000e2a0000001000 */
[----:B------:R-:W-:Y:S02]  /*6110*/  DFMA R12, R10, -R190, R200 ;  /* 0x800000be0a0c722b */ /* 0x000fe400000000c8 */
[----:B------:R-:W-:-:S06]  /*6120*/  DFMA R208, R208, -R188, R14 ;  /* 0x800000bcd0d0722b */ /* 0x000fcc000000000e */
[----:B------:R-:W-:Y:S02]  /*6130*/  DFMA R8, R10, -R188, R12 ;  /* 0x800000bc0a08722b */ /* 0x000fe4000000000c */
[-CC-:B------:R-:W-:Y:S02]  /*6140*/  DFMA R10, R210, R186.reuse, R184.reuse ;  /* 0x000000bad20a722b */ /* 0x180fe400000000b8 */
[----:B------:R-:W-:-:S04]  /*6150*/  DFMA R14, R208, R186, R184 ;  /* 0x000000bad00e722b */ /* 0x000fc800000000b8 */
[----:B------:R-:W-:Y:S02]  /*6160*/  DFMA R12, R8, R186, R184 ;  /* 0x000000ba080c722b */ /* 0x000fe400000000b8 */
[--C-:B------:R-:W-:Y:S02]  /*6170*/  DFMA R10, R210, R10, R182.reuse ;  /* 0x0000000ad20a722b */ /* 0x100fe400000000b6 */
[----:B------:R-:W-:-:S04]  /*6180*/  DFMA R14, R208, R14, R182 ;  /* 0x0000000ed00e722b */ /* 0x000fc800000000b6 */
[----:B------:R-:W-:Y:S02]  /*6190*/  DFMA R12, R8, R12, R182 ;  /* 0x0000000c080c722b */ /* 0x000fe400000000b6 */
[--C-:B------:R-:W-:Y:S02]  /*61a0*/  DFMA R10, R210, R10, R180.reuse ;  /* 0x0000000ad20a722b */ /* 0x100fe400000000b4 */
[----:B------:R-:W-:Y:S01]  /*61b0*/  DFMA R212, R208, R14, R180 ;  /* 0x0000000ed0d4722b */ /* 0x000fe200000000b4 */
[----:B------:R-:W-:-:S03]  /*61c0*/  IMAD.MOV.U32 R14, RZ, RZ, 0x555502a1 ;  /* 0x555502a1ff0e7424 */ /* 0x000fc600078e00ff */
[----:B------:R-:W-:Y:S01]  /*61d0*/  DFMA R12, R8, R12, R180 ;  /* 0x0000000c080c722b */ /* 0x000fe200000000b4 */
[----:B------:R-:W-:Y:S01]  /*61e0*/  IMAD.MOV.U32 R15, RZ, RZ, 0x3fa55555 ;  /* 0x3fa55555ff0f7424 */ /* 0x000fe200078e00ff */
[--C-:B------:R-:W-:Y:S02]  /*61f0*/  DFMA R10, R210, R10, R178.reuse ;  /* 0x0000000ad20a722b */ /* 0x100fe400000000b2 */
[----:B------:R-:W-:-:S04]  /*6200*/  DFMA R216, R208, R212, R178 ;  /* 0x000000d4d0d8722b */ /* 0x000fc800000000b2 */
[----:B------:R-:W-:Y:S02]  /*6210*/  DFMA R12, R8, R12, R178 ;  /* 0x0000000c080c722b */ /* 0x000fe400000000b2 */
[--C-:B------:R-:W-:Y:S02]  /*6220*/  DFMA R10, R210, R10, R176.reuse ;  /* 0x0000000ad20a722b */ /* 0x100fe400000000b0 */
[----:B------:R-:W-:-:S04]  /*6230*/  DFMA R218, R208, R216, R176 ;  /* 0x000000d8d0da722b */ /* 0x000fc800000000b0 */
[----:B------:R-:W-:Y:S02]  /*6240*/  DFMA R12, R8, R12, R176 ;  /* 0x0000000c080c722b */ /* 0x000fe400000000b0 */
[--C-:B------:R-:W-:Y:S02]  /*6250*/  DFMA R10, R210, R10, R20.reuse ;  /* 0x0000000ad20a722b */ /* 0x100fe40000000014 */
[----:B------:R-:W-:-:S04]  /*6260*/  DFMA R220, R208, R218, R20 ;  /* 0x000000dad0dc722b */ /* 0x000fc80000000014 */
[----:B------:R-:W-:Y:S02]  /*6270*/  DFMA R212, R8, R12, R20 ;  /* 0x0000000c08d4722b */ /* 0x000fe40000000014 */
[--C-:B------:R-:W-:Y:S01]  /*6280*/  DFMA R10, R210, R10, R14.reuse ;  /* 0x0000000ad20a722b */ /* 0x100fe2000000000e */
[----:B------:R-:W-:Y:S01]  /*6290*/  MOV R12, 0x55555511 ;  /* 0x55555511000c7802 */ /* 0x000fe20000000f00 */
[----:B------:R-:W-:Y:S01]  /*62a0*/  IMAD.MOV.U32 R13, RZ, RZ, 0x3fc55555 ;  /* 0x3fc55555ff0d7424 */ /* 0x000fe200078e00ff */
[----:B------:R-:W-:-:S03]  /*62b0*/  DFMA R220, R208, R220, R14 ;  /* 0x000000dcd0dc722b */ /* 0x000fc6000000000e */
[----:B------:R-:W-:Y:S02]  /*62c0*/  DFMA R216, R8, R212, R14 ;  /* 0x000000d408d8722b */ /* 0x000fe4000000000e */
[--C-:B------:R-:W-:Y:S01]  /*62d0*/  DFMA R212, R210, R10, R12.reuse ;  /* 0x0000000ad2d4722b */ /* 0x100fe2000000000c */
[----:B------:R-:W-:Y:S01]  /*62e0*/  IMAD.MOV.U32 R10, RZ, RZ, 0xb ;  /* 0x0000000bff0a7424 */ /* 0x000fe200078e00ff */
[----:B------:R-:W-:Y:S01]  /*62f0*/  MOV R11, 0x3fe00000 ;  /* 0x3fe00000000b7802 */ /* 0x000fe20000000f00 */
[----:B------:R-:W-:-:S03]  /*6300*/  DFMA R220, R208, R220, R12 ;  /* 0x000000dcd0dc722b */ /* 0x000fc6000000000c */
[----:B------:R-:W-:Y:S02]  /*6310*/  DFMA R218, R8, R216, R12 ;  /* 0x000000d808da722b */ /* 0x000fe4000000000c */
[----:B------:R-:W-:Y:S01]  /*6320*/  DFMA R216, R210, R212, R10 ;  /* 0x000000d4d2d8722b */ /* 0x000fe2000000000a */
[----:B------:R-:W-:Y:S01]  /*6330*/  FSEL R213, RZ, -24, P0 ;  /* 0xc1c00000ffd57808 */ /* 0x000fe20000000000 */
[----:B0-----:R-:W-:Y:S01]  /*6340*/  FMUL R212, R214, R225 ;  /* 0x000000e1d6d47220 */ /* 0x001fe20000400000 */
[----:B------:R-:W-:-:S03]  /*6350*/  IMAD.MOV.U32 R225, RZ, RZ, 0x3a2c32e4 ;  /* 0x3a2c32e4ffe17424 */ /* 0x000fc600078e00ff */
[--C-:B------:R-:W-:Y:S01]  /*6360*/  DFMA R218, R8, R218, R10.reuse ;  /* 0x000000da08da722b */ /* 0x100fe2000000000a */
[----:B------:R-:W-:Y:S01]  /*6370*/  FSETP.GEU.AND P0, PT, |R205|, 4.1917929649353027344, PT ;  /* 0x4086232bcd00780b */ /* 0x000fe20003f0e200 */
[C---:B------:R-:W-:Y:S01]  /*6380*/  FADD R224, R223.reuse, -R212 ;  /* 0x800000d4dfe07221 */ /* 0x040fe20000000000 */
[----:B------:R-:W-:Y:S01]  /*6390*/  DFMA R216, R210, R216, 1 ;  /* 0x3ff00000d2d8742b */ /* 0x000fe200000000d8 */
[----:B------:R-:W-:Y:S01]  /*63a0*/  FFMA R215, R222, 1.1920928955078125e-07, R213 ;  /* 0x34000000ded77823 */ /* 0x000fe200000000d5 */
[-C--:B------:R-:W-:Y:S01]  /*63b0*/  FMUL R222, R212, R212.reuse ;  /* 0x000000d4d4de7220 */ /* 0x080fe20000400000 */
[----:B------:R-:W-:Y:S01]  /*63c0*/  FADD R224, R224, R224 ;  /* 0x000000e0e0e07221 */ /* 0x000fe20000000000 */
[----:B------:R-:W-:Y:S01]  /*63d0*/  DFMA R220, R208, R220, R10 ;  /* 0x000000dcd0dc722b */ /* 0x000fe2000000000a */
[----:B------:R-:W-:Y:S01]  /*63e0*/  FFMA R213, R212, 1.4426950216293334961, R215 ;  /* 0x3fb8aa3bd4d57823 */ /* 0x000fe200000000d7 */
[----:B------:R-:W-:Y:S01]  /*63f0*/  DFMA R218, R8, R218, 1 ;  /* 0x3ff0000008da742b */ /* 0x000fe200000000da */
[----:B------:R-:W-:Y:S01]  /*6400*/  FFMA R223, R223, -R212, R224 ;  /* 0x800000d4dfdf7223 */ /* 0x000fe200000000e0 */
[----:B------:R-:W-:Y:S01]  /*6410*/  DFMA R216, R210, R216, 1 ;  /* 0x3ff00000d2d8742b */ /* 0x000fe200000000d8 */
[----:B------:R-:W-:Y:S01]  /*6420*/  FFMA R211, R222, R225, 0.0032181653659790754318 ;  /* 0x3b52e7dbded37423 */ /* 0x000fe200000000e1 */
[----:B------:R-:W-:Y:S01]  /*6430*/  FADD R225, R215, -R213 ;  /* 0x800000d5d7e17221 */ /* 0x000fe20000000000 */
[----:B------:R-:W-:Y:S01]  /*6440*/  FMUL R223, R214, R223 ;  /* 0x000000dfd6df7220 */ /* 0x000fe20000400000 */
[----:B------:R-:W-:Y:S01]  /*6450*/  DFMA R220, R208, R220, 1 ;  /* 0x3ff00000d0dc742b */ /* 0x000fe200000000dc */
[----:B------:R-:W-:Y:S01]  /*6460*/  FFMA R215, R222, R211, 0.018033718690276145935 ;  /* 0x3c93bb73ded77423 */ /* 0x000fe200000000d3 */
[----:B------:R-:W-:Y:S01]  /*6470*/  DFMA R210, R8, R218, 1 ;  /* 0x3ff0000008d2742b */ /* 0x000fe200000000da */
[----:B------:R-:W-:-:S02]  /*6480*/  FFMA R8, R212, 1.4426950216293334961, R225 ;  /* 0x3fb8aa3bd4087823 */ /* 0x000fc400000000e1 */
[----:B------:R-:W-:Y:S01]  /*6490*/  FFMA R215, R222, R215, 0.12022458761930465698 ;  /* 0x3df6384fded77423 */ /* 0x000fe200000000d7 */
[----:B------:R-:W-:Y:S02]  /*64a0*/  IMAD R9, R206, 0x100000, R217 ;  /* 0x00100000ce097824 */ /* 0x000fe400078e02d9 */
[----:B------:R-:W-:Y:S01]  /*64b0*/  FFMA R219, R223, 1.4426950216293334961, R8 ;  /* 0x3fb8aa3bdfdb7823 */ /* 0x000fe20000000008 */
[----:B------:R-:W-:Y:S01]  /*64c0*/  FMUL R215, R222, R215 ;  /* 0x000000d7ded77220 */ /* 0x000fe20000400000 */
[----:B------:R-:W-:Y:S01]  /*64d0*/  MOV R8, R216 ;  /* 0x000000d800087202 */ /* 0x000fe20000000f00 */
[----:B------:R-:W-:Y:S06]  /*64e0*/  @!P0 BRA `(.L_x_42) ;  /* 0x0000000000308947 */ /* 0x000fec0003800000 */
[C---:B------:R-:W-:Y:S02]  /*64f0*/  DADD R8, R204.reuse, +INF ;  /* 0x7ff00000cc087429 */ /* 0x040fe40000000000 */
[----:B------:R-:W-:-:S08]  /*6500*/  DSETP.GEU.AND P0, PT, R204, RZ, PT ;  /* 0x000000ffcc00722a */ /* 0x000fd00003f0e000 */
[----:B------:R-:W-:Y:S02]  /*6510*/  FSEL R8, R8, RZ, P0 ;  /* 0x000000ff08087208 */ /* 0x000fe40000000000 */
[----:B------:R-:W-:Y:S02]  /*6520*/  FSEL R9, R9, RZ, P0 ;  /* 0x000000ff09097208 */ /* 0x000fe40000000000 */
[----:B------:R-:W-:-:S13]  /*6530*/  FSETP.GEU.AND P0, PT, |R205|, 4.2275390625, PT ;  /* 0x40874800cd00780b */ /* 0x000fda0003f0e200 */
[----:B------:R-:W-:-:S04]  /*6540*/  @!P0 LEA.HI R204, R206, R206, RZ, 0x1 ;  /* 0x000000cececc8211 */ /* 0x000fc800078f08ff */
[----:B------:R-:W-:-:S05]  /*6550*/  @!P0 SHF.R.S32.HI R205, RZ, 0x1, R204 ;  /* 0x00000001ffcd8819 */ /* 0x000fca00000114cc */
[----:B------:R-:W-:Y:S02]  /*6560*/  @!P0 IMAD.IADD R204, R206, 0x1, -R205 ;  /* 0x00000001cecc8824 */ /* 0x000fe400078e0acd */
[----:B------:R-:W-:-:S03]  /*6570*/  @!P0 IMAD R217, R205, 0x100000, R217 ;  /* 0x00100000cdd98824 */ /* 0x000fc600078e02d9 */
[----:B------:R-:W-:Y:S02]  /*6580*/  @!P0 LEA R205, R204, 0x3ff00000, 0x14 ;  /* 0x3ff00000cccd8811 */ /* 0x000fe400078ea0ff */
[----:B------:R-:W-:-:S06]  /*6590*/  @!P0 MOV R204, RZ ;  /* 0x000000ff00cc8202 */ /* 0x000fcc0000000f00 */
[----:B------:R-:W-:-:S11]  /*65a0*/  @!P0 DMUL R8, R216, R204 ;  /* 0x000000ccd8088228 */ /* 0x000fd60000000000 */
.L_x_42:
[----:B------:R-:W-:Y:S05]  /*65b0*/  BSYNC.RECONVERGENT B0 ;  /* 0x0000000000007941 */ /* 0x000fea0003800200 */
.L_x_41:
[----:B------:R-:W-:Y:S01]  /*65c0*/  FSETP.GEU.AND P0, PT, |R201|, 4.1917929649353027344, PT ;  /* 0x4086232bc900780b */ /* 0x000fe20003f0e200 */
[----:B------:R-:W-:Y:S01]  /*65d0*/  FFMA R204, R212, 1.9251366722983220825e-08, R219 ;  /* 0x32a55e34d4cc7823 */ /* 0x000fe200000000db */
[----:B------:R-:W-:Y:S01]  /*65e0*/  FMUL R206, R215, 3 ;  /* 0x40400000d7ce7820 */ /* 0x000fe20000400000 */
[----:B------:R-:W-:Y:S01]  /*65f0*/  BSSY.RECONVERGENT B0, `(.L_x_43) ;  /* 0x0000012000007945 */ /* 0x000fe20003800200 */
[----:B------:R-:W-:Y:S01]  /*6600*/  DFMA R220, R208, R220, 1 ;  /* 0x3ff00000d0dc742b */ /* 0x000fe200000000dc */
[----:B------:R-:W-:Y:S02]  /*6610*/  IMAD R205, R202, 0x100000, R211 ;  /* 0x00100000cacd7824 */ /* 0x000fe400078e02d3 */
[----:B------:R-:W-:Y:S01]  /*6620*/  FFMA R223, R223, R206, R204 ;  /* 0x000000cedfdf7223 */ /* 0x000fe200000000cc */
[----:B------:R-:W-:-:S05]  /*6630*/  IMAD.MOV.U32 R204, RZ, RZ, R210 ;  /* 0x000000ffffcc7224 */ /* 0x000fca00078e00d2 */
[----:B------:R-:W-:Y:S05]  /*6640*/  @!P0 BRA `(.L_x_44) ;  /* 0x0000000000308947 */ /* 0x000fea0003800000 */
[C---:B------:R-:W-:Y:S02]  /*6650*/  DADD R204, R200.reuse, +INF ;  /* 0x7ff00000c8cc7429 */ /* 0x040fe40000000000 */
[----:B------:R-:W-:-:S08]  /*6660*/  DSETP.GEU.AND P0, PT, R200, RZ, PT ;  /* 0x000000ffc800722a */ /* 0x000fd00003f0e000 */
[----:B------:R-:W-:Y:S02]  /*6670*/  FSEL R204, R204, RZ, P0 ;  /* 0x000000ffcccc7208 */ /* 0x000fe40000000000 */
[----:B------:R-:W-:Y:S02]  /*6680*/  FSEL R205, R205, RZ, P0 ;  /* 0x000000ffcdcd7208 */ /* 0x000fe40000000000 */
[----:B------:R-:W-:-:S13]  /*6690*/  FSETP.GEU.AND P0, PT, |R201|, 4.2275390625, PT ;  /* 0x40874800c900780b */ /* 0x000fda0003f0e200 */
[----:B------:R-:W-:-:S04]  /*66a0*/  @!P0 LEA.HI R200, R202, R202, RZ, 0x1 ;  /* 0x000000cacac88211 */ /* 0x000fc800078f08ff */
[----:B------:R-:W-:-:S04]  /*66b0*/  @!P0 SHF.R.S32.HI R201, RZ, 0x1, R200 ;  /* 0x00000001ffc98819 */ /* 0x000fc800000114c8 */
[----:B------:R-:W-:Y:S01]  /*66c0*/  @!P0 IADD3 R200, PT, PT, R202, -R201, RZ ;  /* 0x800000c9cac88210 */ /* 0x000fe20007ffe0ff */
[----:B------:R-:W-:-:S03]  /*66d0*/  @!P0 IMAD R211, R201, 0x100000, R211 ;  /* 0x00100000c9d38824 */ /* 0x000fc600078e02d3 */
[----:B------:R-:W-:Y:S01]  /*66e0*/  @!P0 LEA R201, R200, 0x3ff00000, 0x14 ;  /* 0x3ff00000c8c98811 */ /* 0x000fe200078ea0ff */
[----:B------:R-:W-:-:S06]  /*66f0*/  @!P0 IMAD.MOV.U32 R200, RZ, RZ, RZ ;  /* 0x000000ffffc88224 */ /* 0x000fcc00078e00ff */
[----:B------:R-:W-:-:S11]  /*6700*/  @!P0 DMUL R204, R210, R200 ;  /* 0x000000c8d2cc8228 */ /* 0x000fd60000000000 */
.L_x_44:
[----:B------:R-:W-:Y:S05]  /*6710*/  BSYNC.RECONVERGENT B0 ;  /* 0x0000000000007941 */ /* 0x000fea0003800200 */
.L_x_43:
[----:B------:R-:W-:Y:S01]  /*6720*/  FSETP.GEU.AND P0, PT, |R199|, 4.1917929649353027344, PT ;  /* 0x4086232bc700780b */ /* 0x000fe20003f0e200 */
[----:B------:R-:W-:Y:S01]  /*6730*/  FFMA R212, R212, R215, R223 ;  /* 0x000000d7d4d47223 */ /* 0x000fe200000000df */
[----:B------:R-:W-:Y:S01]  /*6740*/  BSSY.RECONVERGENT B0, `(.L_x_45) ;  /* 0x0000011000007945 */ /* 0x000fe20003800200 */
[----:B------:R-:W-:Y:S01]  /*6750*/  LEA R201, R196, R221, 0x14 ;  /* 0x000000ddc4c97211 */ /* 0x000fe200078ea0ff */
[----:B------:R-:W-:Y:S02]  /*6760*/  IMAD.MOV.U32 R200, RZ, RZ, R220 ;  /* 0x000000ffffc87224 */ /* 0x000fe400078e00dc */
[----:B------:R-:W-:-:S07]  /*6770*/  FADD R210, R213, R212 ;  /* 0x000000d4d5d27221 */ /* 0x000fce0000000000 */
        /* <DEDUP_REMOVED lines=8> */
[----:B------:R-:W-:Y:S01]  /*6800*/  @!P0 LEA R221, R197, R221, 0x14 ;  /* 0x000000ddc5dd8211 */ /* 0x000fe200078ea0ff */
[----:B------:R-:W-:-:S05]  /*6810*/  @!P0 IMAD.IADD R196, R196, 0x1, -R197 ;  /* 0x00000001c4c48824 */ /* 0x000fca00078e0ac5 */
[----:B------:R-:W-:Y:S01]  /*6820*/  @!P0 LEA R197, R196, 0x3ff00000, 0x14 ;  /* 0x3ff00000c4c58811 */ /* 0x000fe200078ea0ff */
[----:B------:R-:W-:-:S06]  /*6830*/  @!P0 IMAD.MOV.U32 R196, RZ, RZ, RZ ;  /* 0x000000ffffc48224 */ /* 0x000fcc00078e00ff */
[----:B------:R-:W-:-:S11]  /*6840*/  @!P0 DMUL R200, R220, R196 ;  /* 0x000000c4dcc88228 */ /* 0x000fd60000000000 */
.L_x_46:
[----:B------:R-:W-:Y:S05]  /*6850*/  BSYNC.RECONVERGENT B0 ;  /* 0x0000000000007941 */ /* 0x000fea0003800200 */
.L_x_45:
[----:B------:R-:W-:Y:S01]  /*6860*/  FSETP.NEU.AND P0, PT, R0, 1, PT ;  /* 0x3f8000000000780b */ /* 0x000fe20003f0d000 */
[----:B------:R-:W-:Y:S01]  /*6870*/  FADD R213, -R213, R210 ;  /* 0x000000d2d5d57221 */ /* 0x000fe20000000100 */
[----:B------:R-:W-:Y:S01]  /*6880*/  BSSY.RECONVERGENT B0, `(.L_x_47) ;  /* 0x0000026000007945 */ /* 0x000fe20003800200 */
[----:B------:R-:W-:Y:S01]  /*6890*/  DADD R196, R6, 1 ;  /* 0x3ff0000006c47429 */ /* 0x000fe20000000000 */
[----:B------:R-:W-:Y:S01]  /*68a0*/  IMAD.MOV.U32 R198, RZ, RZ, 0x3f800000 ;  /* 0x3f800000ffc67424 */ /* 0x000fe200078e00ff */
[----:B------:R-:W-:Y:S01]  /*68b0*/  DMUL R200, R126, R200 ;  /* 0x000000c87ec87228 */ /* 0x000fe20000000000 */
[----:B------:R-:W-:-:S07]  /*68c0*/  FADD R212, R212, -R213 ;  /* 0x800000d5d4d47221 */ /* 0x000fce0000000000 */
[----:B------:R-:W-:Y:S05]  /*68d0*/  @!P0 BRA `(.L_x_48) ;  /* 0x0000000000808947 */ /* 0x000fea0003800000 */
[----:B------:R-:W-:-:S13]  /*68e0*/  FSETP.NAN.AND P1, PT, |R0|, |R0|, PT ;  /* 0x400000000000720b */ /* 0x000fda0003f28200 */
[----:B------:R-:W-:Y:S05]  /*68f0*/  @P1 BRA `(.L_x_49) ;  /* 0x0000000000741947 */ /* 0x000fea0003800000 */
[----:B------:R-:W-:Y:S01]  /*6900*/  FMUL R199, R210, 2 ;  /* 0x40000000d2c77820 */ /* 0x000fe20000400000 */
[----:B------:R-:W-:Y:S02]  /*6910*/  MOV R207, 0x391fcb8e ;  /* 0x391fcb8e00cf7802 */ /* 0x000fe40000000f00 */
[----:B------:R-:W-:Y:S01]  /*6920*/  FSETP.NEU.AND P2, PT, R0, RZ, PT ;  /* 0x000000ff0000720b */ /* 0x000fe20003f4d000 */
[----:B------:R-:W0:Y:S01]  /*6930*/  FRND R202, R199 ;  /* 0x000000c700ca7307 */ /* 0x000e220000201000 */
[----:B------:R-:W-:Y:S01]  /*6940*/  FSETP.GEU.AND P1, PT, R199, RZ, PT ;  /* 0x000000ffc700720b */ /* 0x000fe20003f2e000 */
[----:B------:R-:W-:-:S03]  /*6950*/  FFMA R203, R210, 2, -R199 ;  /* 0x40000000d2cb7823 */ /* 0x000fc600000008c7 */
[----:B------:R-:W-:Y:S01]  /*6960*/  FSEL R198, RZ, +INF , !P1 ;  /* 0x7f800000ffc67808 */ /* 0x000fe20004800000 */
[----:B------:R-:W-:Y:S01]  /*6970*/  FFMA R203, R212, 2, R203 ;  /* 0x40000000d4cb7823 */ /* 0x000fe200000000cb */
[----:B0-----:R-:W-:Y:S01]  /*6980*/  FSETP.GT.AND P1, PT, R202, RZ, PT ;  /* 0x000000ffca00720b */ /* 0x001fe20003f24000 */
[----:B------:R-:W-:-:S03]  /*6990*/  FADD R202, R199, -R202 ;  /* 0x800000cac7ca7221 */ /* 0x000fc60000000000 */
[----:B------:R-:W-:Y:S01]  /*69a0*/  SEL R206, RZ, 0x83000000, P1 ;  /* 0x83000000ffce7807 */ /* 0x000fe20000800000 */
[----:B------:R-:W-:Y:S01]  /*69b0*/  FADD R202, R202, R203 ;  /* 0x000000cbcaca7221 */ /* 0x000fe20000000000 */
[----:B------:R-:W-:-:S03]  /*69c0*/  FSETP.GT.AND P1, PT, |R199|, 152, PT ;  /* 0x43180000c700780b */ /* 0x000fc60003f24200 */
[----:B------:R-:W-:-:S04]  /*69d0*/  FFMA R203, R202, R207, 0.0013391353422775864601 ;  /* 0x3aaf85edcacb7423 */ /* 0x000fc800000000cf */
[C---:B------:R-:W-:Y:S02]  /*69e0*/  FFMA R207, R202.reuse, R203, 0.0096188392490148544312 ;  /* 0x3c1d9856cacf7423 */ /* 0x040fe400000000cb */
[----:B------:R-:W0:Y:S02]  /*69f0*/  F2I.NTZ R203, R199 ;  /* 0x000000c700cb7305 */ /* 0x000e240000203100 */
[----:B------:R-:W-:-:S04]  /*6a00*/  FFMA R207, R202, R207, 0.055503588169813156128 ;  /* 0x3d6357bbcacf7423 */ /* 0x000fc800000000cf */
[----:B------:R-:W-:-:S04]  /*6a10*/  FFMA R207, R202, R207, 0.24022644758224487305 ;  /* 0x3e75fdeccacf7423 */ /* 0x000fc800000000cf */
[----:B------:R-:W-:Y:S01]  /*6a20*/  FFMA R209, R202, R207, 0.69314718246459960938 ;  /* 0x3f317218cad17423 */ /* 0x000fe200000000cf */
[----:B------:R-:W-:-:S03]  /*6a30*/  VIADD R207, R206, 0x7f000000 ;  /* 0x7f000000cecf7836 */ /* 0x000fc60000000000 */
[----:B------:R-:W-:Y:S01]  /*6a40*/  FFMA R202, R202, R209, 1 ;  /* 0x3f800000caca7423 */ /* 0x000fe200000000d1 */
[----:B0-----:R-:W-:-:S03]  /*6a50*/  IMAD R203, R203, 0x800000, -R206 ;  /* 0x00800000cbcb7824 */ /* 0x001fc600078e0ace */
[----:B------:R-:W-:-:S04]  /*6a60*/  FMUL R202, R207, R202 ;  /* 0x000000cacfca7220 */ /* 0x000fc80000400000 */
[----:B------:R-:W-:Y:S01]  /*6a70*/  @!P1 FMUL R198, R203, R202 ;  /* 0x000000cacbc69220 */ /* 0x000fe20000400000 */
[----:B------:R-:W-:-:S13]  /*6a80*/  FSETP.NEU.AND P1, PT, |R0|, +INF , PT ;  /* 0x7f8000000000780b */ /* 0x000fda0003f2d200 */
[----:B------:R-:W-:Y:S05]  /*6a90*/  @P1 BRA P2, `(.L_x_48) ;  /* 0x0000000000101947 */ /* 0x000fea0001000000 */
[----:B------:R-:W-:-:S05]  /*6aa0*/  FADD R198, R0, R0 ;  /* 0x0000000000c67221 */ /* 0x000fca0000000000 */
[----:B------:R-:W-:Y:S01]  /*6ab0*/  LOP3.LUT R198, R198, 0x7fffffff, RZ, 0xc0, !PT ;  /* 0x7fffffffc6c67812 */ /* 0x000fe200078ec0ff */
[----:B------:R-:W-:Y:S06]  /*6ac0*/  BRA `(.L_x_48) ;  /* 0x0000000000047947 */ /* 0x000fec0003800000 */
.L_x_49:
[----:B------:R-:W-:-:S07]  /*6ad0*/  FADD R198, R0, 2 ;  /* 0x4000000000c67421 */ /* 0x000fce0000000000 */
.L_x_48:
[----:B------:R-:W-:Y:S05]  /*6ae0*/  BSYNC.RECONVERGENT B0 ;  /* 0x0000000000007941 */ /* 0x000fea0003800200 */
.L_x_47:
[C---:B------:R-:W-:Y:S01]  /*6af0*/  FMUL R202, R210.reuse, 3 ;  /* 0x40400000d2ca7820 */ /* 0x040fe20000400000 */
[----:B------:R-:W-:Y:S01]  /*6b00*/  DFMA R194, R18, R194, R4 ;  /* 0x000000c212c2722b */ /* 0x000fe20000000004 */
[----:B------:R-:W0:Y:S01]  /*6b10*/  LDCU.64 UR4, c[0x0][0x3c0] ;  /* 0x00007800ff0477ac */ /* 0x000e220008000a00 */
[----:B------:R-:W-:Y:S01]  /*6b20*/  BSSY.RECONVERGENT B0, `(.L_x_50) ;  /* 0x0000037000007945 */ /* 0x000fe20003800200 */
[----:B------:R-:W1:Y:S01]  /*6b30*/  FRND R203, R202 ;  /* 0x000000ca00cb7307 */ /* 0x000e620000201000 */
[----:B------:R-:W-:Y:S01]  /*6b40*/  FFMA R199, R210, 3, -R202 ;  /* 0x40400000d2c77823 */ /* 0x000fe200000008ca */
[----:B------:R-:W-:Y:S01]  /*6b50*/  HFMA2 R210, -RZ, RZ, 0.64013671875, -15.109375 ;  /* 0x391fcb8effd27431 */ /* 0x000fe200000001ff */
[----:B------:R-:W-:Y:S02]  /*6b60*/  FSETP.GEU.AND P2, PT, R202, RZ, PT ;  /* 0x000000ffca00720b */ /* 0x000fe40003f4e000 */
[----:B------:R-:W-:Y:S01]  /*6b70*/  FFMA R199, R212, 3, R199 ;  /* 0x40400000d4c77823 */ /* 0x000fe200000000c7 */
[----:B------:R-:W-:Y:S01]  /*6b80*/  DFMA R192, R194, R192, 6.75539944105574400000e+15 ;  /* 0x43380000c2c0742b */ /* 0x000fe200000000c0 */
[----:B-1----:R-:W-:Y:S01]  /*6b90*/  FADD R206, R202, -R203 ;  /* 0x800000cbcace7221 */ /* 0x002fe20000000000 */
[----:B------:R-:W-:Y:S01]  /*6ba0*/  FSETP.GT.AND P1, PT, R203, RZ, PT ;  /* 0x000000ffcb00720b */ /* 0x000fe20003f24000 */
[----:B0-----:R-:W-:Y:S01]  /*6bb0*/  DMUL R200, R200, UR4 ;  /* 0x00000004c8c87c28 */ /* 0x001fe20008000000 */
[----:B------:R-:W0:Y:S01]  /*6bc0*/  F2I.NTZ R203, R202 ;  /* 0x000000ca00cb7305 */ /* 0x000e220000203100 */
[----:B------:R-:W-:Y:S01]  /*6bd0*/  FADD R199, R199, R206 ;  /* 0x000000cec7c77221 */ /* 0x000fe20000000000 */
[----:B------:R-:W-:-:S02]  /*6be0*/  SEL R208, RZ, 0x83000000, P1 ;  /* 0x83000000ffd07807 */ /* 0x000fc40000800000 */
[----:B------:R-:W-:Y:S01]  /*6bf0*/  FSETP.GT.AND P1, PT, |R202|, 152, PT ;  /* 0x43180000ca00780b */ /* 0x000fe20003f24200 */
[C---:B------:R-:W-:Y:S02]  /*6c00*/  FFMA R206, R199.reuse, R210, 0.0013391353422775864601 ;  /* 0x3aaf85edc7ce7423 */ /* 0x040fe400000000d2 */
[----:B------:R-:W-:Y:S02]  /*6c10*/  VIADD R207, R208, 0x7f000000 ;  /* 0x7f000000d0cf7836 */ /* 0x000fe40000000000 */
[----:B------:R-:W-:-:S04]  /*6c20*/  FFMA R206, R199, R206, 0.0096188392490148544312 ;  /* 0x3c1d9856c7ce7423 */ /* 0x000fc800000000ce */
[----:B------:R-:W-:Y:S01]  /*6c30*/  FFMA R206, R199, R206, 0.055503588169813156128 ;  /* 0x3d6357bbc7ce7423 */ /* 0x000fe200000000ce */
[----:B0-----:R-:W-:-:S03]  /*6c40*/  IMAD R203, R203, 0x800000, -R208 ;  /* 0x00800000cbcb7824 */ /* 0x001fc600078e0ad0 */
[----:B------:R-:W-:-:S04]  /*6c50*/  FFMA R206, R199, R206, 0.24022644758224487305 ;  /* 0x3e75fdecc7ce7423 */ /* 0x000fc800000000ce */
[----:B------:R-:W-:-:S04]  /*6c60*/  FFMA R206, R199, R206, 0.69314718246459960938 ;  /* 0x3f317218c7ce7423 */ /* 0x000fc800000000ce */
[----:B------:R-:W-:-:S04]  /*6c70*/  FFMA R206, R199, R206, 1 ;  /* 0x3f800000c7ce7423 */ /* 0x000fc800000000ce */
[----:B------:R-:W-:-:S04]  /*6c80*/  FMUL R206, R206, R207 ;  /* 0x000000cfcece7220 */ /* 0x000fc80000400000 */
[----:B------:R-:W-:Y:S01]  /*6c90*/  FMUL R199, R206, R203 ;  /* 0x000000cbcec77220 */ /* 0x000fe20000400000 */
[----:B------:R-:W-:Y:S01]  /*6ca0*/  DADD R202, R192, -6.75539944105574400000e+15 ;  /* 0xc3380000c0ca7429 */ /* 0x000fe20000000000 */
[----:B------:R-:W-:Y:S02]  /*6cb0*/  @P1 FSEL R199, RZ, +INF , !P2 ;  /* 0x7f800000ffc71808 */ /* 0x000fe40005000000 */
[----:B------:R-:W-:-:S05]  /*6cc0*/  FSETP.GEU.AND P1, PT, |R195|, 4.1917929649353027344, PT ;  /* 0x4086232bc300780b */ /* 0x000fca0003f2e200 */
[----:B------:R-:W-:-:S08]  /*6cd0*/  DFMA R190, R202, -R190, R194 ;  /* 0x800000becabe722b */ /* 0x000fd000000000c2 */
[----:B------:R-:W-:-:S08]  /*6ce0*/  DFMA R190, R202, -R188, R190 ;  /* 0x800000bccabe722b */ /* 0x000fd000000000be */
[----:B------:R-:W-:-:S08]  /*6cf0*/  DFMA R184, R190, R186, R184 ;  /* 0x000000babeb8722b */ /* 0x000fd000000000b8 */
        /* <DEDUP_REMOVED lines=8> */
[----:B------:R-:W-:-:S08]  /*6d80*/  DFMA R184, R190, R184, 1 ;  /* 0x3ff00000beb8742b */ /* 0x000fd000000000b8 */
[----:B------:R-:W-:-:S10]  /*6d90*/  DFMA R12, R190, R184, 1 ;  /* 0x3ff00000be0c742b */ /* 0x000fd400000000b8 */
[----:B------:R-:W-:Y:S01]  /*6da0*/  LEA R11, R192, R13, 0x14 ;  /* 0x0000000dc00b7211 */ /* 0x000fe200078ea0ff */
[----:B------:R-:W-:Y:S01]  /*6db0*/  IMAD.MOV.U32 R10, RZ, RZ, R12 ;  /* 0x000000ffff0a7224 */ /* 0x000fe200078e000c */
[----:B------:R-:W-:Y:S06]  /*6dc0*/  @!P1 BRA `(.L_x_51) ;  /* 0x0000000000309947 */ /* 0x000fec0003800000 */
        /* <DEDUP_REMOVED lines=12> */
.L_x_51:
[----:B------:R-:W-:Y:S05]  /*6e90*/  BSYNC.RECONVERGENT B0 ;  /* 0x0000000000007941 */ /* 0x000fea0003800200 */
.L_x_50:
[----:B------:R-:W-:Y:S01]  /*6ea0*/  DMUL R10, R10, 4 ;  /* 0x401000000a0a7828 */ /* 0x000fe20000000000 */
[----:B------:R-:W-:Y:S01]  /*6eb0*/  UMOV UR4, 0x54442d18 ;  /* 0x54442d1800047882 */ /* 0x000fe20000000000 */
[----:B------:R-:W-:Y:S01]  /*6ec0*/  UMOV UR5, 0x400921fb ;  /* 0x400921fb00057882 */ /* 0x000fe20000000000 */
[----:B------:R-:W-:Y:S01]  /*6ed0*/  BSSY.RECONVERGENT B0, `(.L_x_52) ;  /* 0x000000a000007945 */ /* 0x000fe20003800200 */
[----:B------:R-:W-:-:S04]  /*6ee0*/  IMAD.MOV.U32 R176, RZ, RZ, 0x3f800000 ;  /* 0x3f800000ffb07424 */ /* 0x000fc800078e00ff */
[----:B------:R-:W-:Y:S01]  /*6ef0*/  DMUL R14, R10, UR4 ;  /* 0x000000040a0e7c28 */ /* 0x000fe20008000000 */
[----:B------:R-:W-:Y:S10]  /*6f00*/  @!P0 BRA `(.L_x_53) ;  /* 0x0000000000188947 */ /* 0x000ff40003800000 */
[----:B------:R-:W-:-:S04]  /*6f10*/  FSETP.NAN.AND P0, PT, |R0|, |R0|, PT ;  /* 0x400000000000720b */ /* 0x000fc80003f08200 */
[----:B------:R-:W-:-:S09]  /*6f20*/  FSETP.NEU.AND P1, PT, R0, RZ, !P0 ;  /* 0x000000ff0000720b */ /* 0x000fd2000472d000 */
[C---:B------:R-:W-:Y:S01]  /*6f30*/  @!P0 FADD R176, R0.reuse, R0 ;  /* 0x0000000000b08221 */ /* 0x040fe20000000000 */
[----:B------:R-:W-:-:S04]  /*6f40*/  @!P0 FSETP.NEU.AND P2, PT, |R0|, +INF , PT ;  /* 0x7f8000000000880b */ /* 0x000fc80003f4d200 */
[----:B------:R-:W-:Y:S01]  /*6f50*/  @P1 FSEL R176, R176, R199, !P2 ;  /* 0x000000c7b0b01208 */ /* 0x000fe20005000000 */
[----:B------:R-:W-:-:S08]  /*6f60*/  @P0 FADD R176, R0, 3 ;  /* 0x4040000000b00421 */ /* 0x000fd00000000000 */
.L_x_53:
[----:B------:R-:W-:Y:S05]  /*6f70*/  BSYNC.RECONVERGENT B0 ;  /* 0x0000000000007941 */ /* 0x000fea0003800200 */
.L_x_52:
[----:B------:R-:W0:Y:S01]  /*6f80*/  F2F.F64.F32 R10, R176 ;  /* 0x000000b0000a7310 */ /* 0x000e220000201800 */
[----:B------:R-:W-:Y:S01]  /*6f90*/  UMOV UR4, 0x54442d18 ;  /* 0x54442d1800047882 */ /* 0x000fe20000000000 */
[----:B------:R-:W-:Y:S01]  /*6fa0*/  UMOV UR5, 0x402921fb ;  /* 0x402921fb00057882 */ /* 0x000fe20000000000 */
[----:B------:R-:W-:Y:S01]  /*6fb0*/  DMUL R14, R14, R2 ;  /* 0x000000020e0e7228 */ /* 0x000fe20000000000 */
[----:B------:R-:W-:Y:S01]  /*6fc0*/  BSSY.RECONVERGENT B0, `(.L_x_54) ;  /* 0x0000023000007945 */ /* 0x000fe20003800200 */
[----:B0-----:R-:W-:-:S08]  /*6fd0*/  DMUL R12, R10, UR4 ;  /* 0x000000040a0c7c28 */ /* 0x001fd00008000000 */
[----:B------:R-:W-:Y:S02]  /*6fe0*/  DMUL R20, R130, R12 ;  /* 0x0000000c82147228 */ /* 0x000fe40000000000 */
[----:B------:R-:W0:Y:S06]  /*6ff0*/  F2F.F64.F32 R12, R198 ;  /* 0x000000c6000c7310 */ /* 0x000e2c0000201800 */
[----:B------:R-:W-:Y:S01]  /*7000*/  DMUL R178, R100, R20 ;  /* 0x0000001464b27228 */ /* 0x000fe20000000000 */
[----:B------:R-:W-:-:S05]  /*7010*/  MOV R20, 0x1 ;  /* 0x0000000100147802 */ /* 0x000fca0000000f00 */
[----:B------:R-:W1:Y:S01]  /*7020*/  MUFU.RCP64H R21, R179 ;  /* 0x000000b300157308 */ /* 0x000e620000001800 */
[C---:B0-----:R-:W-:Y:S02]  /*7030*/  DMUL R200, R12.reuse, R200 ;  /* 0x000000c80cc87228 */ /* 0x041fe40000000000 */
[----:B------:R-:W-:-:S06]  /*7040*/  DMUL R14, R12, R14 ;  /* 0x0000000e0c0e7228 */ /* 0x000fcc0000000000 */
[----:B------:R-:W-:Y:S02]  /*7050*/  DMUL R200, R66, R200 ;  /* 0x000000c842c87228 */ /* 0x000fe40000000000 */
[----:B------:R-:W-:Y:S02]  /*7060*/  DMUL R14, R14, R40 ;  /* 0x000000280e0e7228 */ /* 0x000fe40000000000 */
[----:B-1----:R-:W-:-:S06]  /*7070*/  DFMA R2, -R178, R20, 1 ;  /* 0x3ff00000b202742b */ /* 0x002fcc0000000114 */
[----:B------:R-:W-:Y:S02]  /*7080*/  DMUL R14, R130, R14 ;  /* 0x0000000e820e7228 */ /* 0x000fe40000000000 */
[----:B------:R-:W-:Y:S02]  /*7090*/  DFMA R176, R2, R2, R2 ;  /* 0x0000000202b0722b */ /* 0x000fe40000000002 */
[----:B------:R-:W-:-:S06]  /*70a0*/  DFMA R2, R136, R196, -R200 ;  /* 0x000000c48802722b */ /* 0x000fcc00000008c8 */
[----:B------:R-:W-:Y:S02]  /*70b0*/  DFMA R176, R20, R176, R20 ;  /* 0x000000b014b0722b */ /* 0x000fe40000000014 */
[----:B------:R-:W-:-:S06]  /*70c0*/  DFMA R2, R66, R14, R2 ;  /* 0x0000000e4202722b */ /* 0x000fcc0000000002 */
[----:B------:R-:W-:Y:S02]  /*70d0*/  DFMA R14, -R178, R176, 1 ;  /* 0x3ff00000b20e742b */ /* 0x000fe400000001b0 */
[----:B------:R-:W-:-:S06]  /*70e0*/  DMUL R204, R2, R204 ;  /* 0x000000cc02cc7228 */ /* 0x000fcc0000000000 */
[----:B------:R-:W-:-:S04]  /*70f0*/  DFMA R14, R176, R14, R176 ;  /* 0x0000000eb00e722b */ /* 0x000fc800000000b0 */
[----:B------:R-:W-:-:S04]  /*7100*/  FSETP.GEU.AND P0, PT, |R205|, 6.5827683646048100446e-37, PT ;  /* 0x03600000cd00780b */ /* 0x000fc80003f0e200 */
[----:B------:R-:W-:-:S08]  /*7110*/  DMUL R2, R204, R14 ;  /* 0x0000000ecc027228 */ /* 0x000fd00000000000 */
[----:B------:R-:W-:-:S08]  /*7120*/  DFMA R20, -R178, R2, R204 ;  /* 0x00000002b214722b */ /* 0x000fd000000001cc */
[----:B------:R-:W-:-:S10]  /*7130*/  DFMA R2, R14, R20, R2 ;  /* 0x000000140e02722b */ /* 0x000fd40000000002 */
[----:B------:R-:W-:-:S05]  /*7140*/  FFMA R0, RZ, R179, R3 ;  /* 0x000000b3ff007223 */ /* 0x000fca0000000003 */
[----:B------:R-:W-:-:S13]  /*7150*/  FSETP.GT.AND P1, PT, |R0|, 1.469367938527859385e-39, PT ;  /* 0x001000000000780b */ /* 0x000fda0003f24200 */
[----:B------:R-:W-:Y:S05]  /*7160*/  @P1 BRA P0, `(.L_x_55) ;  /* 0x0000000000201947 */ /* 0x000fea0000000000 */
[----:B------:R-:W-:Y:S01]  /*7170*/  IMAD.MOV.U32 R14, RZ, RZ, R204 ;  /* 0x000000ffff0e7224 */ /* 0x000fe200078e00cc */
[----:B------:R-:W-:Y:S01]  /*7180*/  MOV R185, R178 ;  /* 0x000000b200b97202 */ /* 0x000fe20000000f00 */
[----:B------:R-:W-:Y:S01]  /*7190*/  IMAD.MOV.U32 R15, RZ, RZ, R205 ;  /* 0x000000ffff0f7224 */ /* 0x000fe200078e00cd */
[----:B------:R-:W-:Y:S01]  /*71a0*/  MOV R0, 0x71d0 ;  /* 0x000071d000007802 */ /* 0x000fe20000000f00 */
[----:B------:R-:W-:-:S07]  /*71b0*/  IMAD.MOV.U32 R180, RZ, RZ, R179 ;  /* 0x000000ffffb47224 */ /* 0x000fce00078e00b3 */
[----:B------:R-:W-:Y:S05]  /*71c0*/  CALL.REL.NOINC `($__internal_1_$__cuda_sm20_div_rn_f64_full) ;  /* 0x0000003400a87944 */ /* 0x000fea0003c00000 */
[----:B------:R-:W-:Y:S01]  /*71d0*/  IMAD.MOV.U32 R2, RZ, RZ, R182 ;  /* 0x000000ffff027224 */ /* 0x000fe200078e00b6 */
[----:B------:R-:W-:-:S07]  /*71e0*/  MOV R3, R183 ;  /* 0x000000b700037202 */ /* 0x000fce0000000f00 */
.L_x_55:
[----:B------:R-:W-:Y:S05]  /*71f0*/  BSYNC.RECONVERGENT B0 ;  /* 0x0000000000007941 */ /* 0x000fea0003800200 */
.L_x_54:
[----:B------:R-:W0:Y:S01]  /*7200*/  LDC.64 R14, c[0x0][0x3a8] ;  /* 0x0000ea00ff0e7b82 */ /* 0x000e220000000a00 */
[----:B------:R-:W-:Y:S01]  /*7210*/  DADD R178, R16, R42 ;  /* 0x0000000010b27229 */ /* 0x000fe2000000002a */
[----:B------:R-:W-:Y:S01]  /*7220*/  IMAD.MOV.U32 R176, RZ, RZ, 0x652b82fe ;  /* 0x652b82feffb07424 */ /* 0x000fe200078e00ff */
[----:B------:R-:W-:Y:S01]  /*7230*/  MOV R194, 0xfefa39ef ;  /* 0xfefa39ef00c27802 */ /* 0x000fe20000000f00 */
[----:B------:R-:W-:Y:S01]  /*7240*/  IMAD.MOV.U32 R177, RZ, RZ, 0x3ff71547 ;  /* 0x3ff71547ffb17424 */ /* 0x000fe200078e00ff */
[----:B------:R-:W-:Y:S01]  /*7250*/  MOV R199, 0x3c7abc9e ;  /* 0x3c7abc9e00c77802 */ /* 0x000fe20000000f00 */
[----:B------:R-:W-:Y:S01]  /*7260*/  IMAD.MOV.U32 R195, RZ, RZ, 0x3fe62e42 ;  /* 0x3fe62e42ffc37424 */ /* 0x000fe200078e00ff */
[----:B------:R-:W-:Y:S01]  /*7270*/  MOV R202, 0xfca213ea ;  /* 0xfca213ea00ca7802 */ /* 0x000fe20000000f00 */
[----:B------:R-:W-:Y:S01]  /*7280*/  IMAD.MOV.U32 R198, RZ, RZ, 0x3b39803f ;  /* 0x3b39803fffc67424 */ /* 0x000fe200078e00ff */
[----:B------:R-:W-:Y:S01]  /*7290*/  DFMA R178, R178, R18, -R4 ;  /* 0x00000012b2b2722b */ /* 0x000fe20000000804 */
[----:B------:R-:W-:Y:S01]  /*72a0*/  IMAD.MOV.U32 R200, RZ, RZ, 0x69ce2bdf ;  /* 0x69ce2bdfffc87424 */ /* 0x000fe200078e00ff */
[----:B------:R-:W-:Y:S01]  /*72b0*/  MOV R205, 0x3ec71dee ;  /* 0x3ec71dee00cd7802 */ /* 0x000fe20000000f00 */
[----:B------:R-:W-:Y:S01]  /*72c0*/  IMAD.MOV.U32 R201, RZ, RZ, 0x3e5ade15 ;  /* 0x3e5ade15ffc97424 */ /* 0x000fe200078e00ff */
[----:B------:R-:W-:Y:S01]  /*72d0*/  BSSY.RECONVERGENT B0, `(.L_x_56) ;  /* 0x000004f000007945 */ /* 0x000fe20003800200 */
[----:B------:R-:W-:-:S02]  /*72e0*/  IMAD.MOV.U32 R203, RZ, RZ, 0x3e928af3 ;  /* 0x3e928af3ffcb7424 */ /* 0x000fc400078e00ff */
[----:B------:R-:W-:Y:S01]  /*72f0*/  IMAD.MOV.U32 R204, RZ, RZ, 0x62401315 ;  /* 0x62401315ffcc7424 */ /* 0x000fe200078e00ff */
[----:B------:R-:W-:Y:S01]  /*7300*/  DFMA R180, R178, R176, 6.75539944105574400000e+15 ;  /* 0x43380000b2b4742b */ /* 0x000fe200000000b0 */
[----:B------:R-:W-:Y:S01]  /*7310*/  IMAD.MOV.U32 R206, RZ, RZ, 0x7c89eb71 ;  /* 0x7c89eb71ffce7424 */ /* 0x000fe200078e00ff */
[----:B------:R-:W-:Y:S01]  /*7320*/  FSETP.GEU.AND P0, PT, |R179|, 4.1917929649353027344, PT ;  /* 0x4086232bb300780b */ /* 0x000fe20003f0e200 */
[----:B------:R-:W-:Y:S01]  /*7330*/  IMAD.MOV.U32 R207, RZ, RZ, 0x3efa0199 ;  /* 0x3efa0199ffcf7424 */ /* 0x000fe200078e00ff */
[----:B0-----:R-:W-:-:S04]  /*7340*/  DFMA R6, R18, R14, R6 ;  /* 0x0000000e1206722b */ /* 0x001fc80000000006 */
[----:B------:R-:W-:Y:S02]  /*7350*/  DADD R184, R180, -6.75539944105574400000e+15 ;  /* 0xc3380000b4b87429 */ /* 0x000fe40000000000 */
[----:B------:R-:W-:Y:S02]  /*7360*/  DFMA R4, R18, R14, R4 ;  /* 0x0000000e1204722b */ /* 0x000fe40000000004 */
[----:B------:R-:W-:-:S04]  /*7370*/  DFMA R20, R6, R176, 6.75539944105574400000e+15 ;  /* 0x433800000614742b */ /* 0x000fc800000000b0 */
[----:B------:R-:W-:Y:S02]  /*7380*/  DFMA R182, R184, -R194, R178 ;  /* 0x800000c2b8b6722b */ /* 0x000fe400000000b2 */
[----:B------:R-:W-:Y:S02]  /*7390*/  DFMA R176, R4, R176, 6.75539944105574400000e+15 ;  /* 0x4338000004b0742b */ /* 0x000fe400000000b0 */
[----:B------:R-:W-:-:S04]  /*73a0*/  DADD R186, R20, -6.75539944105574400000e+15 ;  /* 0xc338000014ba7429 */ /* 0x000fc80000000000 */
[----:B------:R-:W-:Y:S02]  /*73b0*/  DFMA R184, R184, -R198, R182 ;  /* 0x800000c6b8b8722b */ /* 0x000fe400000000b6 */
[----:B------:R-:W-:Y:S02]  /*73c0*/  DADD R192, R176, -6.75539944105574400000e+15 ;  /* 0xc3380000b0c07429 */ /* 0x000fe40000000000 */
[----:B------:R-:W-:-:S04]  /*73d0*/  DFMA R188, R186, -R194, R6 ;  /* 0x800000c2babc722b */ /* 0x000fc80000000006 */
[----:B------:R-:W-:Y:S02]  /*73e0*/  DFMA R182, R184, R200, R202 ;  /* 0x000000c8b8b6722b */ /* 0x000fe400000000ca */
[----:B------:R-:W-:Y:S02]  /*73f0*/  DFMA R194, R192, -R194, R4 ;  /* 0x800000c2c0c2722b */ /* 0x000fe40000000004 */
[----:B------:R-:W-:-:S04]  /*7400*/  DFMA R186, R186, -R198, R188 ;  /* 0x800000c6baba722b */ /* 0x000fc800000000bc */
[----:B------:R-:W-:Y:S02]  /*7410*/  DFMA R188, R184, R182, R204 ;  /* 0x000000b6b8bc722b */ /* 0x000fe400000000cc */
[----:B------:R-:W-:Y:S01]  /*7420*/  DFMA R182, R192, -R198, R194 ;  /* 0x800000c6c0b6722b */ /* 0x000fe200000000c2 */
[----:B------:R-:W-:Y:S01]  /*7430*/  MOV R194, 0x14761f65 ;  /* 0x14761f6500c27802 */ /* 0x000fe20000000f00 */
[----:B------:R-:W-:Y:S01]  /*7440*/  IMAD.MOV.U32 R195, RZ, RZ, 0x3f2a01a0 ;  /* 0x3f2a01a0ffc37424 */ /* 0x000fe200078e00ff */
[----:B------:R-:W-:Y:S01]  /*7450*/  DFMA R190, R186, R200, R202 ;  /* 0x000000c8babe722b */ /* 0x000fe200000000ca */
[----:B------:R-:W-:Y:S02]  /*7460*/  IMAD.MOV.U32 R198, RZ, RZ, 0x1852b7af ;  /* 0x1852b7afffc67424 */ /* 0x000fe400078e00ff */
[----:B------:R-:W-:Y:S01]  /*7470*/  DFMA R188, R184, R188, R206 ;  /* 0x000000bcb8bc722b */ /* 0x000fe200000000ce */
[----:B------:R-:W-:Y:S01]  /*7480*/  MOV R199, 0x3f56c16c ;  /* 0x3f56c16c00c77802 */ /* 0x000fe20000000f00 */
[----:B------:R-:W-:Y:S01]  /*7490*/  DFMA R192, R182, R200, R202 ;  /* 0x000000c8b6c0722b */ /* 0x000fe200000000ca */
[----:B------:R-:W-:Y:S01]  /*74a0*/  IMAD.MOV.U32 R200, RZ, RZ, 0x11122322 ;  /* 0x11122322ffc87424 */ /* 0x000fe200078e00ff */
[----:B------:R-:W-:Y:S01]  /*74b0*/  MOV R202, 0x555502a1 ;  /* 0x555502a100ca7802 */ /* 0x000fe20000000f00 */
[----:B------:R-:W-:Y:S01]  /*74c0*/  DFMA R190, R186, R190, R204 ;  /* 0x000000bebabe722b */ /* 0x000fe200000000cc */
[----:B------:R-:W-:-:S02]  /*74d0*/  IMAD.MOV.U32 R201, RZ, RZ, 0x3f811111 ;  /* 0x3f811111ffc97424 */ /* 0x000fc400078e00ff */
[----:B------:R-:W-:Y:S01]  /*74e0*/  DFMA R188, R184, R188, R194 ;  /* 0x000000bcb8bc722b */ /* 0x000fe200000000c2 */
[----:B------:R-:W-:Y:S01]  /*74f0*/  IMAD.MOV.U32 R203, RZ, RZ, 0x3fa55555 ;  /* 0x3fa55555ffcb7424 */ /* 0x000fe200078e00ff */
[----:B------:R-:W-:-:S03]  /*7500*/  DFMA R192, R182, R192, R204 ;  /* 0x000000c0b6c0722b */ /* 0x000fc600000000cc */
[----:B------:R-:W-:-:S03]  /*7510*/  DFMA R190, R186, R190, R206 ;  /* 0x000000bebabe722b */ /* 0x000fc600000000ce */
[----:B------:R-:W-:Y:S02]  /*7520*/  DFMA R188, R184, R188, R198 ;  /* 0x000000bcb8bc722b */ /* 0x000fe400000000c6 */
[----:B------:R-:W-:-:S03]  /*7530*/  DFMA R192, R182, R192, R206 ;  /* 0x000000c0b6c0722b */ /* 0x000fc600000000ce */
[----:B------:R-:W-:-:S03]  /*7540*/  DFMA R190, R186, R190, R194 ;  /* 0x000000bebabe722b */ /* 0x000fc600000000c2 */
[----:B------:R-:W-:Y:S02]  /*7550*/  DFMA R188, R184, R188, R200 ;  /* 0x000000bcb8bc722b */ /* 0x000fe400000000c8 */
[----:B------:R-:W-:Y:S01]  /*7560*/  DFMA R192, R182, R192, R194 ;  /* 0x000000c0b6c0722b */ /* 0x000fe200000000c2 */
[----:B------:R-:W-:Y:S01]  /*7570*/  IMAD.MOV.U32 R194, RZ, RZ, 0x55555511 ;  /* 0x55555511ffc27424 */ /* 0x000fe200078e00ff */
[----:B------:R-:W-:Y:S01]  /*7580*/  MOV R195, 0x3fc55555 ;  /* 0x3fc5555500c37802 */ /* 0x000fe20000000f00 */
[----:B------:R-:W-:-:S03]  /*7590*/  DFMA R190, R186, R190, R198 ;  /* 0x000000bebabe722b */ /* 0x000fc600000000c6 */
[----:B------:R-:W-:Y:S02]  /*75a0*/  DFMA R188, R184, R188, R202 ;  /* 0x000000bcb8bc722b */ /* 0x000fe400000000ca */
[----:B------:R-:W-:Y:S01]  /*75b0*/  DFMA R192, R182, R192, R198 ;  /* 0x000000c0b6c0722b */ /* 0x000fe200000000c6 */
[----:B------:R-:W-:Y:S02]  /*75c0*/  IMAD.MOV.U32 R198, RZ, RZ, 0xb ;  /* 0x0000000bffc67424 */ /* 0x000fe400078e00ff */
[----:B------:R-:W-:Y:S01]  /*75d0*/  DFMA R190, R186, R190, R200 ;  /* 0x000000bebabe722b */ /* 0x000fe200000000c8 */
[----:B------:R-:W-:Y:S02]  /*75e0*/  IMAD.MOV.U32 R199, RZ, RZ, 0x3fe00000 ;  /* 0x3fe00000ffc77424 */ /* 0x000fe400078e00ff */
[----:B------:R-:W-:Y:S02]  /*75f0*/  DFMA R188, R184, R188, R194 ;  /* 0x000000bcb8bc722b */ /* 0x000fe400000000c2 */
[----:B------:R-:W-:-:S03]  /*7600*/  DFMA R192, R182, R192, R200 ;  /* 0x000000c0b6c0722b */ /* 0x000fc600000000c8 */
[----:B------:R-:W-:-:S03]  /*7610*/  DFMA R190, R186, R190, R202 ;  /* 0x000000bebabe722b */ /* 0x000fc600000000ca */
[----:B------:R-:W-:Y:S02]  /*7620*/  DFMA R188, R184, R188, R198 ;  /* 0x000000bcb8bc722b */ /* 0x000fe400000000c6 */
[----:B------:R-:W-:-:S03]  /*7630*/  DFMA R192, R182, R192, R202 ;  /* 0x000000c0b6c0722b */ /* 0x000fc600000000ca */
[----:B------:R-:W-:-:S03]  /*7640*/  DFMA R190, R186, R190, R194 ;  /* 0x000000bebabe722b */ /* 0x000fc600000000c2 */
[----:B------:R-:W-:Y:S02]  /*7650*/  DFMA R188, R184, R188, 1 ;  /* 0x3ff00000b8bc742b */ /* 0x000fe400000000bc */
[----:B------:R-:W-:-:S03]  /*7660*/  DFMA R192, R182, R192, R194 ;  /* 0x000000c0b6c0722b */ /* 0x000fc600000000c2 */
[----:B------:R-:W-:-:S03]  /*7670*/  DFMA R190, R186, R190, R198 ;  /* 0x000000bebabe722b */ /* 0x000fc600000000c6 */
[----:B------:R-:W-:Y:S02]  /*7680*/  DFMA R188, R184, R188, 1 ;  /* 0x3ff00000b8bc742b */ /* 0x000fe400000000bc */
[----:B------:R-:W-:-:S03]  /*7690*/  DFMA R192, R182, R192, R198 ;  /* 0x000000c0b6c0722b */ /* 0x000fc600000000c6 */
[----:B------:R-:W-:-:S05]  /*76a0*/  DFMA R190, R186, R190, 1 ;  /* 0x3ff00000babe742b */ /* 0x000fca00000000be */
[----:B------:R-:W-:Y:S01]  /*76b0*/  LEA R185, R180, R189, 0x14 ;  /* 0x000000bdb4b97211 */ /* 0x000fe200078ea0ff */
[----:B------:R-:W-:Y:S02]  /*76c0*/  IMAD.MOV.U32 R184, RZ, RZ, R188 ;  /* 0x000000ffffb87224 */ /* 0x000fe400078e00bc */
[----:B------:R-:W-:Y:S01]  /*76d0*/  DFMA R190, R186, R190, 1 ;  /* 0x3ff00000babe742b */ /* 0x000fe200000000be */
[----:B------:R-:W-:Y:S10]  /*76e0*/  @!P0 BRA `(.L_x_57) ;  /* 0x0000000000348947 */ /* 0x000ff40003800000 */
[C---:B------:R-:W-:Y:S02]  /*76f0*/  DADD R184, R178.reuse, +INF ;  /* 0x7ff00000b2b87429 */ /* 0x040fe40000000000 */
[----:B------:R-:W-:-:S08]  /*7700*/  DSETP.GEU.AND P0, PT, R178, RZ, PT ;  /* 0x000000ffb200722a */ /* 0x000fd00003f0e000 */
[----:B------:R-:W-:Y:S02]  /*7710*/  FSEL R184, R184, RZ, P0 ;  /* 0x000000ffb8b87208 */ /* 0x000fe40000000000 */
[----:B------:R-:W-:Y:S02]  /*7720*/  FSEL R185, R185, RZ, P0 ;  /* 0x000000ffb9b97208 */ /* 0x000fe40000000000 */
[----:B------:R-:W-:-:S13]  /*7730*/  FSETP.GEU.AND P0, PT, |R179|, 4.2275390625, PT ;  /* 0x40874800b300780b */ /* 0x000fda0003f0e200 */
[----:B------:R-:W-:Y:S01]  /*7740*/  @!P0 LEA.HI R0, R180, R180, RZ, 0x1 ;  /* 0x000000b4b4008211 */ /* 0x000fe200078f08ff */
[----:B------:R-:W-:-:S03]  /*7750*/  @!P0 IMAD.MOV.U32 R178, RZ, RZ, R188 ;  /* 0x000000ffffb28224 */ /* 0x000fc600078e00bc */
[----:B------:R-:W-:-:S05]  /*7760*/  @!P0 SHF.R.S32.HI R179, RZ, 0x1, R0 ;  /* 0x00000001ffb38819 */ /* 0x000fca0000011400 */
[----:B------:R-:W-:Y:S01]  /*7770*/  @!P0 IMAD.IADD R180, R180, 0x1, -R179 ;  /* 0x00000001b4b48824 */ /* 0x000fe200078e0ab3 */
[----:B------:R-:W-:-:S04]  /*7780*/  @!P0 LEA R179, R179, R189, 0x14 ;  /* 0x000000bdb3b38211 */ /* 0x000fc800078ea0ff */
[----:B------:R-:W-:Y:S01]  /*7790*/  @!P0 LEA R181, R180, 0x3ff00000, 0x14 ;  /* 0x3ff00000b4b58811 */ /* 0x000fe200078ea0ff */
[----:B------:R-:W-:-:S06]  /*77a0*/  @!P0 IMAD.MOV.U32 R180, RZ, RZ, RZ ;  /* 0x000000ffffb48224 */ /* 0x000fcc00078e00ff */
[----:B------:R-:W-:-:S11]  /*77b0*/  @!P0 DMUL R184, R178, R180 ;  /* 0x000000b4b2b88228 */ /* 0x000fd60000000000 */
.L_x_57:
[----:B------:R-:W-:Y:S05]  /*77c0*/  BSYNC.RECONVERGENT B0 ;  /* 0x0000000000007941 */ /* 0x000fea0003800200 */
.L_x_56:
[----:B------:R-:W-:Y:S01]  /*77d0*/  FSETP.GEU.AND P0, PT, |R7|, 4.1917929649353027344, PT ;  /* 0x4086232b0700780b */ /* 0x000fe20003f0e200 */
[----:B------:R-:W-:Y:S01]  /*77e0*/  BSSY.RECONVERGENT B0, `(.L_x_58) ;  /* 0x0000013000007945 */ /* 0x000fe20003800200 */
[----:B------:R-:W-:Y:S02]  /*77f0*/  DFMA R192, R182, R192, 1 ;  /* 0x3ff00000b6c0742b */ /* 0x000fe400000000c0 */
[----:B------:R-:W-:Y:S01]  /*7800*/  DMUL R178, R34, R10 ;  /* 0x0000000a22b27228 */ /* 0x000fe20000000000 */
[----:B------:R-:W-:Y:S01]  /*7810*/  LEA R11, R20, R191, 0x14 ;  /* 0x000000bf140b7211 */ /* 0x000fe200078ea0ff */
[----:B------:R-:W-:-:S07]  /*7820*/  IMAD.MOV.U32 R10, RZ, RZ, R190 ;  /* 0x000000ffff0a7224 */ /* 0x000fce00078e00be */
[----:B------:R-:W-:Y:S05]  /*7830*/  @!P0 BRA `(.L_x_59) ;  /* 0x0000000000348947 */ /* 0x000fea0003800000 */
        /* <DEDUP_REMOVED lines=13> */
.L_x_59:
[----:B------:R-:W-:Y:S05]  /*7910*/  BSYNC.RECONVERGENT B0 ;  /* 0x0000000000007941 */ /* 0x000fea0003800200 */
.L_x_58:
[----:B------:R-:W0:Y:S01]  /*7920*/  LDCU.64 UR4, c[0x0][0x3c0] ;  /* 0x00007800ff0477ac */ /* 0x000e220008000a00 */
[----:B------:R-:W-:Y:S01]  /*7930*/  FSETP.GEU.AND P0, PT, |R5|, 4.1917929649353027344, PT ;  /* 0x4086232b0500780b */ /* 0x000fe20003f0e200 */
[----:B------:R-:W-:Y:S01]  /*7940*/  DMUL R10, R126, R10 ;  /* 0x0000000a7e0a7228 */ /* 0x000fe20000000000 */
[----:B------:R-:W-:Y:S01]  /*7950*/  BSSY.RECONVERGENT B0, `(.L_x_60) ;  /* 0x0000015000007945 */ /* 0x000fe20003800200 */
[----:B------:R-:W-:Y:S02]  /*7960*/  DFMA R192, R182, R192, 1 ;  /* 0x3ff00000b6c0742b */ /* 0x000fe400000000c0 */
[----:B------:R-:W-:-:S08]  /*7970*/  DMUL R6, R130, R178 ;  /* 0x000000b282067228 */ /* 0x000fd00000000000 */
[----:B------:R-:W-:Y:S01]  /*7980*/  DMUL R6, R100, R6 ;  /* 0x0000000664067228 */ /* 0x000fe20000000000 */
[----:B------:R-:W-:Y:S01]  /*7990*/  LEA R21, R176, R193, 0x14 ;  /* 0x000000c1b0157211 */ /* 0x000fe200078ea0ff */
[----:B------:R-:W-:Y:S01]  /*79a0*/  IMAD.MOV.U32 R20, RZ, RZ, R192 ;  /* 0x000000ffff147224 */ /* 0x000fe200078e00c0 */
[----:B0-----:R-:W-:Y:S01]  /*79b0*/  DMUL R10, R10, UR4 ;  /* 0x000000040a0a7c28 */ /* 0x001fe20008000000 */
        /* <DEDUP_REMOVED lines=14> */
.L_x_61:
[----:B------:R-:W-:Y:S05]  /*7aa0*/  BSYNC.RECONVERGENT B0 ;  /* 0x0000000000007941 */ /* 0x000fea0003800200 */
.L_x_60:
[----:B------:R-:W-:Y:S01]  /*7ab0*/  DMUL R20, R20, 4 ;  /* 0x4010000014147828 */ /* 0x000fe20000000000 */
[----:B------:R-:W-:Y:S01]  /*7ac0*/  UMOV UR4, 0x54442d18 ;  /* 0x54442d1800047882 */ /* 0x000fe20000000000 */
[----:B------:R-:W-:Y:S01]  /*7ad0*/  UMOV UR5, 0x400921fb ;  /* 0x400921fb00057882 */ /* 0x000fe20000000000 */
[----:B------:R-:W0:Y:S01]  /*7ae0*/  MUFU.RCP64H R5, R7 ;  /* 0x0000000700057308 */ /* 0x000e220000001800 */
[----:B------:R-:W-:Y:S01]  /*7af0*/  MOV R4, 0x1 ;  /* 0x0000000100047802 */ /* 0x000fe20000000f00 */
[----:B------:R-:W-:Y:S01]  /*7b00*/  DMUL R10, R12, R10 ;  /* 0x0000000a0c0a7228 */ /* 0x000fe20000000000 */
[----:B------:R-:W-:Y:S02]  /*7b10*/  BSSY.RECONVERGENT B0, `(.L_x_62) ;  /* 0x000001e000007945 */ /* 0x000fe40003800200 */
[----:B------:R-:W-:-:S05]  /*7b20*/  DMUL R20, R20, -UR4 ;  /* 0x8000000414147c28 */ /* 0x000fca0008000000 */
[----:B------:R-:W-:-:S03]  /*7b30*/  DMUL R10, R68, R10 ;  /* 0x0000000a440a7228 */ /* 0x000fc60000000000 */
[----:B------:R-:W-:Y:S02]  /*7b40*/  DMUL R20, R20, R14 ;  /* 0x0000000e14147228 */ /* 0x000fe40000000000 */
[----:B0-----:R-:W-:-:S03]  /*7b50*/  DFMA R14, -R6, R4, 1 ;  /* 0x3ff00000060e742b */ /* 0x001fc60000000104 */
[----:B------:R-:W-:-:S03]  /*7b60*/  DFMA R10, R138, R196, -R10 ;  /* 0x000000c48a0a722b */ /* 0x000fc6000000080a */
[----:B------:R-:W-:Y:S02]  /*7b70*/  DMUL R20, R12, R20 ;  /* 0x000000140c147228 */ /* 0x000fe40000000000 */
[----:B------:R-:W-:-:S06]  /*7b80*/  DFMA R14, R14, R14, R14 ;  /* 0x0000000e0e0e722b */ /* 0x000fcc000000000e */
[----:B------:R-:W-:Y:S02]  /*7b90*/  DMUL R20, R20, R40 ;  /* 0x0000002814147228 */ /* 0x000fe40000000000 */
[----:B------:R-:W-:-:S06]  /*7ba0*/  DFMA R14, R4, R14, R4 ;  /* 0x0000000e040e722b */ /* 0x000fcc0000000004 */
[----:B------:R-:W-:Y:S02]  /*7bb0*/  DMUL R20, R132, R20 ;  /* 0x0000001484147228 */ /* 0x000fe40000000000 */
[----:B------:R-:W-:-:S06]  /*7bc0*/  DFMA R4, -R6, R14, 1 ;  /* 0x3ff000000604742b */ /* 0x000fcc000000010e */
[----:B------:R-:W-:Y:S02]  /*7bd0*/  DFMA R20, R68, R20, R10 ;  /* 0x000000144414722b */ /* 0x000fe4000000000a */
[----:B------:R-:W-:-:S06]  /*7be0*/  DFMA R4, R14, R4, R14 ;  /* 0x000000040e04722b */ /* 0x000fcc000000000e */
[----:B------:R-:W-:-:S08]  /*7bf0*/  DMUL R20, R20, R184 ;  /* 0x000000b814147228 */ /* 0x000fd00000000000 */
[----:B------:R-:W-:Y:S02]  /*7c00*/  DMUL R10, R20, R4 ;  /* 0x00000004140a7228 */ /* 0x000fe40000000000 */
[----:B------:R-:W-:-:S06]  /*7c10*/  FSETP.GEU.AND P0, PT, |R21|, 6.5827683646048100446e-37, PT ;  /* 0x036000001500780b */ /* 0x000fcc0003f0e200 */
        /* <DEDUP_REMOVED lines=13> */
.L_x_63:
[----:B------:R-:W-:Y:S05]  /*7cf0*/  BSYNC.RECONVERGENT B0 ;  /* 0x0000000000007941 */ /* 0x000fea0003800200 */
.L_x_62:
[----:B------:R-:W-:Y:S01]  /*7d00*/  DMUL R6, R56, R16 ;  /* 0x0000001038067228 */ /* 0x000fe20000000000 */
[----:B------:R-:W0:Y:S01]  /*7d10*/  LDCU.64 UR4, c[0x0][0x3c0] ;  /* 0x00007800ff0477ac */ /* 0x000e220008000a00 */
[----:B------:R-:W-:Y:S06]  /*7d20*/  BSSY.RECONVERGENT B0, `(.L_x_64) ;  /* 0x0000019000007945 */ /* 0x000fec0003800200 */
[----:B------:R-:W-:-:S08]  /*7d30*/  DMUL R6, R28, R6 ;  /* 0x000000061c067228 */ /* 0x000fd00000000000 */
[----:B------:R-:W-:Y:S01]  /*7d40*/  DFMA R20, R134, R16, -R6 ;  /* 0x000000108614722b */ /* 0x000fe20000000806 */
[----:B------:R-:W-:-:S05]  /*7d50*/  IMAD.MOV.U32 R6, RZ, RZ, 0x1 ;  /* 0x00000001ff067424 */ /* 0x000fca00078e00ff */
[----:B------:R-:W1:Y:S02]  /*7d60*/  MUFU.RCP64H R7, R21 ;  /* 0x0000001500077308 */ /* 0x000e640000001800 */
[----:B-1----:R-:W-:-:S08]  /*7d70*/  DFMA R10, -R20, R6, 1 ;  /* 0x3ff00000140a742b */ /* 0x002fd00000000106 */
[----:B------:R-:W-:-:S08]  /*7d80*/  DFMA R10, R10, R10, R10 ;  /* 0x0000000a0a0a722b */ /* 0x000fd0000000000a */
[----:B------:R-:W-:Y:S02]  /*7d90*/  DFMA R10, R6, R10, R6 ;  /* 0x0000000a060a722b */ /* 0x000fe40000000006 */
[----:B------:R-:W-:-:S06]  /*7da0*/  DMUL R6, R126, R8 ;  /* 0x000000087e067228 */ /* 0x000fcc0000000000 */
[----:B------:R-:W-:Y:S02]  /*7db0*/  DFMA R12, -R20, R10, 1 ;  /* 0x3ff00000140c742b */ /* 0x000fe4000000010a */
[----:B0-----:R-:W-:-:S06]  /*7dc0*/  DMUL R14, R6, UR4 ;  /* 0x00000004060e7c28 */ /* 0x001fcc0008000000 */
        /* <DEDUP_REMOVED lines=9> */
[----:B------:R-:W-:Y:S02]  /*7e60*/  MOV R180, R21 ;  /* 0x0000001500b47202 */ /* 0x000fe40000000f00 */
[----:B------:R-:W-:-:S07]  /*7e70*/  MOV R0, 0x7e90 ;  /* 0x00007e9000007802 */ /* 0x000fce0000000f00 */
[----:B------:R-:W-:Y:S05]  /*7e80*/  CALL.REL.NOINC `($__internal_1_$__cuda_sm20_div_rn_f64_full) ;  /* 0x0000002800787944 */ /* 0x000fea0003c00000 */
[----:B------:R-:W-:Y:S02]  /*7e90*/  IMAD.MOV.U32 R6, RZ, RZ, R182 ;  /* 0x000000ffff067224 */ /* 0x000fe400078e00b6 */
[----:B------:R-:W-:-:S07]  /*7ea0*/  IMAD.MOV.U32 R7, RZ, RZ, R183 ;  /* 0x000000ffff077224 */ /* 0x000fce00078e00b7 */
.L_x_65:
[----:B------:R-:W-:Y:S05]  /*7eb0*/  BSYNC.RECONVERGENT B0 ;  /* 0x0000000000007941 */ /* 0x000fea0003800200 */
.L_x_64:
[CC--:B------:R-:W-:Y:S01]  /*7ec0*/  DMUL R182, R16.reuse, -R72.reuse ;  /* 0x8000004810b67228 */ /* 0x0c0fe20000000000 */
[----:B------:R-:W-:Y:S01]  /*7ed0*/  MOV R176, 0x652b82fe ;  /* 0x652b82fe00b07802 */ /* 0x000fe20000000f00 */
[----:B------:R-:W-:Y:S01]  /*7ee0*/  DMUL R14, R16, R72 ;  /* 0x00000048100e7228 */ /* 0x000fe20000000000 */
[----:B------:R-:W-:Y:S01]  /*7ef0*/  IMAD.MOV.U32 R177, RZ, RZ, 0x3ff71547 ;  /* 0x3ff71547ffb17424 */ /* 0x000fe200078e00ff */
[----:B------:R-:W-:Y:S01]  /*7f00*/  MOV R185, 0x3fe62e42 ;  /* 0x3fe62e4200b97802 */ /* 0x000fe20000000f00 */
[----:B------:R-:W-:Y:S01]  /*7f10*/  IMAD.MOV.U32 R184, RZ, RZ, -0x105c611 ;  /* 0xfefa39efffb87424 */ /* 0x000fe200078e00ff */
[----:B------:R-:W-:Y:S01]  /*7f20*/  MOV R190, 0x69ce2bdf ;  /* 0x69ce2bdf00be7802 */ /* 0x000fe20000000f00 */
[----:B------:R-:W-:Y:S01]  /*7f30*/  IMAD.MOV.U32 R188, RZ, RZ, 0x3b39803f ;  /* 0x3b39803fffbc7424 */ /* 0x000fe200078e00ff */
[----:B------:R-:W-:Y:S01]  /*7f40*/  DMUL R178, R76, R182 ;  /* 0x000000b64cb27228 */ /* 0x000fe20000000000 */
[----:B------:R-:W-:Y:S01]  /*7f50*/  IMAD.MOV.U32 R189, RZ, RZ, 0x3c7abc9e ;  /* 0x3c7abc9effbd7424 */ /* 0x000fe200078e00ff */
[----:B------:R-:W-:Y:S01]  /*7f60*/  DMUL R10, R14, R64 ;  /* 0x000000400e0a7228 */ /* 0x000fe20000000000 */
[----:B------:R-:W-:Y:S01]  /*7f70*/  IMAD.MOV.U32 R191, RZ, RZ, 0x3e5ade15 ;  /* 0x3e5ade15ffbf7424 */ /* 0x000fe200078e00ff */
[----:B------:R-:W-:Y:S01]  /*7f80*/  MOV R193, 0x3e928af3 ;  /* 0x3e928af300c17802 */ /* 0x000fe20000000f00 */
[----:B------:R-:W-:Y:S01]  /*7f90*/  IMAD.MOV.U32 R192, RZ, RZ, -0x35dec16 ;  /* 0xfca213eaffc07424 */ /* 0x000fe200078e00ff */
[----:B------:R-:W0:Y:S01]  /*7fa0*/  LDCU.64 UR4, c[0x0][0x3e8] ;  /* 0x00007d00ff0477ac */ /* 0x000e220008000a00 */
[----:B------:R-:W-:Y:S01]  /*7fb0*/  BSSY.RECONVERGENT B0, `(.L_x_66) ;  /* 0x0000042000007945 */ /* 0x000fe20003800200 */
[----:B------:R-:W-:-:S02]  /*7fc0*/  DFMA R20, R178, R176, 6.75539944105574400000e+15 ;  /* 0x43380000b214742b */ /* 0x000fc400000000b0 */
[----:B------:R-:W-:Y:S01]  /*7fd0*/  DMUL R10, R10, R74 ;  /* 0x0000004a0a0a7228 */ /* 0x000fe20000000000 */
[----:B------:R-:W-:-:S05]  /*7fe0*/  FSETP.GEU.AND P0, PT, |R179|, 4.1917929649353027344, PT ;  /* 0x4086232bb300780b */ /* 0x000fca0003f0e200 */
[----:B------:R-:W-:Y:S02]  /*7ff0*/  DADD R12, R20, -6.75539944105574400000e+15 ;  /* 0xc3380000140c7429 */ /* 0x000fe40000000000 */
[----:B------:R-:W-:-:S06]  /*8000*/  DFMA R176, R10, R176, 6.75539944105574400000e+15 ;  /* 0x433800000ab0742b */ /* 0x000fcc00000000b0 */
[----:B------:R-:W-:Y:S02]  /*8010*/  DFMA R180, R12, -R184, R178 ;  /* 0x800000b80cb4722b */ /* 0x000fe400000000b2 */
[----:B------:R-:W-:Y:S02]  /*8020*/  DADD R186, R176, -6.75539944105574400000e+15 ;  /* 0xc3380000b0ba7429 */ /* 0x000fe40000000000 */
[----:B0-----:R-:W-:-:S04]  /*8030*/  DADD R6, -R6, UR4 ;  /* 0x0000000406067e29 */ /* 0x001fc80008000100 */
[----:B------:R-:W-:Y:S02]  /*8040*/  DFMA R12, R12, -R188, R180 ;  /* 0x800000bc0c0c722b */ /* 0x000fe400000000b4 */
[----:B------:R-:W-:-:S06]  /*8050*/  DFMA R180, R186, -R184, R10 ;  /* 0x800000b8bab4722b */ /* 0x000fcc000000000a */
[----:B------:R-:W-:Y:S02]  /*8060*/  DFMA R184, R12, R190, R192 ;  /* 0x000000be0cb8722b */ /* 0x000fe400000000c0 */
[----:B------:R-:W-:Y:S01]  /*8070*/  DFMA R180, R186, -R188, R180 ;  /* 0x800000bcbab4722b */ /* 0x000fe200000000b4 */
[----:B------:R-:W-:Y:S02]  /*8080*/  IMAD.MOV.U32 R188, RZ, RZ, 0x62401315 ;  /* 0x62401315ffbc7424 */ /* 0x000fe400078e00ff */
[----:B------:R-:W-:-:S05]  /*8090*/  IMAD.MOV.U32 R189, RZ, RZ, 0x3ec71dee ;  /* 0x3ec71deeffbd7424 */ /* 0x000fca00078e00ff */
[----:B------:R-:W-:Y:S02]  /*80a0*/  DFMA R186, R180, R190, R192 ;  /* 0x000000beb4ba722b */ /* 0x000fe400000000c0 */
[----:B------:R-:W-:Y:S01]  /*80b0*/  DFMA R184, R12, R184, R188 ;  /* 0x000000b80cb8722b */ /* 0x000fe200000000bc */
[----:B------:R-:W-:Y:S01]  /*80c0*/  MOV R190, 0x7c89eb71 ;  /* 0x7c89eb7100be7802 */ /* 0x000fe20000000f00 */
[----:B------:R-:W-:-:S04]  /*80d0*/  IMAD.MOV.U32 R191, RZ, RZ, 0x3efa0199 ;  /* 0x3efa0199ffbf7424 */ /* 0x000fc800078e00ff */
[----:B------:R-:W-:Y:S02]  /*80e0*/  DFMA R186, R180, R186, R188 ;  /* 0x000000bab4ba722b */ /* 0x000fe400000000bc */
[----:B------:R-:W-:Y:S01]  /*80f0*/  DFMA R184, R12, R184, R190 ;  /* 0x000000b80cb8722b */ /* 0x000fe200000000be */
[----:B------:R-:W-:Y:S01]  /*8100*/  IMAD.MOV.U32 R188, RZ, RZ, 0x14761f65 ;  /* 0x14761f65ffbc7424 */ /* 0x000fe200078e00ff */
[----:B------:R-:W-:-:S04]  /*8110*/  MOV R189, 0x3f2a01a0 ;  /* 0x3f2a01a000bd7802 */ /* 0x000fc80000000f00 */
[----:B------:R-:W-:Y:S02]  /*8120*/  DFMA R186, R180, R186, R190 ;  /* 0x000000bab4ba722b */ /* 0x000fe400000000be */
[----:B------:R-:W-:Y:S01]  /*8130*/  DFMA R184, R12, R184, R188 ;  /* 0x000000b80cb8722b */ /* 0x000fe200000000bc */
[----:B------:R-:W-:Y:S02]  /*8140*/  IMAD.MOV.U32 R190, RZ, RZ, 0x1852b7af ;  /* 0x1852b7afffbe7424 */ /* 0x000fe400078e00ff */
[----:B------:R-:W-:-:S03]  /*8150*/  IMAD.MOV.U32 R191, RZ, RZ, 0x3f56c16c ;  /* 0x3f56c16cffbf7424 */ /* 0x000fc600078e00ff */
[----:B------:R-:W-:Y:S01]  /*8160*/  DFMA R186, R180, R186, R188 ;  /* 0x000000bab4ba722b */ /* 0x000fe200000000bc */
[----:B------:R-:W-:Y:S02]  /*8170*/  MOV R188, 0x11122322 ;  /* 0x1112232200bc7802 */ /* 0x000fe40000000f00 */
[----:B------:R-:W-:Y:S01]  /*8180*/  DFMA R184, R12, R184, R190 ;  /* 0x000000b80cb8722b */ /* 0x000fe200000000be */
[----:B------:R-:W-:-:S04]  /*8190*/  IMAD.MOV.U32 R189, RZ, RZ, 0x3f811111 ;  /* 0x3f811111ffbd7424 */ /* 0x000fc800078e00ff */
[----:B------:R-:W-:Y:S01]  /*81a0*/  DFMA R186, R180, R186, R190 ;  /* 0x000000bab4ba722b */ /* 0x000fe200000000be */
[----:B------:R-:W-:Y:S02]  /*81b0*/  IMAD.MOV.U32 R190, RZ, RZ, 0x555502a1 ;  /* 0x555502a1ffbe7424 */ /* 0x000fe400078e00ff */
[----:B------:R-:W-:Y:S01]  /*81c0*/  DFMA R184, R12, R184, R188 ;  /* 0x000000b80cb8722b */ /* 0x000fe200000000bc */
[----:B------:R-:W-:-:S04]  /*81d0*/  MOV R191, 0x3fa55555 ;  /* 0x3fa5555500bf7802 */ /* 0x000fc80000000f00 */
[----:B------:R-:W-:Y:S01]  /*81e0*/  DFMA R186, R180, R186, R188 ;  /* 0x000000bab4ba722b */ /* 0x000fe200000000bc */
[----:B------:R-:W-:Y:S02]  /*81f0*/  IMAD.MOV.U32 R188, RZ, RZ, 0x55555511 ;  /* 0x55555511ffbc7424 */ /* 0x000fe400078e00ff */
[----:B------:R-:W-:Y:S01]  /*8200*/  DFMA R184, R12, R184, R190 ;  /* 0x000000b80cb8722b */ /* 0x000fe200000000be */
[----:B------:R-:W-:-:S04]  /*8210*/  IMAD.MOV.U32 R189, RZ, RZ, 0x3fc55555 ;  /* 0x3fc55555ffbd7424 */ /* 0x000fc800078e00ff */
[----:B------:R-:W-:Y:S01]  /*8220*/  DFMA R186, R180, R186, R190 ;  /* 0x000000bab4ba722b */ /* 0x000fe200000000be */
[----:B------:R-:W-:Y:S02]  /*8230*/  MOV R190, 0xb ;  /* 0x0000000b00be7802 */ /* 0x000fe40000000f00 */
[----:B------:R-:W-:Y:S01]  /*8240*/  DFMA R184, R12, R184, R188 ;  /* 0x000000b80cb8722b */ /* 0x000fe200000000bc */
[----:B------:R-:W-:-:S04]  /*8250*/  IMAD.MOV.U32 R191, RZ, RZ, 0x3fe00000 ;  /* 0x3fe00000ffbf7424 */ /* 0x000fc800078e00ff */
[----:B------:R-:W-:-:S03]  /*8260*/  DFMA R186, R180, R186, R188 ;  /* 0x000000bab4ba722b */ /* 0x000fc600000000bc */
[----:B------:R-:W-:-:S05]  /*8270*/  DFMA R184, R12, R184, R190 ;  /* 0x000000b80cb8722b */ /* 0x000fca00000000be */
[----:B------:R-:W-:-:S03]  /*8280*/  DFMA R186, R180, R186, R190 ;  /* 0x000000bab4ba722b */ /* 0x000fc600000000be */
[----:B------:R-:W-:-:S05]  /*8290*/  DFMA R184, R12, R184, 1 ;  /* 0x3ff000000cb8742b */ /* 0x000fca00000000b8 */
[----:B------:R-:W-:-:S03]  /*82a0*/  DFMA R186, R180, R186, 1 ;  /* 0x3ff00000b4ba742b */ /* 0x000fc600000000ba */
[----:B------:R-:W-:-:S05]  /*82b0*/  DFMA R184, R12, R184, 1 ;  /* 0x3ff000000cb8742b */ /* 0x000fca00000000b8 */
[----:B------:R-:W-:-:S05]  /*82c0*/  DFMA R186, R180, R186, 1 ;  /* 0x3ff00000b4ba742b */ /* 0x000fca00000000ba */
[----:B------:R-:W-:Y:S01]  /*82d0*/  IMAD R13, R20, 0x100000, R185 ;  /* 0x00100000140d7824 */ /* 0x000fe200078e02b9 */
[----:B------:R-:W-:Y:S01]  /*82e0*/  MOV R12, R184 ;  /* 0x000000b8000c7202 */ /* 0x000fe20000000f00 */
[----:B------:R-:W-:Y:S06]  /*82f0*/  @!P0 BRA `(.L_x_67) ;  /* 0x0000000000348947 */ /* 0x000fec0003800000 */
[C---:B------:R-:W-:Y:S02]  /*8300*/  DADD R12, R178.reuse, +INF ;  /* 0x7ff00000b20c7429 */ /* 0x040fe40000000000 */
[----:B------:R-:W-:-:S08]  /*8310*/  DSETP.GEU.AND P0, PT, R178, RZ, PT ;  /* 0x000000ffb200722a */ /* 0x000fd00003f0e000 */
[----:B------:R-:W-:Y:S02]  /*8320*/  FSEL R12, R12, RZ, P0 ;  /* 0x000000ff0c0c7208 */ /* 0x000fe40000000000 */
[----:B------:R-:W-:Y:S02]  /*8330*/  FSEL R13, R13, RZ, P0 ;  /* 0x000000ff0d0d7208 */ /* 0x000fe40000000000 */
[----:B------:R-:W-:-:S13]  /*8340*/  FSETP.GEU.AND P0, PT, |R179|, 4.2275390625, PT ;  /* 0x40874800b300780b */ /* 0x000fda0003f0e200 */
[----:B------:R-:W-:Y:S01]  /*8350*/  @!P0 LEA.HI R0, R20, R20, RZ, 0x1 ;  /* 0x0000001414008211 */ /* 0x000fe200078f08ff */
[----:B------:R-:W-:-:S03]  /*8360*/  @!P0 IMAD.MOV.U32 R178, RZ, RZ, RZ ;  /* 0x000000ffffb28224 */ /* 0x000fc600078e00ff */
[----:B------:R-:W-:-:S05]  /*8370*/  @!P0 SHF.R.S32.HI R21, RZ, 0x1, R0 ;  /* 0x00000001ff158819 */ /* 0x000fca0000011400 */
[----:B------:R-:W-:Y:S02]  /*8380*/  @!P0 IMAD.IADD R20, R20, 0x1, -R21 ;  /* 0x0000000114148824 */ /* 0x000fe400078e0a15 */
[----:B------:R-:W-:-:S03]  /*8390*/  @!P0 IMAD R21, R21, 0x100000, R185 ;  /* 0x0010000015158824 */ /* 0x000fc600078e02b9 */
[----:B------:R-:W-:Y:S02]  /*83a0*/  @!P0 LEA R179, R20, 0x3ff00000, 0x14 ;  /* 0x3ff0000014b38811 */ /* 0x000fe400078ea0ff */
[----:B------:R-:W-:-:S06]  /*83b0*/  @!P0 MOV R20, R184 ;  /* 0x000000b800148202 */ /* 0x000fcc0000000f00 */
[----:B------:R-:W-:-:S11]  /*83c0*/  @!P0 DMUL R12, R20, R178 ;  /* 0x000000b2140c8228 */ /* 0x000fd60000000000 */
.L_x_67:
[----:B------:R-:W-:Y:S05]  /*83d0*/  BSYNC.RECONVERGENT B0 ;  /* 0x0000000000007941 */ /* 0x000fea0003800200 */
.L_x_66:
[----:B------:R-:W-:Y:S01]  /*83e0*/  FSETP.GEU.AND P0, PT, |R11|, 4.1917929649353027344, PT ;  /* 0x4086232b0b00780b */ /* 0x000fe20003f0e200 */
[----:B------:R-:W-:Y:S01]  /*83f0*/  BSSY.RECONVERGENT B0, `(.L_x_68) ;  /* 0x0000011000007945 */ /* 0x000fe20003800200 */
[----:B------:R-:W-:Y:S01]  /*8400*/  IMAD R21, R176, 0x100000, R187 ;  /* 0x00100000b0157824 */ /* 0x000fe200078e02bb */
[----:B------:R-:W-:-:S10]  /*8410*/  MOV R20, R186 ;  /* 0x000000ba00147202 */ /* 0x000fd40000000f00 */
[----:B------:R-:W-:Y:S05]  /*8420*/  @!P0 BRA `(.L_x_69) ;  /* 0x0000000000348947 */ /* 0x000fea0003800000 */
        /* <DEDUP_REMOVED lines=13> */
.L_x_69:
[----:B------:R-:W-:Y:S05]  /*8500*/  BSYNC.RECONVERGENT B0 ;  /* 0x0000000000007941 */ /* 0x000fea0003800200 */
.L_x_68:
[----:B------:R-:W0:Y:S01]  /*8510*/  LDCU.64 UR4, c[0x0][0x3f0] ;  /* 0x00007e00ff0477ac */ /* 0x000e220008000a00 */
[----:B------:R-:W-:Y:S01]  /*8520*/  DADD R6, R6, R2 ;  /* 0x0000000006067229 */ /* 0x000fe20000000002 */
[----:B------:R-:W-:-:S07]  /*8530*/  CS2R R178, SRZ ;  /* 0x0000000000b27805 */ /* 0x000fce000001ff00 */
[----:B------:R-:W-:Y:S02]  /*8540*/  DADD R180, R6, R4 ;  /* 0x0000000006b47229 */ /* 0x000fe40000000004 */
[----:B0-----:R-:W-:-:S14]  /*8550*/  DSETP.NEU.AND P0, PT, RZ, UR4, PT ;  /* 0x00000004ff007e2a */ /* 0x001fdc000bf0d000 */
[----:B------:R-:W-:Y:S05]  /*8560*/  @!P0 BRA `(.L_x_70) ;  /* 0x0000000000288947 */ /* 0x000fea0003800000 */
[----:B------:R-:W0:Y:S01]  /*8570*/  LDCU UR6, c[0x0][0x3f4] ;  /* 0x00007e80ff0677ac */ /* 0x000e220008000800 */
[----:B------:R-:W-:Y:S01]  /*8580*/  DADD R2, -RZ, |UR4| ;  /* 0x40000004ff027e29 */ /* 0x000fe20008000100 */
[----:B------:R-:W-:Y:S01]  /*8590*/  BSSY.RECONVERGENT B0, `(.L_x_71) ;  /* 0x0000005000007945 */ /* 0x000fe20003800200 */
[----:B------:R-:W-:-:S08]  /*85a0*/  MOV R0, 0x85e0 ;  /* 0x000085e000007802 */ /* 0x000fd00000000f00 */
[----:B------:R-:W-:Y:S01]  /*85b0*/  IMAD.MOV.U32 R5, RZ, RZ, R2 ;  /* 0x000000ffff057224 */ /* 0x000fe200078e0002 */
[----:B0-----:R-:W-:-:S13]  /*85c0*/  ISETP.LE.AND P0, PT, RZ, UR6, PT ;  /* 0x00000006ff007c0c */ /* 0x001fda000bf03270 */
[----:B------:R-:W-:Y:S05]  /*85d0*/  CALL.REL.NOINC `($_Z22steadyStatePennesLaseriPKiPKdS2_S2_ddidS2_S2_S2_ddddddiiiPdS3_$__internal_accurate_pow) ;  /* 0x0000002800d87944 */ /* 0x000fea0003c00000 */
[----:B------:R-:W-:Y:S05]  /*85e0*/  BSYNC.RECONVERGENT B0 ;  /* 0x0000000000007941 */ /* 0x000fea0003800200 */
.L_x_71:
[----:B------:R-:W-:Y:S02]  /*85f0*/  FSEL R178, R184, RZ, P0 ;  /* 0x000000ffb8b27208 */ /* 0x000fe40000000000 */
[----:B------:R-:W-:-:S07]  /*8600*/  FSEL R179, R6, -QNAN , P0 ;  /* 0xfff8000006b37808 */ /* 0x000fce0000000000 */
.L_x_70:
[----:B------:R-:W-:Y:S01]  /*8610*/  DSETP.NEU.AND P0, PT, R28, RZ, PT ;  /* 0x000000ff1c00722a */ /* 0x000fe20003f0d000 */
[----:B------:R-:W-:Y:S01]  /*8620*/  BSSY.RECONVERGENT B0, `(.L_x_72) ;  /* 0x000000a000007945 */ /* 0x000fe20003800200 */
[----:B------:R-:W-:-:S12]  /*8630*/  CS2R R176, SRZ ;  /* 0x0000000000b07805 */ /* 0x000fd8000001ff00 */
[----:B------:R-:W-:Y:S05]  /*8640*/  @!P0 BRA `(.L_x_73) ;  /* 0x00000000001c8947 */ /* 0x000fea0003800000 */
[----:B------:R-:W-:Y:S01]  /*8650*/  DADD R2, -RZ, |R28| ;  /* 0x00000000ff027229 */ /* 0x000fe2000000051c */
[----:B------:R-:W-:Y:S02]  /*8660*/  ISETP.GE.AND P0, PT, R29, RZ, PT ;  /* 0x000000ff1d00720c */ /* 0x000fe40003f06270 */
[----:B------:R-:W-:-:S07]  /*8670*/  MOV R0, 0x86a0 ;  /* 0x000086a000007802 */ /* 0x000fce0000000f00 */
[----:B------:R-:W-:-:S07]  /*8680*/  MOV R5, R2 ;  /* 0x0000000200057202 */ /* 0x000fce0000000f00 */
[----:B------:R-:W-:Y:S05]  /*8690*/  CALL.REL.NOINC `($_Z22steadyStatePennesLaseriPKiPKdS2_S2_ddidS2_S2_S2_ddddddiiiPdS3_$__internal_accurate_pow) ;  /* 0x0000002800a87944 */ /* 0x000fea0003c00000 */
[----:B------:R-:W-:Y:S02]  /*86a0*/  FSEL R176, R184, RZ, P0 ;  /* 0x000000ffb8b07208 */ /* 0x000fe40000000000 */
[----:B------:R-:W-:-:S07]  /*86b0*/  FSEL R177, R6, -QNAN , P0 ;  /* 0xfff8000006b17808 */ /* 0x000fce0000000000 */
.L_x_73:
[----:B------:R-:W-:Y:S05]  /*86c0*/  BSYNC.RECONVERGENT B0 ;  /* 0x0000000000007941 */ /* 0x000fea0003800200 */
.L_x_72:
[----:B------:R-:W-:Y:S01]  /*86d0*/  DSETP.NEU.AND P0, PT, R30, RZ, PT ;  /* 0x000000ff1e00722a */ /* 0x000fe20003f0d000 */
[----:B------:R-:W-:Y:S01]  /*86e0*/  BSSY.RECONVERGENT B0, `(.L_x_74) ;  /* 0x000000a000007945 */ /* 0x000fe20003800200 */
[----:B------:R-:W-:-:S12]  /*86f0*/  CS2R R184, SRZ ;  /* 0x0000000000b87805 */ /* 0x000fd8000001ff00 */
[----:B------:R-:W-:Y:S05]  /*8700*/  @!P0 BRA `(.L_x_75) ;  /* 0x00000000001c8947 */ /* 0x000fea0003800000 */
[----:B------:R-:W-:Y:S01]  /*8710*/  DADD R2, -RZ, |R30| ;  /* 0x00000000ff027229 */ /* 0x000fe2000000051e */
[----:B------:R-:W-:Y:S02]  /*8720*/  ISETP.GE.AND P0, PT, R31, RZ, PT ;  /* 0x000000ff1f00720c */ /* 0x000fe40003f06270 */
[----:B------:R-:W-:-:S07]  /*8730*/  MOV R0, 0x8760 ;  /* 0x0000876000007802 */ /* 0x000fce0000000f00 */
[----:B------:R-:W-:-:S07]  /*8740*/  IMAD.MOV.U32 R5, RZ, RZ, R2 ;  /* 0x000000ffff057224 */ /* 0x000fce00078e0002 */
[----:B------:R-:W-:Y:S05]  /*8750*/  CALL.REL.NOINC `($_Z22steadyStatePennesLaseriPKiPKdS2_S2_ddidS2_S2_S2_ddddddiiiPdS3_$__internal_accurate_pow) ;  /* 0x0000002800787944 */ /* 0x000fea0003c00000 */
[----:B------:R-:W-:Y:S02]  /*8760*/  FSEL R184, R184, RZ, P0 ;  /* 0x000000ffb8b87208 */ /* 0x000fe40000000000 */
[----:B------:R-:W-:-:S07]  /*8770*/  FSEL R185, R6, -QNAN , P0 ;  /* 0xfff8000006b97808 */ /* 0x000fce0000000000 */
.L_x_75:
[----:B------:R-:W-:Y:S05]  /*8780*/  BSYNC.RECONVERGENT B0 ;  /* 0x0000000000007941 */ /* 0x000fea0003800200 */
.L_x_74:
[----:B------:R-:W-:Y:S01]  /*8790*/  IMAD.MOV.U32 R6, RZ, RZ, 0x652b82fe ;  /* 0x652b82feff067424 */ /* 0x000fe200078e00ff */
[----:B------:R-:W-:Y:S01]  /*87a0*/  MOV R7, 0x3ff71547 ;  /* 0x3ff7154700077802 */ /* 0x000fe20000000f00 */
[----:B------:R-:W-:Y:S01]  /*87b0*/  DMUL R2, R80, R182 ;  /* 0x000000b650027228 */ /* 0x000fe20000000000 */
[----:B------:R-:W-:Y:S01]  /*87c0*/  IMAD.MOV.U32 R4, RZ, RZ, 0x652b82fe ;  /* 0x652b82feff047424 */ /* 0x000fe200078e00ff */
[----:B------:R-:W-:Y:S01]  /*87d0*/  MOV R188, 0xfefa39ef ;  /* 0xfefa39ef00bc7802 */ /* 0x000fe20000000f00 */
[----:B------:R-:W-:Y:S01]  /*87e0*/  IMAD.MOV.U32 R5, RZ, RZ, 0x3ff71547 ;  /* 0x3ff71547ff057424 */ /* 0x000fe200078e00ff */
[----:B------:R-:W-:Y:S01]  /*87f0*/  MOV R193, 0x3c7abc9e ;  /* 0x3c7abc9e00c17802 */ /* 0x000fe20000000f00 */
[----:B------:R-:W-:Y:S01]  /*8800*/  DFMA R6, R10, -R6, 6.75539944105574400000e+15 ;  /* 0x433800000a06742b */ /* 0x000fe20000000806 */
[----:B------:R-:W-:Y:S01]  /*8810*/  IMAD.MOV.U32 R189, RZ, RZ, 0x3fe62e42 ;  /* 0x3fe62e42ffbd7424 */ /* 0x000fe200078e00ff */
[----:B------:R-:W-:Y:S01]  /*8820*/  MOV R196, 0xfca213ea ;  /* 0xfca213ea00c47802 */ /* 0x000fe20000000f00 */
[----:B------:R-:W-:Y:S01]  /*8830*/  IMAD.MOV.U32 R192, RZ, RZ, 0x3b39803f ;  /* 0x3b39803fffc07424 */ /* 0x000fe200078e00ff */
[----:B------:R-:W-:Y:S01]  /*8840*/  DFMA R4, R2, R4, 6.75539944105574400000e+15 ;  /* 0x433800000204742b */ /* 0x000fe20000000004 */
[----:B------:R-:W-:Y:S01]  /*8850*/  IMAD.MOV.U32 R194, RZ, RZ, 0x69ce2bdf ;  /* 0x69ce2bdfffc27424 */ /* 0x000fe200078e00ff */
[----:B------:R-:W-:Y:S01]  /*8860*/  MOV R199, 0x3ec71dee ;  /* 0x3ec71dee00c77802 */ /* 0x000fe20000000f00 */
[----:B------:R-:W-:Y:S01]  /*8870*/  IMAD.MOV.U32 R195, RZ, RZ, 0x3e5ade15 ;  /* 0x3e5ade15ffc37424 */ /* 0x000fe200078e00ff */
[----:B------:R-:W-:Y:S01]  /*8880*/  DADD R182, R6, -6.75539944105574400000e+15 ;  /* 0xc338000006b67429 */ /* 0x000fe20000000000 */
[----:B------:R-:W-:Y:S01]  /*8890*/  IMAD.MOV.U32 R197, RZ, RZ, 0x3e928af3 ;  /* 0x3e928af3ffc57424 */ /* 0x000fe200078e00ff */
[C---:B------:R-:W-:Y:S01]  /*88a0*/  LOP3.LUT P0, RZ, R174.reuse, 0x1, RZ, 0xc0, !PT ;  /* 0x00000001aeff7812 */ /* 0x040fe2000780c0ff */
[----:B------:R-:W-:Y:S01]  /*88b0*/  IMAD.MOV.U32 R198, RZ, RZ, 0x62401315 ;  /* 0x62401315ffc67424 */ /* 0x000fe200078e00ff */
[----:B------:R-:W-:Y:S01]  /*88c0*/  DADD R190, R4, -6.75539944105574400000e+15 ;  /* 0xc338000004be7429 */ /* 0x000fe20000000000 */
[----:B------:R-:W-:Y:S01]  /*88d0*/  LOP3.LUT P1, RZ, R174, 0x2, RZ, 0xc0, !PT ;  /* 0x00000002aeff7812 */ /* 0x000fe2000782c0ff */
[----:B------:R-:W-:Y:S02]  /*88e0*/  BSSY.RECONVERGENT B0, `(.L_x_76) ;  /* 0x0000048000007945 */ /* 0x000fe40003800200 */
[----:B------:R-:W-:-:S08]  /*88f0*/  DFMA R186, R182, -R188, -R10 ;  /* 0x800000bcb6ba722b */ /* 0x000fd0000000080a */
[----:B------:R-:W-:Y:S02]  /*8900*/  DFMA R182, R182, -R192, R186 ;  /* 0x800000c0b6b6722b */ /* 0x000fe400000000ba */
[----:B------:R-:W-:-:S06]  /*8910*/  DFMA R186, R190, -R188, R2 ;  /* 0x800000bcbeba722b */ /* 0x000fcc0000000002 */
[----:B------:R-:W-:Y:S02]  /*8920*/  DFMA R188, R182, R194, R196 ;  /* 0x000000c2b6bc722b */ /* 0x000fe400000000c4 */
[----:B------:R-:W-:Y:S01]  /*8930*/  DFMA R186, R190, -R192, R186 ;  /* 0x800000c0beba722b */ /* 0x000fe200000000ba */
[----:B------:R-:W-:Y:S02]  /*8940*/  IMAD.MOV.U32 R192, RZ, RZ, 0x7c89eb71 ;  /* 0x7c89eb71ffc07424 */ /* 0x000fe400078e00ff */
[----:B------:R-:W-:-:S03]  /*8950*/  IMAD.MOV.U32 R193, RZ, RZ, 0x3efa0199 ;  /* 0x3efa0199ffc17424 */ /* 0x000fc600078e00ff */
[----:B------:R-:W-:Y:S02]  /*8960*/  DFMA R188, R182, R188, R198 ;  /* 0x000000bcb6bc722b */ /* 0x000fe400000000c6 */
[----:B------:R-:W-:Y:S01]  /*8970*/  DFMA R190, R186, R194, R196 ;  /* 0x000000c2babe722b */ /* 0x000fe200000000c4 */
[----:B------:R-:W-:Y:S01]  /*8980*/  MOV R194, 0x14761f65 ;  /* 0x14761f6500c27802 */ /* 0x000fe20000000f00 */
[----:B------:R-:W-:Y:S01]  /*8990*/  IMAD.MOV.U32 R195, RZ, RZ, 0x3f2a01a0 ;  /* 0x3f2a01a0ffc37424 */ /* 0x000fe200078e00ff */
[----:B------:R-:W-:Y:S01]  /*89a0*/  MOV R197, 0x3f56c16c ;  /* 0x3f56c16c00c57802 */ /* 0x000fe20000000f00 */
[----:B------:R-:W-:Y:S02]  /*89b0*/  IMAD.MOV.U32 R196, RZ, RZ, 0x1852b7af ;  /* 0x1852b7afffc47424 */ /* 0x000fe400078e00ff */
[----:B------:R-:W-:Y:S02]  /*89c0*/  DFMA R188, R182, R188, R192 ;  /* 0x000000bcb6bc722b */ /* 0x000fe400000000c0 */
[----:B------:R-:W-:Y:S01]  /*89d0*/  DFMA R190, R186, R190, R198 ;  /* 0x000000bebabe722b */ /* 0x000fe200000000c6 */
[----:B------:R-:W-:-:S02]  /*89e0*/  IMAD.MOV.U32 R198, RZ, RZ, 0x11122322 ;  /* 0x11122322ffc67424 */ /* 0x000fc400078e00ff */
[----:B------:R-:W-:-:S03]  /*89f0*/  IMAD.MOV.U32 R199, RZ, RZ, 0x3f811111 ;  /* 0x3f811111ffc77424 */ /* 0x000fc600078e00ff */
[----:B------:R-:W-:Y:S02]  /*8a00*/  DFMA R188, R182, R188, R194 ;  /* 0x000000bcb6bc722b */ /* 0x000fe400000000c2 */
[----:B------:R-:W-:-:S06]  /*8a10*/  DFMA R190, R186, R190, R192 ;  /* 0x000000bebabe722b */ /* 0x000fcc00000000c0 */
        /* <DEDUP_REMOVED lines=10> */
[----:B------:R-:W0:Y:S01]  /*8ac0*/  MUFU.RCP64H R189, R17 ;  /* 0x0000001100bd7308 */ /* 0x000e220000001800 */
[----:B------:R-:W-:Y:S01]  /*8ad0*/  IMAD.MOV.U32 R198, RZ, RZ, 0xb ;  /* 0x0000000bffc67424 */ /* 0x000fe200078e00ff */
[----:B------:R-:W-:Y:S01]  /*8ae0*/  IADD3 R188, PT, PT, R17, 0x300402, RZ ;  /* 0x0030040211bc7810 */ /* 0x000fe20007ffe0ff */
[----:B------:R-:W-:Y:S02]  /*8af0*/  IMAD.MOV.U32 R199, RZ, RZ, 0x3fe00000 ;  /* 0x3fe00000ffc77424 */ /* 0x000fe400078e00ff */
[----:B------:R-:W-:Y:S02]  /*8b00*/  DFMA R190, R182, R190, R196 ;  /* 0x000000beb6be722b */ /* 0x000fe400000000c4 */
[----:B------:R-:W-:-:S06]  /*8b10*/  DFMA R194, R186, R192, R194 ;  /* 0x000000c0bac2722b */ /* 0x000fcc00000000c2 */
[----:B------:R-:W-:Y:S02]  /*8b20*/  DFMA R192, R182, R190, R198 ;  /* 0x000000beb6c0722b */ /* 0x000fe400000000c6 */
[----:B------:R-:W-:Y:S02]  /*8b30*/  DFMA R194, R186, R194, R196 ;  /* 0x000000c2bac2722b */ /* 0x000fe400000000c4 */
[----:B------:R-:W-:Y:S02]  /*8b40*/  DADD R190, R30, 1.5 ;  /* 0x3ff800001ebe7429 */ /* 0x000fe40000000000 */
[----:B0-----:R-:W-:Y:S02]  /*8b50*/  DFMA R196, R188, -R16, 1 ;  /* 0x3ff00000bcc4742b */ /* 0x001fe40000000810 */
[----:B------:R-:W-:Y:S02]  /*8b60*/  DFMA R192, R182, R192, 1 ;  /* 0x3ff00000b6c0742b */ /* 0x000fe400000000c0 */
[----:B------:R-:W-:-:S02]  /*8b70*/  DFMA R194, R186, R194, R198 ;  /* 0x000000c2bac2722b */ /* 0x000fc400000000c6 */
[----:B------:R-:W-:Y:S02]  /*8b80*/  DADD R198, -RZ, -R10 ;  /* 0x00000000ffc67229 */ /* 0x000fe4000000090a */
[----:B------:R-:W-:Y:S01]  /*8b90*/  FSEL R184, R190, R184, P0 ;  /* 0x000000b8beb87208 */ /* 0x000fe20000000000 */
[----:B------:R-:W-:Y:S01]  /*8ba0*/  DFMA R196, R196, R196, R196 ;  /* 0x000000c4c4c4722b */ /* 0x000fe200000000c4 */
[----:B------:R-:W-:Y:S01]  /*8bb0*/  FSEL R0, R191, R185, P0 ;  /* 0x000000b9bf007208 */ /* 0x000fe20000000000 */
[----:B------:R-:W-:Y:S01]  /*8bc0*/  DSETP.NEU.AND P0, PT, R30, 1, PT ;  /* 0x3ff000001e00742a */ /* 0x000fe20003f0d000 */
[----:B------:R-:W-:Y:S01]  /*8bd0*/  FSEL R184, R184, RZ, P1 ;  /* 0x000000ffb8b87208 */ /* 0x000fe20000800000 */
[----:B------:R-:W-:Y:S01]  /*8be0*/  DFMA R192, R182, R192, 1 ;  /* 0x3ff00000b6c0742b */ /* 0x000fe200000000c0 */
[----:B------:R-:W-:Y:S01]  /*8bf0*/  FSEL R0, R0, +QNAN , P1 ;  /* 0x7ff0000000007808 */ /* 0x000fe20000800000 */
[----:B------:R-:W-:Y:S02]  /*8c00*/  DFMA R194, R186, R194, 1 ;  /* 0x3ff00000bac2742b */ /* 0x000fe400000000c2 */
[----:B------:R-:W-:Y:S01]  /*8c10*/  FSEL R184, R184, RZ, P0 ;  /* 0x000000ffb8b87208 */ /* 0x000fe20000000000 */
[----:B------:R-:W-:Y:S01]  /*8c20*/  DFMA R196, R188, R196, R188 ;  /* 0x000000c4bcc4722b */ /* 0x000fe200000000bc */
[----:B------:R-:W-:-:S02]  /*8c30*/  FSEL R185, R0, 1.875, P0 ;  /* 0x3ff0000000b97808 */ /* 0x000fc40000000000 */
[----:B------:R-:W-:Y:S02]  /*8c40*/  FSETP.GEU.AND P0, PT, |R199|, 4.1917929649353027344, PT ;  /* 0x4086232bc700780b */ /* 0x000fe40003f0e200 */
[----:B------:R-:W-:Y:S01]  /*8c50*/  DFMA R194, R186, R194, 1 ;  /* 0x3ff00000bac2742b */ /* 0x000fe200000000c2 */
[----:B------:R-:W-:Y:S02]  /*8c60*/  IMAD R183, R6, 0x100000, R193 ;  /* 0x0010000006b77824 */ /* 0x000fe400078e02c1 */
[----:B------:R-:W-:-:S08]  /*8c70*/  IMAD.MOV.U32 R182, RZ, RZ, R192 ;  /* 0x000000ffffb67224 */ /* 0x000fd000078e00c0 */
[----:B------:R-:W-:Y:S05]  /*8c80*/  @!P0 BRA `(.L_x_77) ;  /* 0x0000000000348947 */ /* 0x000fea0003800000 */
[C---:B------:R-:W-:Y:S02]  /*8c90*/  DADD R182, -R10.reuse, +INF ;  /* 0x7ff000000ab67429 */ /* 0x040fe40000000100 */
[----:B------:R-:W-:-:S08]  /*8ca0*/  DSETP.GT.AND P0, PT, R10, RZ, PT ;  /* 0x000000ff0a00722a */ /* 0x000fd00003f04000 */
[----:B------:R-:W-:Y:S02]  /*8cb0*/  FSEL R182, R182, RZ, !P0 ;  /* 0x000000ffb6b67208 */ /* 0x000fe40004000000 */
[----:B------:R-:W-:Y:S02]  /*8cc0*/  FSEL R183, R183, RZ, !P0 ;  /* 0x000000ffb7b77208 */ /* 0x000fe40004000000 */
[----:B------:R-:W-:-:S13]  /*8cd0*/  FSETP.GEU.AND P0, PT, |R199|, 4.2275390625, PT ;  /* 0x40874800c700780b */ /* 0x000fda0003f0e200 */
[----:B------:R-:W-:Y:S02]  /*8ce0*/  @!P0 LEA.HI R0, R6, R6, RZ, 0x1 ;  /* 0x0000000606008211 */ /* 0x000fe400078f08ff */
[----:B------:R-:W-:Y:S02]  /*8cf0*/  @!P0 MOV R10, RZ ;  /* 0x000000ff000a8202 */ /* 0x000fe40000000f00 */
[----:B------:R-:W-:-:S04]  /*8d00*/  @!P0 SHF.R.S32.HI R7, RZ, 0x1, R0 ;  /* 0x00000001ff078819 */ /* 0x000fc80000011400 */
[----:B------:R-:W-:Y:S01]  /*8d10*/  @!P0 IADD3 R6, PT, PT, R6, -R7, RZ ;  /* 0x8000000706068210 */ /* 0x000fe20007ffe0ff */
[----:B------:R-:W-:-:S03]  /*8d20*/  @!P0 IMAD R7, R7, 0x100000, R193 ;  /* 0x0010000007078824 */ /* 0x000fc600078e02c1 */
[----:B------:R-:W-:Y:S01]  /*8d30*/  @!P0 LEA R11, R6, 0x3ff00000, 0x14 ;  /* 0x3ff00000060b8811 */ /* 0x000fe200078ea0ff */
[----:B------:R-:W-:-:S06]  /*8d40*/  @!P0 IMAD.MOV.U32 R6, RZ, RZ, R192 ;  /* 0x000000ffff068224 */ /* 0x000fcc00078e00c0 */
[----:B------:R-:W-:-:S11]  /*8d50*/  @!P0 DMUL R182, R6, R10 ;  /* 0x0000000a06b68228 */ /* 0x000fd60000000000 */
.L_x_77:
[----:B------:R-:W-:Y:S05]  /*8d60*/  BSYNC.RECONVERGENT B0 ;  /* 0x0000000000007941 */ /* 0x000fea0003800200 */
.L_x_76:
[----:B------:R-:W-:Y:S01]  /*8d70*/  FSETP.GEU.AND P0, PT, |R3|, 4.1917929649353027344, PT ;  /* 0x4086232b0300780b */ /* 0x000fe20003f0e200 */
[----:B------:R-:W-:Y:S01]  /*8d80*/  BSSY.RECONVERGENT B0, `(.L_x_78) ;  /* 0x0000013000007945 */ /* 0x000fe20003800200 */
[----:B------:R-:W-:Y:S01]  /*8d90*/  DMUL R10, R16, R64 ;  /* 0x00000040100a7228 */ /* 0x000fe20000000000 */
[----:B------:R-:W-:Y:S01]  /*8da0*/  IMAD R187, R4, 0x100000, R195 ;  /* 0x0010000004bb7824 */ /* 0x000fe200078e02c3 */
[----:B------:R-:W-:Y:S01]  /*8db0*/  DFMA R6, R196, -R16, 1 ;  /* 0x3ff00000c406742b */ /* 0x000fe20000000810 */
[----:B------:R-:W-:-:S08]  /*8dc0*/  IMAD.MOV.U32 R186, RZ, RZ, R194 ;  /* 0x000000ffffba7224 */ /* 0x000fd000078e00c2 */
        /* <DEDUP_REMOVED lines=8> */
[----:B------:R-:W-:-:S04]  /*8e50*/  @!P0 SHF.R.S32.HI R3, RZ, 0x1, R0 ;  /* 0x00000001ff038819 */ /* 0x000fc80000011400 */
[----:B------:R-:W-:Y:S01]  /*8e60*/  @!P0 IADD3 R4, PT, PT, R4, -R3, RZ ;  /* 0x8000000304048210 */ /* 0x000fe20007ffe0ff */
[----:B------:R-:W-:-:S03]  /*8e70*/  @!P0 IMAD R3, R3, 0x100000, R195 ;  /* 0x0010000003038824 */ /* 0x000fc600078e02c3 */
[----:B------:R-:W-:Y:S02]  /*8e80*/  @!P0 LEA R5, R4, 0x3ff00000, 0x14 ;  /* 0x3ff0000004058811 */ /* 0x000fe400078ea0ff */
[----:B------:R-:W-:-:S06]  /*8e90*/  @!P0 MOV R4, RZ ;  /* 0x000000ff00048202 */ /* 0x000fcc0000000f00 */
[----:B------:R-:W-:-:S11]  /*8ea0*/  @!P0 DMUL R186, R2, R4 ;  /* 0x0000000402ba8228 */ /* 0x000fd60000000000 */
.L_x_79:
[----:B------:R-:W-:Y:S05]  /*8eb0*/  BSYNC.RECONVERGENT B0 ;  /* 0x0000000000007941 */ /* 0x000fea0003800200 */
.L_x_78:
[----:B------:R-:W-:Y:S01]  /*8ec0*/  FSETP.GEU.AND P0, PT, |R188|, 5.8789094863358348022e-39, PT ;  /* 0x00400402bc00780b */ /* 0x000fe20003f0e200 */
[----:B------:R-:W-:Y:S01]  /*8ed0*/  BSSY.RECONVERGENT B0, `(.L_x_80) ;  /* 0x000000a000007945 */ /* 0x000fe20003800200 */
[----:B------:R-:W-:Y:S02]  /*8ee0*/  DFMA R6, R196, R6, R196 ;  /* 0x00000006c406722b */ /* 0x000fe400000000c4 */
[----:B------:R-:W-:-:S09]  /*8ef0*/  DMUL R188, R10, R74 ;  /* 0x0000004a0abc7228 */ /* 0x000fd20000000000 */
[----:B------:R-:W-:Y:S05]  /*8f00*/  @P0 BRA `(.L_x_81) ;  /* 0x0000000000180947 */ /* 0x000fea0003800000 */
[----:B------:R-:W-:Y:S01]  /*8f10*/  LOP3.LUT R11, R17, 0x7fffffff, RZ, 0xc0, !PT ;  /* 0x7fffffff110b7812 */ /* 0x000fe200078ec0ff */
[----:B------:R-:W-:Y:S01]  /*8f20*/  IMAD.MOV.U32 R2, RZ, RZ, R16 ;  /* 0x000000ffff027224 */ /* 0x000fe200078e0010 */
[----:B------:R-:W-:Y:S01]  /*8f30*/  MOV R0, 0x8f70 ;  /* 0x00008f7000007802 */ /* 0x000fe20000000f00 */
[----:B------:R-:W-:Y:S01]  /*8f40*/  IMAD.MOV.U32 R3, RZ, RZ, R17 ;  /* 0x000000ffff037224 */ /* 0x000fe200078e0011 */
[----:B------:R-:W-:-:S07]  /*8f50*/  IADD3 R11, PT, PT, R11, -0x100000, RZ ;  /* 0xfff000000b0b7810 */ /* 0x000fce0007ffe0ff */
[----:B------:R-:W-:Y:S05]  /*8f60*/  CALL.REL.NOINC `($__internal_0_$__cuda_sm20_dblrcp_rn_slowpath_v3) ;  /* 0x00000014009c7944 */ /* 0x000fea0003c00000 */
.L_x_81:
[----:B------:R-:W-:Y:S05]  /*8f70*/  BSYNC.RECONVERGENT B0 ;  /* 0x0000000000007941 */ /* 0x000fea0003800200 */
.L_x_80:
[C-C-:B------:R-:W-:Y:S01]  /*8f80*/  DADD R2, R124.reuse, R188.reuse ;  /* 0x000000007c027229 */ /* 0x140fe200000000bc */
[----:B------:R-:W-:Y:S01]  /*8f90*/  IMAD.MOV.U32 R4, RZ, RZ, 0x652b82fe ;  /* 0x652b82feff047424 */ /* 0x000fe200078e00ff */
[----:B------:R-:W-:Y:S01]  /*8fa0*/  DADD R10, R124, -R188 ;  /* 0x000000007c0a7229 */ /* 0x000fe200000008bc */
[----:B------:R-:W-:Y:S01]  /*8fb0*/  IMAD.MOV.U32 R5, RZ, RZ, 0x3ff71547 ;  /* 0x3ff71547ff057424 */ /* 0x000fe200078e00ff */
[----:B------:R-:W-:Y:S01]  /*8fc0*/  MOV R198, 0xfefa39ef ;  /* 0xfefa39ef00c67802 */ /* 0x000fe20000000f00 */
[----:B------:R-:W-:Y:S01]  /*8fd0*/  IMAD.MOV.U32 R199, RZ, RZ, 0x3fe62e42 ;  /* 0x3fe62e42ffc77424 */ /* 0x000fe200078e00ff */
[----:B------:R-:W-:Y:S01]  /*8fe0*/  MOV R201, 0x3c7abc9e ;  /* 0x3c7abc9e00c97802 */ /* 0x000fe20000000f00 */
[----:B------:R-:W-:Y:S01]  /*8ff0*/  IMAD.MOV.U32 R200, RZ, RZ, 0x3b39803f ;  /* 0x3b39803fffc87424 */ /* 0x000fe200078e00ff */
[----:B------:R-:W-:Y:S01]  /*9000*/  DADD R2, -R110, R2 ;  /* 0x000000006e027229 */ /* 0x000fe20000000102 */
[----:B------:R-:W-:Y:S01]  /*9010*/  UMOV UR4, 0x6dc9c883 ;  /* 0x6dc9c88300047882 */ /* 0x000fe20000000000 */
[----:B------:R-:W-:Y:S01]  /*9020*/  DMUL R10, R10, -R72 ;  /* 0x800000480a0a7228 */ /* 0x000fe20000000000 */
[----:B------:R-:W-:Y:S01]  /*9030*/  UMOV UR5, 0x3fd45f30 ;  /* 0x3fd45f3000057882 */ /* 0x000fe20000000000 */
[----:B------:R-:W-:Y:S01]  /*9040*/  IMAD.MOV.U32 R202, RZ, RZ, 0x62401315 ;  /* 0x62401315ffca7424 */ /* 0x000fe200078e00ff */
[----:B------:R-:W-:Y:S01]  /*9050*/  DMUL R192, R14, UR4 ;  /* 0x000000040ec07c28 */ /* 0x000fe20008000000 */
[----:B------:R-:W-:Y:S01]  /*9060*/  MOV R203, 0x3ec71dee ;  /* 0x3ec71dee00cb7802 */ /* 0x000fe20000000f00 */
[----:B------:R-:W0:Y:S01]  /*9070*/  LDC.64 R206, c[0x0][0x3f0] ;  /* 0x0000fc00ffce7b82 */ /* 0x000e220000000a00 */
[----:B------:R-:W-:Y:S01]  /*9080*/  DADD R2, -R108, R2 ;  /* 0x000000006c027229 */ /* 0x000fe20000000102 */
[----:B------:R-:W-:Y:S01]  /*9090*/  IMAD.MOV.U32 R204, RZ, RZ, 0x7c89eb71 ;  /* 0x7c89eb71ffcc7424 */ /* 0x000fe200078e00ff */
[----:B------:R-:W-:Y:S01]  /*90a0*/  DFMA R188, R10, R4, 6.75539944105574400000e+15 ;  /* 0x433800000abc742b */ /* 0x000fe20000000004 */
[----:B------:R-:W-:Y:S01]  /*90b0*/  IMAD.MOV.U32 R205, RZ, RZ, 0x3efa0199 ;  /* 0x3efa0199ffcd7424 */ /* 0x000fe200078e00ff */
[C---:B------:R-:W-:Y:S01]  /*90c0*/  LOP3.LUT P0, RZ, R174.reuse, 0x10, RZ, 0xc0, !PT ;  /* 0x00000010aeff7812 */ /* 0x040fe2000780c0ff */
[----:B------:R-:W-:Y:S01]  /*90d0*/  DMUL R192, R82, R192 ;  /* 0x000000c052c07228 */ /* 0x000fe20000000000 */
[C---:B------:R-:W-:Y:S01]  /*90e0*/  LOP3.LUT P3, RZ, R174.reuse, 0x4, RZ, 0xc0, !PT ;  /* 0x00000004aeff7812 */ /* 0x040fe2000786c0ff */
[----:B------:R-:W-:Y:S01]  /*90f0*/  BSSY.RECONVERGENT B0, `(.L_x_82) ;  /* 0x000008f000007945 */ /* 0x000fe20003800200 */
[----:B------:R-:W-:Y:S01]  /*9100*/  DMUL R2, R2, -R72 ;  /* 0x8000004802027228 */ /* 0x000fe20000000000 */
[----:B------:R-:W-:Y:S01]  /*9110*/  LOP3.LUT P2, RZ, R174, 0x20, RZ, 0xc0, !PT ;  /* 0x00000020aeff7812 */ /* 0x000fe2000784c0ff */
[----:B------:R-:W-:Y:S01]  /*9120*/  DADD R190, R188, -6.75539944105574400000e+15 ;  /* 0xc3380000bcbe7429 */ /* 0x000fe20000000000 */
[----:B------:R-:W-:-:S02]  /*9130*/  FSEL R0, R178, R58, P0 ;  /* 0x0000003ab2007208 */ /* 0x000fc40000000000 */
[-C--:B------:R-:W-:Y:S01]  /*9140*/  DMUL R192, R192, R20.reuse ;  /* 0x00000014c0c07228 */ /* 0x080fe20000000000 */
[----:B------:R-:W-:Y:S01]  /*9150*/  FSEL R178, R179, R59, P0 ;  /* 0x0000003bb3b27208 */ /* 0x000fe20000000000 */
[----:B------:R-:W-:Y:S01]  /*9160*/  DMUL R20, R6, R20 ;  /* 0x0000001406147228 */ /* 0x000fe20000000000 */
[----:B------:R-:W-:Y:S01]  /*9170*/  LOP3.LUT P1, RZ, R174, 0x8, RZ, 0xc0, !PT ;  /* 0x00000008aeff7812 */ /* 0x000fe2000782c0ff */
[----:B------:R-:W-:Y:S02]  /*9180*/  DFMA R4, R2, R4, 6.75539944105574400000e+15 ;  /* 0x433800000204742b */ /* 0x000fe40000000004 */
[----:B------:R-:W-:Y:S02]  /*9190*/  DFMA R194, R190, -R198, R10 ;  /* 0x800000c6bec2722b */ /* 0x000fe4000000000a */
[----:B0-----:R-:W-:-:S04]  /*91a0*/  DSETP.NEU.AND P0, PT, R206, 1, PT ;  /* 0x3ff00000ce00742a */ /* 0x001fc80003f0d000 */
[----:B------:R-:W-:Y:S01]  /*91b0*/  DADD R196, R4, -6.75539944105574400000e+15 ;  /* 0xc338000004c47429 */ /* 0x000fe20000000000 */
[----:B------:R-:W-:Y:S01]  /*91c0*/  IMAD.MOV.U32 R206, RZ, RZ, 0x55555511 ;  /* 0x55555511ffce7424 */ /* 0x000fe200078e00ff */
[----:B------:R-:W-:Y:S01]  /*91d0*/  DFMA R190, R190, -R200, R194 ;  /* 0x800000c8bebe722b */ /* 0x000fe200000000c2 */
[----:B------:R-:W-:-:S05]  /*91e0*/  MOV R207, 0x3fc55555 ;  /* 0x3fc5555500cf7802 */ /* 0x000fca0000000f00 */
[----:B------:R-:W-:-:S08]  /*91f0*/  DFMA R198, R196, -R198, R2 ;  /* 0x800000c6c4c6722b */ /* 0x000fd00000000002 */
[----:B------:R-:W-:Y:S01]  /*9200*/  DFMA R14, R196, -R200, R198 ;  /* 0x800000c8c40e722b */ /* 0x000fe200000000c6 */
[----:B------:R-:W-:Y:S01]  /*9210*/  IMAD.MOV.U32 R200, RZ, RZ, 0x69ce2bdf ;  /* 0x69ce2bdfffc87424 */ /* 0x000fe200078e00ff */
[----:B------:R-:W-:Y:S01]  /*9220*/  MOV R196, 0xfca213ea ;  /* 0xfca213ea00c47802 */ /* 0x000fe20000000f00 */
[----:B------:R-:W-:Y:S02]  /*9230*/  IMAD.MOV.U32 R201, RZ, RZ, 0x3e5ade15 ;  /* 0x3e5ade15ffc97424 */ /* 0x000fe400078e00ff */
[----:B------:R-:W-:-:S06]  /*9240*/  IMAD.MOV.U32 R197, RZ, RZ, 0x3e928af3 ;  /* 0x3e928af3ffc57424 */ /* 0x000fcc00078e00ff */
[-CC-:B------:R-:W-:Y:S02]  /*9250*/  DFMA R194, R190, R200.reuse, R196.reuse ;  /* 0x000000c8bec2722b */ /* 0x180fe400000000c4 */
[----:B------:R-:W-:Y:S02]  /*9260*/  DFMA R200, R14, R200, R196 ;  /* 0x000000c80ec8722b */ /* 0x000fe400000000c4 */
[-C--:B------:R-:W-:Y:S02]  /*9270*/  DMUL R196, R114, R6.reuse ;  /* 0x0000000672c47228 */ /* 0x080fe40000000000 */
[----:B------:R-:W-:Y:S02]  /*9280*/  DMUL R6, R122, R6 ;  /* 0x000000067a067228 */ /* 0x000fe40000000000 */
[--C-:B------:R-:W-:Y:S02]  /*9290*/  DFMA R198, R190, R194, R202.reuse ;  /* 0x000000c2bec6722b */ /* 0x100fe400000000ca */
[----:B------:R-:W-:-:S02]  /*92a0*/  DFMA R202, R14, R200, R202 ;  /* 0x000000c80eca722b */ /* 0x000fc400000000ca */
[----:B------:R-:W-:Y:S02]  /*92b0*/  DMUL R194, R192, R88 ;  /* 0x00000058c0c27228 */ /* 0x000fe40000000000 */
[----:B------:R-:W-:Y:S02]  /*92c0*/  DADD R200, R28, 1.5 ;  /* 0x3ff800001cc87429 */ /* 0x000fe40000000000 */
[--C-:B------:R-:W-:Y:S02]  /*92d0*/  DFMA R198, R190, R198, R204.reuse ;  /* 0x000000c6bec6722b */ /* 0x100fe400000000cc */
[----:B------:R-:W-:Y:S01]  /*92e0*/  DMUL R192, R196, R182 ;  /* 0x000000b6c4c07228 */ /* 0x000fe20000000000 */
[----:B------:R-:W-:Y:S01]  /*92f0*/  MOV R196, 0x14761f65 ;  /* 0x14761f6500c47802 */ /* 0x000fe20000000f00 */
[----:B------:R-:W-:Y:S01]  /*9300*/  IMAD.MOV.U32 R197, RZ, RZ, 0x3f2a01a0 ;  /* 0x3f2a01a0ffc57424 */ /* 0x000fe200078e00ff */
[----:B------:R-:W-:Y:S02]  /*9310*/  DFMA R202, R14, R202, R204 ;  /* 0x000000ca0eca722b */ /* 0x000fe400000000cc */
[----:B------:R-:W-:Y:S01]  /*9320*/  DMUL R182, R194, R8 ;  /* 0x00000008c2b67228 */ /* 0x000fe20000000000 */
[----:B------:R-:W-:Y:S01]  /*9330*/  MOV R204, 0x555502a1 ;  /* 0x555502a100cc7802 */ /* 0x000fe20000000f00 */
[----:B------:R-:W-:Y:S01]  /*9340*/  IMAD.MOV.U32 R194, RZ, RZ, 0x1852b7af ;  /* 0x1852b7afffc27424 */ /* 0x000fe200078e00ff */
[--C-:B------:R-:W-:Y:S01]  /*9350*/  DFMA R198, R190, R198, R196.reuse ;  /* 0x000000c6bec6722b */ /* 0x100fe200000000c4 */
[----:B------:R-:W-:Y:S01]  /*9360*/  MOV R195, 0x3f56c16c ;  /* 0x3f56c16c00c37802 */ /* 0x000fe20000000f00 */
[----:B------:R-:W-:Y:S01]  /*9370*/  IMAD.MOV.U32 R205, RZ, RZ, 0x3fa55555 ;  /* 0x3fa55555ffcd7424 */ /* 0x000fe200078e00ff */
[----:B------:R-:W-:Y:S01]  /*9380*/  FSEL R8, R200, R176, P3 ;  /* 0x000000b0c8087208 */ /* 0x000fe20001800000 */
[----:B------:R-:W-:Y:S01]  /*9390*/  DFMA R202, R14, R202, R196 ;  /* 0x000000ca0eca722b */ /* 0x000fe200000000c4 */
[----:B------:R-:W-:Y:S01]  /*93a0*/  FSEL R176, R0, RZ, P2 ;  /* 0x000000ff00b07208 */ /* 0x000fe20001000000 */
[----:B------:R-:W-:Y:S01]  /*93b0*/  IMAD.MOV.U32 R196, RZ, RZ, 0x11122322 ;  /* 0x11122322ffc47424 */ /* 0x000fe200078e00ff */
[----:B------:R-:W-:Y:S01]  /*93c0*/  FSEL R0, R178, +QNAN , P2 ;  /* 0x7ff00000b2007808 */ /* 0x000fe20001000000 */
[----:B------:R-:W-:Y:S01]  /*93d0*/  DFMA R198, R190, R198, R194 ;  /* 0x000000c6bec6722b */ /* 0x000fe200000000c2 */
[----:B------:R-:W-:Y:S01]  /*93e0*/  FSEL R200, R201, R177, P3 ;  /* 0x000000b1c9c87208 */ /* 0x000fe20001800000 */
[----:B------:R-:W-:Y:S01]  /*93f0*/  IMAD.MOV.U32 R197, RZ, RZ, 0x3f811111 ;  /* 0x3f811111ffc57424 */ /* 0x000fe200078e00ff */
[----:B------:R-:W-:Y:S01]  /*9400*/  FSEL R176, R176, RZ, P0 ;  /* 0x000000ffb0b07208 */ /* 0x000fe20000000000 */
[----:B------:R-:W-:Y:S01]  /*9410*/  DMUL R178, R116, R186 ;  /* 0x000000ba74b27228 */ /* 0x000fe20000000000 */
[----:B------:R-:W-:Y:S01]  /*9420*/  FSEL R177, R0, 1.875, P0 ;  /* 0x3ff0000000b17808 */ /* 0x000fe20000000000 */
[----:B------:R-:W-:Y:S01]  /*9430*/  DSETP.NEU.AND P0, PT, R28, 1, PT ;  /* 0x3ff000001c00742a */ /* 0x000fe20003f0d000 */
[----:B------:R-:W-:Y:S01]  /*9440*/  FSEL R8, R8, RZ, P1 ;  /* 0x000000ff08087208 */ /* 0x000fe20000800000 */
[----:B------:R-:W-:Y:S01]  /*9450*/  DFMA R198, R190, R198, R196 ;  /* 0x000000c6bec6722b */ /* 0x000fe200000000c4 */
[----:B------:R-:W-:Y:S01]  /*9460*/  FSEL R0, R200, +QNAN , P1 ;  /* 0x7ff00000c8007808 */ /* 0x000fe20000800000 */
[----:B------:R-:W-:-:S02]  /*9470*/  DFMA R202, R14, R202, R194 ;  /* 0x000000ca0eca722b */ /* 0x000fc400000000c2 */
[----:B------:R-:W-:Y:S01]  /*9480*/  DMUL R186, R176, R70 ;  /* 0x00000046b0ba7228 */ /* 0x000fe20000000000 */
[----:B------:R-:W-:Y:S01]  /*9490*/  FSEL R8, R8, RZ, P0 ;  /* 0x000000ff08087208 */ /* 0x000fe20000000000 */
[----:B------:R-:W-:Y:S01]  /*94a0*/  DMUL R178, R98, R178 ;  /* 0x000000b262b27228 */ /* 0x000fe20000000000 */
[----:B------:R-:W-:Y:S01]  /*94b0*/  FSEL R9, R0, 1.875, P0 ;  /* 0x3ff0000000097808 */ /* 0x000fe20000000000 */
[----:B------:R-:W-:Y:S01]  /*94c0*/  DFMA R198, R190, R198, R204 ;  /* 0x000000c6bec6722b */ /* 0x000fe200000000cc */
[----:B------:R-:W-:Y:S01]  /*94d0*/  FSETP.GEU.AND P0, PT, |R11|, 4.1917929649353027344, PT ;  /* 0x4086232b0b00780b */ /* 0x000fe20003f0e200 */
[----:B------:R-:W-:Y:S02]  /*94e0*/  DMUL R182, R182, 0.25 ;  /* 0x3fd00000b6b67828 */ /* 0x000fe40000000000 */
[----:B------:R-:W-:Y:S02]  /*94f0*/  DFMA R202, R14, R202, R196 ;  /* 0x000000ca0eca722b */ /* 0x000fe400000000c4 */
[----:B------:R-:W-:-:S02]  /*9500*/  DMUL R186, R8, R186 ;  /* 0x000000ba08ba7228 */ /* 0x000fc40000000000 */
[----:B------:R-:W-:Y:S02]  /*9510*/  DFMA R198, R190, R198, R206 ;  /* 0x000000c6bec6722b */ /* 0x000fe400000000ce */
[----:B------:R-:W-:Y:S01]  /*9520*/  DFMA R178, R178, 0.25, -R182 ;  /* 0x3fd00000b2b2782b */ /* 0x000fe200000008b6 */
[----:B------:R-:W-:Y:S01]  /*9530*/  IMAD.MOV.U32 R182, RZ, RZ, 0xb ;  /* 0x0000000bffb67424 */ /* 0x000fe200078e00ff */
[----:B------:R-:W-:Y:S01]  /*9540*/  DFMA R202, R14, R202, R204 ;  /* 0x000000ca0eca722b */ /* 0x000fe200000000cc */
[----:B------:R-:W-:Y:S01]  /*9550*/  IMAD.MOV.U32 R183, RZ, RZ, 0x3fe00000 ;  /* 0x3fe00000ffb77424 */ /* 0x000fe200078e00ff */
[-C--:B------:R-:W-:Y:S02]  /*9560*/  DMUL R194, R140, R186.reuse ;  /* 0x000000ba8cc27228 */ /* 0x080fe40000000000 */
[----:B------:R-:W-:Y:S02]  /*9570*/  DMUL R200, R144, R186 ;  /* 0x000000ba90c87228 */ /* 0x000fe40000000000 */
[----:B------:R-:W-:-:S02]  /*9580*/  DMUL R178, R178, R192 ;  /* 0x000000c0b2b27228 */ /* 0x000fc40000000000 */
[----:B------:R-:W-:Y:S02]  /*9590*/  DFMA R198, R190, R198, R182 ;  /* 0x000000c6bec6722b */ /* 0x000fe400000000b6 */
[----:B------:R-:W-:Y:S02]  /*95a0*/  DFMA R194, R194, 2, R146 ;  /* 0x40000000c2c2782b */ /* 0x000fe40000000092 */
[----:B------:R-:W-:Y:S02]  /*95b0*/  DFMA R200, R144, R186, R200 ;  /* 0x000000ba90c8722b */ /* 0x000fe400000000c8 */
[----:B------:R-:W-:Y:S02]  /*95c0*/  DFMA R192, R14, R202, R206 ;  /* 0x000000ca0ec0722b */ /* 0x000fe400000000ce */
[----:B------:R-:W-:Y:S02]  /*95d0*/  DMUL R206, R128, R186 ;  /* 0x000000ba80ce7228 */ /* 0x000fe40000000000 */
[----:B------:R-:W-:-:S02]  /*95e0*/  DMUL R196, R184, R84 ;  /* 0x00000054b8c47228 */ /* 0x000fc40000000000 */
[----:B------:R-:W-:Y:S02]  /*95f0*/  DADD R202, R194, -R200 ;  /* 0x00000000c2ca7229 */ /* 0x000fe400000008c8 */
[----:B------:R-:W-:Y:S02]  /*9600*/  DFMA R200, R190, R198, 1 ;  /* 0x3ff00000bec8742b */ /* 0x000fe400000000c6 */
[----:B------:R-:W-:Y:S02]  /*9610*/  DMUL R194, R94, R176 ;  /* 0x000000b05ec27228 */ /* 0x000fe40000000000 */
[----:B------:R-:W-:Y:S02]  /*9620*/  DMUL R198, R16, UR4 ;  /* 0x0000000410c67c28 */ /* 0x000fe40008000000 */
[----:B------:R-:W-:Y:S02]  /*9630*/  DFMA R206, R128, R186, R206 ;  /* 0x000000ba80ce722b */ /* 0x000fe400000000ce */
[----:B------:R-:W-:-:S02]  /*9640*/  DMUL R204, R196, R48 ;  /* 0x00000030c4cc7228 */ /* 0x000fc40000000000 */
[----:B------:R-:W-:Y:S02]  /*9650*/  DMUL R194, R8, R194 ;  /* 0x000000c208c27228 */ /* 0x000fe40000000000 */
[----:B------:R-:W-:Y:S02]  /*9660*/  DMUL R198, R198, R62 ;  /* 0x0000003ec6c67228 */ /* 0x000fe40000000000 */
[----:B------:R-:W-:Y:S02]  /*9670*/  DFMA R190, R190, R200, 1 ;  /* 0x3ff00000bebe742b */ /* 0x000fe400000000c8 */
[----:B------:R-:W-:Y:S02]  /*9680*/  DMUL R186, R120, R186 ;  /* 0x000000ba78ba7228 */ /* 0x000fe40000000000 */
[----:B------:R-:W-:Y:S02]  /*9690*/  DADD R206, R142, -R206 ;  /* 0x000000008ece7229 */ /* 0x000fe400000008ce */
[----:B------:R-:W-:-:S02]  /*96a0*/  DMUL R196, R120, R196 ;  /* 0x000000c478c47228 */ /* 0x000fc40000000000 */
[----:B------:R-:W-:Y:S02]  /*96b0*/  DMUL R204, R106, R204 ;  /* 0x000000cc6acc7228 */ /* 0x000fe40000000000 */
[----:B------:R-:W-:Y:S02]  /*96c0*/  DMUL R200, R144, R194 ;  /* 0x000000c290c87228 */ /* 0x000fe40000000000 */
[----:B------:R-:W-:Y:S02]  /*96d0*/  DMUL R198, R198, R78 ;  /* 0x0000004ec6c67228 */ /* 0x000fe40000000000 */
[----:B------:R-:W-:Y:S02]  /*96e0*/  DMUL R6, R6, R86 ;  /* 0x0000005606067228 */ /* 0x000fe40000000000 */
[----:B------:R-:W-:Y:S02]  /*96f0*/  DFMA R186, R186, 2, R206 ;  /* 0x40000000baba782b */ /* 0x000fe400000000ce */
[----:B------:R-:W-:-:S02]  /*9700*/  DMUL R196, R196, R48 ;  /* 0x00000030c4c47228 */ /* 0x000fc40000000000 */
[C---:B------:R-:W-:Y:S02]  /*9710*/  DFMA R202, R144.reuse, -R204, R202 ;  /* 0x800000cc90ca722b */ /* 0x040fe400000000ca */
[----:B------:R-:W-:Y:S02]  /*9720*/  DFMA R200, R144, R194, R200 ;  /* 0x000000c290c8722b */ /* 0x000fe400000000c8 */
[----:B------:R-:W-:Y:S02]  /*9730*/  DMUL R198, R198, R12 ;  /* 0x0000000cc6c67228 */ /* 0x000fe40000000000 */
[----:B------:R-:W-:Y:S02]  /*9740*/  DMUL R6, R6, R88 ;  /* 0x0000005806067228 */ /* 0x000fe40000000000 */
[----:B------:R-:W-:Y:S02]  /*9750*/  DFMA R196, R106, R196, R186 ;  /* 0x000000c46ac4722b */ /* 0x000fe400000000ba */
[----:B------:R-:W-:-:S02]  /*9760*/  DADD R200, R202, -R200 ;  /* 0x00000000cac87229 */ /* 0x000fc400000008c8 */
[----:B------:R-:W-:Y:S02]  /*9770*/  DMUL R12, R122, R12 ;  /* 0x0000000c7a0c7228 */ /* 0x000fe40000000000 */
[----:B------:R-:W-:Y:S02]  /*9780*/  DMUL R186, R112, R184 ;  /* 0x000000b870ba7228 */ /* 0x000fe40000000000 */
[----:B------:R-:W-:Y:S02]  /*9790*/  DMUL R198, R82, R198 ;  /* 0x000000c652c67228 */ /* 0x000fe40000000000 */
[----:B------:R-:W-:Y:S02]  /*97a0*/  DMUL R6, R6, R90 ;  /* 0x0000005a06067228 */ /* 0x000fe40000000000 */
[----:B------:R-:W-:Y:S02]  /*97b0*/  DFMA R192, R14, R192, R182 ;  /* 0x000000c00ec0722b */ /* 0x000fe400000000b6 */
[----:B------:R-:W-:-:S02]  /*97c0*/  DMUL R12, R12, R90 ;  /* 0x0000005a0c0c7228 */ /* 0x000fc40000000000 */
[----:B------:R-:W-:Y:S02]  /*97d0*/  DFMA R186, R140, R186, R200 ;  /* 0x000000ba8cba722b */ /* 0x000fe400000000c8 */
[----:B------:R-:W-:Y:S02]  /*97e0*/  DFMA R196, -R150, R184, R196 ;  /* 0x000000b896c4722b */ /* 0x000fe400000001c4 */
[----:B------:R-:W-:Y:S02]  /*97f0*/  DMUL R198, R198, R86 ;  /* 0x00000056c6c67228 */ /* 0x000fe40000000000 */
[----:B------:R-:W-:Y:S02]  /*9800*/  DMUL R182, R6, R92 ;  /* 0x0000005c06b67228 */ /* 0x000fe40000000000 */
[----:B------:R-:W-:Y:S02]  /*9810*/  DMUL R194, R120, R194 ;  /* 0x000000c278c27228 */ /* 0x000fe40000000000 */
[----:B------:R-:W-:-:S02]  /*9820*/  DMUL R12, R96, R12 ;  /* 0x0000000c600c7228 */ /* 0x000fc40000000000 */
[----:B------:R-:W-:Y:S02]  /*9830*/  DMUL R6, R198, 0.125 ;  /* 0x3fc00000c6067828 */ /* 0x000fe40000000000 */
[----:B------:R-:W-:Y:S02]  /*9840*/  DFMA R192, R14, R192, 1 ;  /* 0x3ff000000ec0742b */ /* 0x000fe400000000c0 */
[----:B------:R-:W-:Y:S02]  /*9850*/  DMUL R182, R104, R182 ;  /* 0x000000b668b67228 */ /* 0x000fe40000000000 */
[----:B------:R-:W-:Y:S02]  /*9860*/  DADD R186, -R160, R186 ;  /* 0x00000000a0ba7229 */ /* 0x000fe400000001ba */
[----:B------:R-:W-:Y:S02]  /*9870*/  DFMA R194, R194, 2, R196 ;  /* 0x40000000c2c2782b */ /* 0x000fe400000000c4 */
[----:B------:R-:W-:-:S02]  /*9880*/  DMUL R176, R118, R176 ;  /* 0x000000b076b07228 */ /* 0x000fc40000000000 */
[----:B------:R-:W-:Y:S02]  /*9890*/  DFMA R6, R12, 0.125, -R6 ;  /* 0x3fc000000c06782b */ /* 0x000fe40000000806 */
[----:B------:R-:W-:Y:S02]  /*98a0*/  DFMA R192, R14, R192, 1 ;  /* 0x3ff000000ec0742b */ /* 0x000fe400000000c0 */
[----:B------:R-:W-:Y:S02]  /*98b0*/  DMUL R182, R182, R102 ;  /* 0x00000066b6b67228 */ /* 0x000fe40000000000 */
[----:B------:R-:W-:Y:S02]  /*98c0*/  DADD R186, R158, R186 ;  /* 0x000000009eba7229 */ /* 0x000fe400000000ba */
[----:B------:R-:W-:Y:S02]  /*98d0*/  DADD R194, R152, R194 ;  /* 0x0000000098c27229 */ /* 0x000fe400000000c2 */
[----:B------:R-:W-:Y:S01]  /*98e0*/  DMUL R176, R8, R176 ;  /* 0x000000b008b07228 */ /* 0x000fe20000000000 */
[----:B------:R-:W-:Y:S01]  /*98f0*/  LEA R9, R188, R191, 0x14 ;  /* 0x000000bfbc097211 */ /* 0x000fe200078ea0ff */
[----:B------:R-:W-:Y:S01]  /*9900*/  IMAD.MOV.U32 R8, RZ, RZ, R190 ;  /* 0x000000ffff087224 */ /* 0x000fe200078e00be */
[----:B------:R-:W-:Y:S08]  /*9910*/  @!P0 BRA `(.L_x_83) ;  /* 0x0000000000308947 */ /* 0x000ff00003800000 */
        /* <DEDUP_REMOVED lines=12> */
.L_x_83:
[----:B------:R-:W-:Y:S05]  /*99e0*/  BSYNC.RECONVERGENT B0 ;  /* 0x0000000000007941 */ /* 0x000fea0003800200 */
.L_x_82:
[----:B------:R-:W-:Y:S01]  /*99f0*/  FSETP.GEU.AND P0, PT, |R3|, 4.1917929649353027344, PT ;  /* 0x4086232b0300780b */ /* 0x000fe20003f0e200 */
[----:B------:R-:W-:Y:S01]  /*9a00*/  BSSY.RECONVERGENT B0, `(.L_x_84) ;  /* 0x0000014000007945 */ /* 0x000fe20003800200 */
[----:B------:R-:W-:Y:S01]  /*9a10*/  DMUL R178, R178, -0.5 ;  /* 0xbfe00000b2b27828 */ /* 0x000fe20000000000 */
[----:B------:R-:W-:Y:S01]  /*9a20*/  IMAD R11, R4, 0x100000, R193 ;  /* 0x00100000040b7824 */ /* 0x000fe200078e02c1 */
[----:B------:R-:W-:Y:S01]  /*9a30*/  DFMA R186, R140, -R176, R186 ;  /* 0x800000b08cba722b */ /* 0x000fe200000000ba */
[----:B------:R-:W-:Y:S01]  /*9a40*/  MOV R10, R192 ;  /* 0x000000c0000a7202 */ /* 0x000fe20000000f00 */
[----:B------:R-:W-:-:S07]  /*9a50*/  DADD R194, -R154, R194 ;  /* 0x000000009ac27229 */ /* 0x000fce00000001c2 */
[----:B------:R-:W-:Y:S05]  /*9a60*/  @!P0 BRA `(.L_x_85) ;  /* 0x0000000000348947 */ /* 0x000fea0003800000 */
[C---:B------:R-:W-:Y:S02]  /*9a70*/  DADD R10, R2.reuse, +INF ;  /* 0x7ff00000020a7429 */ /* 0x040fe40000000000 */
[----:B------:R-:W-:-:S08]  /*9a80*/  DSETP.GEU.AND P0, PT, R2, RZ, PT ;  /* 0x000000ff0200722a */ /* 0x000fd00003f0e000 */
[----:B------:R-:W-:Y:S02]  /*9a90*/  FSEL R10, R10, RZ, P0 ;  /* 0x000000ff0a0a7208 */ /* 0x000fe40000000000 */
[----:B------:R-:W-:Y:S02]  /*9aa0*/  FSEL R11, R11, RZ, P0 ;  /* 0x000000ff0b0b7208 */ /* 0x000fe40000000000 */
[----:B------:R-:W-:-:S13]  /*9ab0*/  FSETP.GEU.AND P0, PT, |R3|, 4.2275390625, PT ;  /* 0x408748000300780b */ /* 0x000fda0003f0e200 */
[----:B------:R-:W-:Y:S02]  /*9ac0*/  @!P0 LEA.HI R0, R4, R4, RZ, 0x1 ;  /* 0x0000000404008211 */ /* 0x000fe400078f08ff */
[----:B------:R-:W-:Y:S02]  /*9ad0*/  @!P0 MOV R2, R192 ;  /* 0x000000c000028202 */ /* 0x000fe40000000f00 */
[----:B------:R-:W-:-:S05]  /*9ae0*/  @!P0 SHF.R.S32.HI R3, RZ, 0x1, R0 ;  /* 0x00000001ff038819 */ /* 0x000fca0000011400 */
[----:B------:R-:W-:Y:S02]  /*9af0*/  @!P0 IMAD.IADD R4, R4, 0x1, -R3 ;  /* 0x0000000104048824 */ /* 0x000fe400078e0a03 */
[----:B------:R-:W-:-:S03]  /*9b00*/  @!P0 IMAD R3, R3, 0x100000, R193 ;  /* 0x0010000003038824 */ /* 0x000fc600078e02c1 */
[----:B------:R-:W-:Y:S01]  /*9b10*/  @!P0 LEA R5, R4, 0x3ff00000, 0x14 ;  /* 0x3ff0000004058811 */ /* 0x000fe200078ea0ff */
[----:B------:R-:W-:-:S06]  /*9b20*/  @!P0 IMAD.MOV.U32 R4, RZ, RZ, RZ ;  /* 0x000000ffff048224 */ /* 0x000fcc00078e00ff */
[----:B------:R-:W-:-:S11]  /*9b30*/  @!P0 DMUL R10, R2, R4 ;  /* 0x00000004020a8228 */ /* 0x000fd60000000000 */
.L_x_85:
[----:B------:R-:W-:Y:S05]  /*9b40*/  BSYNC.RECONVERGENT B0 ;  /* 0x0000000000007941 */ /* 0x000fea0003800200 */
.L_x_84:
[----:B------:R-:W0:Y:S01]  /*9b50*/  LDC R0, c[0x0][0x3b8] ;  /* 0x0000ee00ff007b82 */ /* 0x000e220000000800 */
[----:B------:R-:W1:Y:S01]  /*9b60*/  LDCU.64 UR4, c[0x0][0x3a8] ;  /* 0x00007500ff0477ac */ /* 0x000e620008000a00 */
[----:B------:R-:W-:Y:S01]  /*9b70*/  DADD R186, R156, R186 ;  /* 0x000000009cba7229 */ /* 0x000fe200000000ba */
[----:B------:R-:W-:Y:S01]  /*9b80*/  BSSY.RECONVERGENT B7, `(.L_x_86) ;  /* 0x000001d000077945 */ /* 0x000fe20003800200 */
[----:B------:R-:W-:Y:S02]  /*9b90*/  DMUL R8, R182, R8 ;  /* 0x00000008b6087228 */ /* 0x000fe40000000000 */
[----:B------:R-:W-:Y:S02]  /*9ba0*/  DFMA R194, R128, -R176, R194 ;  /* 0x800000b080c2722b */ /* 0x000fe400000000c2 */
[----:B------:R-:W-:Y:S02]  /*9bb0*/  DFMA R6, R6, R20, R178 ;  /* 0x000000140606722b */ /* 0x000fe400000000b2 */
[----:B------:R-:W-:-:S02]  /*9bc0*/  DMUL R10, R182, R10 ;  /* 0x0000000ab60a7228 */ /* 0x000fc40000000000 */
[----:B------:R-:W-:Y:S02]  /*9bd0*/  DMUL R8, R8, R186 ;  /* 0x000000ba08087228 */ /* 0x000fe40000000000 */
[----:B------:R-:W-:Y:S02]  /*9be0*/  DADD R194, R148, R194 ;  /* 0x0000000094c27229 */ /* 0x000fe400000000c2 */
[----:B-1----:R-:W-:-:S04]  /*9bf0*/  DSETP.GTU.AND P0, PT, R16, UR4, PT ;  /* 0x0000000410007e2a */ /* 0x002fc8000bf0c000 */
[----:B------:R-:W-:Y:S02]  /*9c00*/  DFMA R6, R8, 0.25, R6 ;  /* 0x3fd000000806782b */ /* 0x000fe40000000006 */
[----:B------:R-:W-:Y:S01]  /*9c10*/  DMUL R10, R10, R194 ;  /* 0x000000c20a0a7228 */ /* 0x000fe20000000000 */
[----:B0-----:R-:W-:-:S07]  /*9c20*/  ISETP.NE.OR P0, PT, R0, 0x1, P0 ;  /* 0x000000010000780c */ /* 0x001fce0000705670 */
[----:B------:R-:W-:-:S06]  /*9c30*/  DFMA R4, R10, 0.25, R6 ;  /* 0x3fd000000a04782b */ /* 0x000fcc0000000006 */
[----:B------:R-:W-:Y:S05]  /*9c40*/  @P0 BRA `(.L_x_87) ;  /* 0x0000000000400947 */ /* 0x000fea0003800000 */
[----:B------:R-:W-:Y:S01]  /*9c50*/  IMAD.MOV.U32 R8, RZ, RZ, 0x1 ;  /* 0x00000001ff087424 */ /* 0x000fe200078e00ff */
[----:B------:R-:W-:Y:S01]  /*9c60*/  MOV R0, 0x0 ;  /* 0x0000000000007802 */ /* 0x000fe20000000f00 */
[----:B------:R0:W-:Y:S01]  /*9c70*/  STL.64 [R1], R16 ;  /* 0x0000001001007387 */ /* 0x0001e20000100a00 */
[----:B------:R-:W1:Y:S01]  /*9c80*/  LDCU.64 UR4, c[0x4][0x8] ;  /* 0x01000100ff0477ac */ /* 0x000e620008000a00 */
[----:B------:R-:W-:Y:S01]  /*9c90*/  IMAD.U32 R6, RZ, RZ, UR42 ;  /* 0x0000002aff067e24 */ /* 0x000fe2000f8e00ff */
[----:B------:R0:W2:Y:S01]  /*9ca0*/  LDC.64 R2, c[0x4][R0] ;  /* 0x0100000000027b82 */ /* 0x0000a20000000a00 */
[----:B------:R0:W-:Y:S01]  /*9cb0*/  STL [R1+0x8], R8 ;  /* 0x0000080801007387 */ /* 0x0001e20000100800 */
[----:B------:R-:W-:Y:S02]  /*9cc0*/  MOV R7, UR43 ;  /* 0x0000002b00077c02 */ /* 0x000fe40008000f00 */
[----:B-1----:R-:W-:Y:S01]  /*9cd0*/  MOV R4, UR4 ;  /* 0x0000000400047c02 */ /* 0x002fe20008000f00 */
[----:B0-----:R-:W-:-:S07]  /*9ce0*/  IMAD.U32 R5, RZ, RZ, UR5 ;  /* 0x00000005ff057e24 */ /* 0x001fce000f8e00ff */
[----:B------:R-:W-:-:S07]  /*9cf0*/  LEPC R20, `(.L_x_88) ;  /* 0x000000001014794e */ /* 0x000fce0000000000 */
[----:B--2---:R-:W-:Y:S05]  /*9d00*/  CALL.ABS.NOINC R2 ;  /* 0x0000000002007343 */ /* 0x004fea0003c00000 */
.L_x_88:
[----:B------:R-:W0:Y:S01]  /*9d10*/  LDCU.64 UR4, c[0x0][0x3e0] ;  /* 0x00007c00ff0477ac */ /* 0x000e220008000a00 */
[----:B------:R-:W-:Y:S01]  /*9d20*/  CS2R R4, SRZ ;  /* 0x0000000000047805 */ /* 0x000fe2000001ff00 */
[----:B0-----:R-:W-:Y:S02]  /*9d30*/  IMAD.U32 R180, RZ, RZ, UR4 ;  /* 0x00000004ffb47e24 */ /* 0x001fe4000f8e00ff */
[----:B------:R-:W-:-:S07]  /*9d40*/  IMAD.U32 R181, RZ, RZ, UR5 ;  /* 0x00000005ffb57e24 */ /* 0x000fce000f8e00ff */
.L_x_87:
[----:B------:R-:W-:Y:S05]  /*9d50*/  BSYNC.RECONVERGENT B7 ;  /* 0x0000000000077941 */ /* 0x000fea0003800200 */
.L_x_86:
[----:B------:R-:W0:Y:S01]  /*9d60*/  LDCU.64 UR4, c[0x0][0x3a8] ;  /* 0x00007500ff0477ac */ /* 0x000e220008000a00 */
[----:B------:R-:W1:Y:S01]  /*9d70*/  LDC R0, c[0x0][0x3b8] ;  /* 0x0000ee00ff007b82 */ /* 0x000e620000000800 */
[----:B------:R-:W-:Y:S01]  /*9d80*/  BSSY.RECONVERGENT B7, `(.L_x_89) ;  /* 0x0000013000077945 */ /* 0x000fe20003800200 */
[----:B0-----:R-:W-:-:S06]  /*9d90*/  DSETP.GTU.AND P0, PT, R16, UR4, PT ;  /* 0x0000000410007e2a */ /* 0x001fcc000bf0c000 */
[----:B-1----:R-:W-:-:S13]  /*9da0*/  ISETP.NE.OR P0, PT, R0, 0xa, P0 ;  /* 0x0000000a0000780c */ /* 0x002fda0000705670 */
[----:B------:R-:W-:Y:S05]  /*9db0*/  @P0 BRA `(.L_x_90) ;  /* 0x00000000003c0947 */ /* 0x000fea0003800000 */
[----:B------:R-:W-:Y:S01]  /*9dc0*/  MOV R2, 0x0 ;  /* 0x0000000000027802 */ /* 0x000fe20000000f00 */
[----:B------:R0:W-:Y:S01]  /*9dd0*/  STL.64 [R1], R16 ;  /* 0x0000001001007387 */ /* 0x0001e20000100a00 */
[----:B------:R-:W-:Y:S01]  /*9de0*/  MOV R0, 0xa ;  /* 0x0000000a00007802 */ /* 0x000fe20000000f00 */
[----:B------:R-:W1:Y:S01]  /*9df0*/  LDCU.64 UR4, c[0x4][0x10] ;  /* 0x01000200ff0477ac */ /* 0x000e620008000a00 */
[----:B------:R-:W-:Y:S01]  /*9e00*/  MOV R6, UR42 ;  /* 0x0000002a00067c02 */ /* 0x000fe20008000f00 */
[----:B------:R-:W-:Y:S01]  /*9e10*/  IMAD.U32 R7, RZ, RZ, UR43 ;  /* 0x0000002bff077e24 */ /* 0x000fe2000f8e00ff */
[----:B------:R-:W2:Y:S01]  /*9e20*/  LDC.64 R2, c[0x4][R2] ;  /* 0x0100000002027b82 */ /* 0x000ea20000000a00 */
[----:B------:R0:W-:Y:S01]  /*9e30*/  STL [R1+0x8], R0 ;  /* 0x0000080001007387 */ /* 0x0001e20000100800 */
[----:B-1----:R-:W-:Y:S02]  /*9e40*/  IMAD.U32 R4, RZ, RZ, UR4 ;  /* 0x00000004ff047e24 */ /* 0x002fe4000f8e00ff */
[----:B0-----:R-:W-:-:S07]  /*9e50*/  IMAD.U32 R5, RZ, RZ, UR5 ;  /* 0x00000005ff057e24 */ /* 0x001fce000f8e00ff */
[----:B------:R-:W-:-:S07]  /*9e60*/  LEPC R20, `(.L_x_91) ;  /* 0x000000001014794e */ /* 0x000fce0000000000 */
[----:B--2---:R-:W-:Y:S05]  /*9e70*/  CALL.ABS.NOINC R2 ;  /* 0x0000000002007343 */ /* 0x004fea0003c00000 */
.L_x_91:
[----:B------:R-:W-:Y:S01]  /*9e80*/  CS2R R4, SRZ ;  /* 0x0000000000047805 */ /* 0x000fe2000001ff00 */
[----:B------:R-:W-:Y:S01]  /*9e90*/  IMAD.MOV.U32 R180, RZ, RZ, R36 ;  /* 0x000000ffffb47224 */ /* 0x000fe200078e0024 */
[----:B------:R-:W-:-:S07]  /*9ea0*/  MOV R181, R37 ;  /* 0x0000002500b57202 */ /* 0x000fce0000000f00 */
.L_x_90:
[----:B------:R-:W-:Y:S05]  /*9eb0*/  BSYNC.RECONVERGENT B7 ;  /* 0x0000000000077941 */ /* 0x000fea0003800200 */
.L_x_89:
[----:B------:R-:W-:Y:S01]  /*9ec0*/  ISETP.NE.AND P0, PT, R170, RZ, PT ;  /* 0x000000ffaa00720c */ /* 0x000fe20003f05270 */
[----:B------:R-:W-:-:S12]  /*9ed0*/  BSSY.RECONVERGENT B7, `(.L_x_92) ;  /* 0x000005c000077945 */ /* 0x000fd80003800200 */
[----:B------:R-:W-:Y:S05]  /*9ee0*/  @!P0 BRA `(.L_x_93) ;  /* 0x0000000400308947 */ /* 0x000fea0003800000 */
[----:B------:R-:W0:Y:S01]  /*9ef0*/  MUFU.RCP64H R3, UR39 ;  /* 0x0000002700037d08 */ /* 0x000e220008001800 */
[----:B------:R-:W-:Y:S02]  /*9f00*/  HFMA2 R2, -RZ, RZ, 0, 5.9604644775390625e-08 ;  /* 0x00000001ff027431 */ /* 0x000fe400000001ff */
[----:B------:R-:W-:Y:S01]  /*9f10*/  IMAD.U32 R6, RZ, RZ, UR38 ;  /* 0x00000026ff067e24 */ /* 0x000fe2000f8e00ff */
[----:B------:R-:W1:Y:S01]  /*9f20*/  LDCU.64 UR6, c[0x0][0x3a8] ;  /* 0x00007500ff0677ac */ /* 0x000e620008000a00 */
[----:B------:R-:W-:Y:S01]  /*9f30*/  IMAD.U32 R7, RZ, RZ, UR39 ;  /* 0x00000027ff077e24 */ /* 0x000fe2000f8e00ff */
[----:B------:R-:W2:Y:S01]  /*9f40*/  LDC R0, c[0x0][0x3b8] ;  /* 0x0000ee00ff007b82 */ /* 0x000ea20000000800 */
[----:B------:R-:W-:Y:S01]  /*9f50*/  BSSY.RECONVERGENT B0, `(.L_x_94) ;  /* 0x0000020000007945 */ /* 0x000fe20003800200 */
[----:B------:R-:W3:Y:S03]  /*9f60*/  LDCU.64 UR4, c[0x0][0x3e0] ;  /* 0x00007c00ff0477ac */ /* 0x000ee60008000a00 */
[----:B0-----:R-:W-:-:S02]  /*9f70*/  DFMA R6, R2, -R6, 1 ;  /* 0x3ff000000206742b */ /* 0x001fc40000000806 */
[----:B-1----:R-:W-:-:S06]  /*9f80*/  DSETP.GTU.AND P0, PT, R16, UR6, PT ;  /* 0x0000000610007e2a */ /* 0x002fcc000bf0c000 */
[----:B------:R-:W-:Y:S01]  /*9f90*/  DFMA R6, R6, R6, R6 ;  /* 0x000000060606722b */ /* 0x000fe20000000006 */
[----:B--2---:R-:W-:-:S07]  /*9fa0*/  ISETP.NE.AND P0, PT, R0, 0x1, !P0 ;  /* 0x000000010000780c */ /* 0x004fce0004705270 */
[----:B------:R-:W-:Y:S01]  /*9fb0*/  DFMA R6, R2, R6, R2 ;  /* 0x000000060206722b */ /* 0x000fe20000000002 */
[----:B---3--:R-:W-:Y:S01]  /*9fc0*/  FSEL R10, R180, UR4, !P0 ;  /* 0x00000004b40a7c08 */ /* 0x008fe2000c000000 */
[----:B------:R-:W-:Y:S01]  /*9fd0*/  IMAD.U32 R2, RZ, RZ, UR38 ;  /* 0x00000026ff027e24 */ /* 0x000fe2000f8e00ff */
[----:B------:R-:W-:Y:S01]  /*9fe0*/  FSEL R11, R181, UR5, !P0 ;  /* 0x00000005b50b7c08 */ /* 0x000fe2000c000000 */
[----:B------:R-:W-:-:S03]  /*9ff0*/  IMAD.U32 R3, RZ, RZ, UR39 ;  /* 0x00000027ff037e24 */ /* 0x000fc6000f8e00ff */
[----:B------:R-:W-:-:S03]  /*a000*/  FSETP.GEU.AND P1, PT, |R11|, 6.5827683646048100446e-37, PT ;  /* 0x036000000b00780b */ /* 0x000fc60003f2e200 */
[----:B------:R-:W-:-:S08]  /*a010*/  DFMA R2, R6, -R2, 1 ;  /* 0x3ff000000602742b */ /* 0x000fd00000000802 */
[----:B------:R-:W-:-:S08]  /*a020*/  DFMA R2, R6, R2, R6 ;  /* 0x000000020602722b */ /* 0x000fd00000000006 */
[----:B------:R-:W-:-:S08]  /*a030*/  DMUL R6, R2, R10 ;  /* 0x0000000a02067228 */ /* 0x000fd00000000000 */
[----:B------:R-:W-:-:S08]  /*a040*/  DFMA R8, R6, -UR38, R10 ;  /* 0x8000002606087c2b */ /* 0x000fd0000800000a */
[----:B------:R-:W-:-:S10]  /*a050*/  DFMA R2, R2, R8, R6 ;  /* 0x000000080202722b */ /* 0x000fd40000000006 */
[----:B------:R-:W-:-:S05]  /*a060*/  FFMA R0, RZ, UR39, R3 ;  /* 0x00000027ff007c23 */ /* 0x000fca0008000003 */
[----:B------:R-:W-:-:S13]  /*a070*/  FSETP.GT.AND P2, PT, |R0|, 1.469367938527859385e-39, PT ;  /* 0x001000000000780b */ /* 0x000fda0003f44200 */
[----:B------:R-:W-:Y:S05]  /*a080*/  @P2 BRA P1, `(.L_x_95) ;  /* 0x0000000000302947 */ /* 0x000fea0000800000 */
[----:B------:R-:W-:Y:S01]  /*a090*/  MOV R2, UR38 ;  /* 0x0000002600027c02 */ /* 0x000fe20008000f00 */
[----:B------:R-:W-:Y:S01]  /*a0a0*/  IMAD.U32 R3, RZ, RZ, UR39 ;  /* 0x00000027ff037e24 */ /* 0x000fe2000f8e00ff */
[----:B------:R-:W-:Y:S01]  /*a0b0*/  MOV R7, UR39 ;  /* 0x0000002700077c02 */ /* 0x000fe20008000f00 */
[----:B------:R-:W-:Y:S01]  /*a0c0*/  IMAD.U32 R6, RZ, RZ, UR38 ;  /* 0x00000026ff067e24 */ /* 0x000fe2000f8e00ff */
[----:B------:R-:W-:Y:S01]  /*a0d0*/  MOV R0, 0xa130 ;  /* 0x0000a13000007802 */ /* 0x000fe20000000f00 */
[----:B------:R-:W-:Y:S01]  /*a0e0*/  IMAD.MOV.U32 R14, RZ, RZ, R10 ;  /* 0x000000ffff0e7224 */ /* 0x000fe200078e000a */
[----:B------:R-:W-:Y:S01]  /*a0f0*/  MOV R180, R7 ;  /* 0x0000000700b47202 */ /* 0x000fe20000000f00 */
[----:B------:R-:W-:Y:S02]  /*a100*/  IMAD.MOV.U32 R185, RZ, RZ, R2 ;  /* 0x000000ffffb97224 */ /* 0x000fe400078e0002 */
[----:B------:R-:W-:-:S07]  /*a110*/  IMAD.MOV.U32 R15, RZ, RZ, R11 ;  /* 0x000000ffff0f7224 */ /* 0x000fce00078e000b */
[----:B------:R-:W-:Y:S05]  /*a120*/  CALL.REL.NOINC `($__internal_1_$__cuda_sm20_div_rn_f64_full) ;  /* 0x0000000400d07944 */ /* 0x000fea0003c00000 */
[----:B------:R-:W-:Y:S01]  /*a130*/  IMAD.MOV.U32 R2, RZ, RZ, R182 ;  /* 0x000000ffff027224 */ /* 0x000fe200078e00b6 */
[----:B------:R-:W-:-:S07]  /*a140*/  MOV R3, R183 ;  /* 0x000000b700037202 */ /* 0x000fce0000000f00 */
.L_x_95:
[----:B------:R-:W-:Y:S05]  /*a150*/  BSYNC.RECONVERGENT B0 ;  /* 0x0000000000007941 */ /* 0x000fea0003800200 */
.L_x_94:
[----:B------:R-:W0:Y:S01]  /*a160*/  MUFU.RCP64H R7, UR39 ;  /* 0x0000002700077d08 */ /* 0x000e220008001800 */
[----:B------:R-:W-:Y:S02]  /*a170*/  HFMA2 R6, -RZ, RZ, 0, 5.9604644775390625e-08 ;  /* 0x00000001ff067431 */ /* 0x000fe400000001ff */
[----:B------:R-:W-:Y:S01]  /*a180*/  IMAD.U32 R8, RZ, RZ, UR38 ;  /* 0x00000026ff087e24 */ /* 0x000fe2000f8e00ff */
[----:B------:R-:W-:Y:S01]  /*a190*/  BSSY.RECONVERGENT B0, `(.L_x_96) ;  /* 0x000001f000007945 */ /* 0x000fe20003800200 */
[----:B------:R-:W-:Y:S01]  /*a1a0*/  IMAD.U32 R9, RZ, RZ, UR39 ;  /* 0x00000027ff097e24 */ /* 0x000fe2000f8e00ff */
[----:B------:R-:W-:-:S05]  /*a1b0*/  DADD R164, R2, R164 ;  /* 0x0000000002a47229 */ /* 0x000fca00000000a4 */
[----:B0-----:R-:W-:-:S08]  /*a1c0*/  DFMA R8, R6, -R8, 1 ;  /* 0x3ff000000608742b */ /* 0x001fd00000000808 */
[----:B------:R-:W-:-:S08]  /*a1d0*/  DFMA R8, R8, R8, R8 ;  /* 0x000000080808722b */ /* 0x000fd00000000008 */
[----:B------:R-:W-:Y:S01]  /*a1e0*/  DFMA R8, R6, R8, R6 ;  /* 0x000000080608722b */ /* 0x000fe20000000006 */
[----:B------:R-:W-:Y:S02]  /*a1f0*/  IMAD.U32 R6, RZ, RZ, UR38 ;  /* 0x00000026ff067e24 */ /* 0x000fe4000f8e00ff */
[----:B------:R-:W-:-:S06]  /*a200*/  IMAD.U32 R7, RZ, RZ, UR39 ;  /* 0x00000027ff077e24 */ /* 0x000fcc000f8e00ff */
[----:B------:R-:W-:-:S08]  /*a210*/  DFMA R6, R8, -R6, 1 ;  /* 0x3ff000000806742b */ /* 0x000fd00000000806 */
[----:B------:R-:W-:Y:S01]  /*a220*/  DFMA R10, R8, R6, R8 ;  /* 0x00000006080a722b */ /* 0x000fe20000000008 */
[----:B------:R-:W-:Y:S02]  /*a230*/  FSEL R8, R4, RZ, !P0 ;  /* 0x000000ff04087208 */ /* 0x000fe40004000000 */
[----:B------:R-:W-:-:S04]  /*a240*/  FSEL R9, R5, RZ, !P0 ;  /* 0x000000ff05097208 */ /* 0x000fc80004000000 */
[----:B------:R-:W-:Y:S02]  /*a250*/  FSETP.GEU.AND P0, PT, |R9|, 6.5827683646048100446e-37, PT ;  /* 0x036000000900780b */ /* 0x000fe40003f0e200 */
        /* <DEDUP_REMOVED lines=18> */
.L_x_97:
[----:B------:R-:W-:Y:S05]  /*a380*/  BSYNC.RECONVERGENT B0 ;  /* 0x0000000000007941 */ /* 0x000fea0003800200 */
.L_x_96:
[----:B------:R-:W-:Y:S01]  /*a390*/  DADD R162, R4, R162 ;  /* 0x0000000004a27229 */ /* 0x000fe200000000a2 */
[----:B------:R-:W-:Y:S10]  /*a3a0*/  BRA `(.L_x_98) ;  /* 0x0000000000387947 */ /* 0x000ff40003800000 */
.L_x_93:
[----:B------:R-:W0:Y:S01]  /*a3b0*/  LDC R0, c[0x0][0x3b8] ;  /* 0x0000ee00ff007b82 */ /* 0x000e220000000800 */
[----:B------:R-:W-:Y:S01]  /*a3c0*/  MOV R2, 0x0 ;  /* 0x0000000000027802 */ /* 0x000fe20000000f00 */
[----:B------:R1:W-:Y:S01]  /*a3d0*/  STL.64 [R1], R16 ;  /* 0x0000001001007387 */ /* 0x0003e20000100a00 */
[----:B------:R-:W2:Y:S01]  /*a3e0*/  LDCU.64 UR4, c[0x4][0x18] ;  /* 0x01000300ff0477ac */ /* 0x000ea20008000a00 */
[----:B------:R-:W-:Y:S01]  /*a3f0*/  MOV R6, UR42 ;  /* 0x0000002a00067c02 */ /* 0x000fe20008000f00 */
[----:B------:R-:W-:-:S03]  /*a400*/  IMAD.U32 R7, RZ, RZ, UR43 ;  /* 0x0000002bff077e24 */ /* 0x000fc6000f8e00ff */
[----:B------:R-:W3:Y:S01]  /*a410*/  LDC.64 R2, c[0x4][R2] ;  /* 0x0100000002027b82 */ /* 0x000ee20000000a00 */
[----:B--2---:R-:W-:Y:S02]  /*a420*/  IMAD.U32 R4, RZ, RZ, UR4 ;  /* 0x00000004ff047e24 */ /* 0x004fe4000f8e00ff */
[----:B------:R-:W-:Y:S01]  /*a430*/  IMAD.U32 R5, RZ, RZ, UR5 ;  /* 0x00000005ff057e24 */ /* 0x000fe2000f8e00ff */
[----:B0-----:R1:W-:Y:S06]  /*a440*/  STL [R1+0x8], R0 ;  /* 0x0000080001007387 */ /* 0x0013ec0000100800 */
[----:B------:R-:W-:-:S07]  /*a450*/  LEPC R20, `(.L_x_99) ;  /* 0x000000001014794e */ /* 0x000fce0000000000 */
[----:B-1-3--:R-:W-:Y:S05]  /*a460*/  CALL.ABS.NOINC R2 ;  /* 0x0000000002007343 */ /* 0x00afea0003c00000 */
.L_x_99:
[----:B------:R-:W-:Y:S02]  /*a470*/  CS2R R164, SRZ ;  /* 0x0000000000a47805 */ /* 0x000fe4000001ff00 */
[----:B------:R-:W-:-:S07]  /*a480*/  CS2R R162, SRZ ;  /* 0x0000000000a27805 */ /* 0x000fce000001ff00 */
.L_x_98:
[----:B------:R-:W-:Y:S05]  /*a490*/  BSYNC.RECONVERGENT B7 ;  /* 0x0000000000077941 */ /* 0x000fea0003800200 */
.L_x_92:
[----:B------:R-:W-:Y:S01]  /*a4a0*/  IADD3 R172, P0, PT, R172, 0x8, RZ ;  /* 0x00000008acac7810 */ /* 0x000fe20007f1e0ff */
[----:B------:R-:W-:-:S04]  /*a4b0*/  VIADD R175, R175, 0x1 ;  /* 0x00000001afaf7836 */ /* 0x000fc80000000000 */
[----:B------:R-:W-:Y:S01]  /*a4c0*/  IMAD.X R173, RZ, RZ, R173, P0 ;  /* 0x000000ffffad7224 */ /* 0x000fe200000e06ad */
[----:B------:R-:W-:-:S04]  /*a4d0*/  IADD3 R168, P0, PT, R168, 0x8, RZ ;  /* 0x00000008a8a87810 */ /* 0x000fc80007f1e0ff */
[----:B------:R-:W-:Y:S02]  /*a4e0*/  IADD3.X R169, PT, PT, RZ, R169, RZ, P0, !PT ;  /* 0x000000a9ffa97210 */ /* 0x000fe400007fe4ff */
[----:B------:R-:W-:-:S05]  /*a4f0*/  IADD3 R166, P0, PT, R166, 0x8, RZ ;  /* 0x00000008a6a67810 */ /* 0x000fca0007f1e0ff */
[----:B------:R-:W-:Y:S01]  /*a500*/  IMAD.X R167, RZ, RZ, R167, P0 ;  /* 0x000000ffffa77224 */ /* 0x000fe200000e06a7 */
[----:B------:R-:W-:-:S13]  /*a510*/  ISETP.NE.AND P0, PT, R175, RZ, PT ;  /* 0x000000ffaf00720c */ /* 0x000fda0003f05270 */
[----:B------:R-:W-:Y:S05]  /*a520*/  @P0 BRA `(.L_x_100) ;  /* 0xffffffa800180947 */ /* 0x000fea000383ffff */
[----:B------:R-:W-:Y:S05]  /*a530*/  BSYNC.RECONVERGENT B6 ;  /* 0x0000000000067941 */ /* 0x000fea0003800200 */
.L_x_29:
[----:B------:R-:W0:Y:S08]  /*a540*/  LDC.64 R2, c[0x0][0x420] ;  /* 0x00010800ff027b82 */ /* 0x000e300000000a00 */
[----:B------:R-:W1:Y:S01]  /*a550*/  LDC.64 R4, c[0x0][0x428] ;  /* 0x00010a00ff047b82 */ /* 0x000e620000000a00 */
[----:B0-----:R-:W-:-:S05]  /*a560*/  IMAD.WIDE R2, R171, 0x8, R2 ;  /* 0x00000008ab027825 */ /* 0x001fca00078e0202 */
[----:B------:R0:W-:Y:S01]  /*a570*/  STG.E.64 desc[UR36][R2.64], R164 ;  /* 0x000000a402007986 */ /* 0x0001e2000c101b24 */
[C---:B-1----:R-:W-:Y:S01]  /*a580*/  IMAD.WIDE R4, R171.reuse, 0x8, R4 ;  /* 0x00000008ab047825 */ /* 0x042fe200078e0204 */
[----:B------:R-:W-:-:S04]  /*a590*/  IADD3 R171, PT, PT, R171, UR44, RZ ;  /* 0x0000002cabab7c10 */ /* 0x000fc8000fffe0ff */
[----:B------:R0:W-:Y:S01]  /*a5a0*/  STG.E.64 desc[UR36][R4.64], R162 ;  /* 0x000000a204007986 */ /* 0x0001e2000c101b24 */
[----:B------:R-:W-:-:S13]  /*a5b0*/  ISETP.GE.AND P0, PT, R171, UR41, PT ;  /* 0x00000029ab007c0c */ /* 0x000fda000bf06270 */
[----:B0-----:R-:W-:Y:S05]  /*a5c0*/  @!P0 BRA `(.L_x_101) ;  /* 0xffffff6800908947 */ /* 0x001fea000383ffff */
[----:B------:R-:W-:Y:S05]  /*a5d0*/  EXIT ;  /* 0x000000000000794d */ /* 0x000fea0003800000 */
        .weak           $__internal_0_$__cuda_sm20_dblrcp_rn_slowpath_v3
        .type           $__internal_0_$__cuda_sm20_dblrcp_rn_slowpath_v3,@function
        .size           $__internal_0_$__cuda_sm20_dblrcp_rn_slowpath_v3,($__internal_1_$__cuda_sm20_div_rn_f64_full - $__internal_0_$__cuda_sm20_dblrcp_rn_slowpath_v3)
$__internal_0_$__cuda_sm20_dblrcp_rn_slowpath_v3:
[----:B------:R-:W-:Y:S01]  /*a5e0*/  DSETP.GTU.AND P0, PT, |R2|, +INF , PT ;  /* 0x7ff000000200742a */ /* 0x000fe20003f0c200 */
[----:B------:R-:W-:-:S13]  /*a5f0*/  BSSY.RECONVERGENT B1, `(.L_x_102) ;  /* 0x0000024000017945 */ /* 0x000fda0003800200 */
[----:B------:R-:W-:Y:S05]  /*a600*/  @P0 BRA `(.L_x_103) ;  /* 0x0000000000800947 */ /* 0x000fea0003800000 */
[----:B------:R-:W-:-:S05]  /*a610*/  LOP3.LUT R4, R3, 0x7fffffff, RZ, 0xc0, !PT ;  /* 0x7fffffff03047812 */ /* 0x000fca00078ec0ff */
[----:B------:R-:W-:-:S05]  /*a620*/  VIADD R5, R4, 0xffffffff ;  /* 0xffffffff04057836 */ /* 0x000fca0000000000 */
[----:B------:R-:W-:-:S13]  /*a630*/  ISETP.GE.U32.AND P0, PT, R5, 0x7fefffff, PT ;  /* 0x7fefffff0500780c */ /* 0x000fda0003f06070 */
[----:B------:R-:W-:Y:S01]  /*a640*/  @P0 LOP3.LUT R7, R3, 0x7ff00000, RZ, 0x3c, !PT ;  /* 0x7ff0000003070812 */ /* 0x000fe200078e3cff */
[----:B------:R-:W-:Y:S01]  /*a650*/  @P0 IMAD.MOV.U32 R6, RZ, RZ, RZ ;  /* 0x000000ffff060224 */ /* 0x000fe200078e00ff */
[----:B------:R-:W-:Y:S06]  /*a660*/  @P0 BRA `(.L_x_104) ;  /* 0x0000000000700947 */ /* 0x000fec0003800000 */
[----:B------:R-:W-:-:S13]  /*a670*/  ISETP.GE.U32.AND P0, PT, R4, 0x1000001, PT ;  /* 0x010000010400780c */ /* 0x000fda0003f06070 */
[----:B------:R-:W-:Y:S05]  /*a680*/  @!P0 BRA `(.L_x_105) ;  /* 0x0000000000388947 */ /* 0x000fea0003800000 */
[----:B------:R-:W-:Y:S01]  /*a690*/  IADD3 R5, PT, PT, R3, -0x3fe00000, RZ ;  /* 0xc020000003057810 */ /* 0x000fe20007ffe0ff */
[----:B------:R-:W-:Y:S02]  /*a6a0*/  IMAD.MOV.U32 R4, RZ, RZ, R2 ;  /* 0x000000ffff047224 */ /* 0x000fe400078e0002 */
[----:B------:R-:W-:Y:S01]  /*a6b0*/  IMAD.MOV.U32 R6, RZ, RZ, R11 ;  /* 0x000000ffff067224 */ /* 0x000fe200078e000b */
[----:B------:R-:W0:Y:S05]  /*a6c0*/  MUFU.RCP64H R7, R5 ;  /* 0x0000000500077308 */ /* 0x000e2a0000001800 */
[----:B0-----:R-:W-:-:S08]  /*a6d0*/  DFMA R10, -R4, R6, 1 ;  /* 0x3ff00000040a742b */ /* 0x001fd00000000106 */
[----:B------:R-:W-:-:S08]  /*a6e0*/  DFMA R10, R10, R10, R10 ;  /* 0x0000000a0a0a722b */ /* 0x000fd0000000000a */
[----:B------:R-:W-:-:S08]  /*a6f0*/  DFMA R10, R6, R10, R6 ;  /* 0x0000000a060a722b */ /* 0x000fd00000000006 */
[----:B------:R-:W-:-:S08]  /*a700*/  DFMA R6, -R4, R10, 1 ;  /* 0x3ff000000406742b */ /* 0x000fd0000000010a */
[----:B------:R-:W-:-:S08]  /*a710*/  DFMA R6, R10, R6, R10 ;  /* 0x000000060a06722b */ /* 0x000fd0000000000a */
[----:B------:R-:W-:-:S08]  /*a720*/  DMUL R6, R6, 2.2250738585072013831e-308 ;  /* 0x0010000006067828 */ /* 0x000fd00000000000 */
[----:B------:R-:W-:-:S08]  /*a730*/  DFMA R2, -R2, R6, 1 ;  /* 0x3ff000000202742b */ /* 0x000fd00000000106 */
[----:B------:R-:W-:-:S08]  /*a740*/  DFMA R2, R2, R2, R2 ;  /* 0x000000020202722b */ /* 0x000fd00000000002 */
[----:B------:R-:W-:Y:S01]  /*a750*/  DFMA R6, R6, R2, R6 ;  /* 0x000000020606722b */ /* 0x000fe20000000006 */
[----:B------:R-:W-:Y:S10]  /*a760*/  BRA `(.L_x_104) ;  /* 0x0000000000307947 */ /* 0x000ff40003800000 */
.L_x_105:
[----:B------:R-:W-:Y:S01]  /*a770*/  DMUL R2, R2, 8.11296384146066816958e+31 ;  /* 0x4690000002027828 */ /* 0x000fe20000000000 */
[----:B------:R-:W-:-:S05]  /*a780*/  MOV R4, R11 ;  /* 0x0000000b00047202 */ /* 0x000fca0000000f00 */
[----:B------:R-:W0:Y:S02]  /*a790*/  MUFU.RCP64H R5, R3 ;  /* 0x0000000300057308 */ /* 0x000e240000001800 */
[----:B0-----:R-:W-:-:S08]  /*a7a0*/  DFMA R6, -R2, R4, 1 ;  /* 0x3ff000000206742b */ /* 0x001fd00000000104 */
[----:B------:R-:W-:-:S08]  /*a7b0*/  DFMA R6, R6, R6, R6 ;  /* 0x000000060606722b */ /* 0x000fd00000000006 */
[----:B------:R-:W-:-:S08]  /*a7c0*/  DFMA R6, R4, R6, R4 ;  /* 0x000000060406722b */ /* 0x000fd00000000004 */
[----:B------:R-:W-:-:S08]  /*a7d0*/  DFMA R4, -R2, R6, 1 ;  /* 0x3ff000000204742b */ /* 0x000fd00000000106 */
[----:B------:R-:W-:-:S08]  /*a7e0*/  DFMA R4, R6, R4, R6 ;  /* 0x000000040604722b */ /* 0x000fd00000000006 */
[----:B------:R-:W-:Y:S01]  /*a7f0*/  DMUL R6, R4, 8.11296384146066816958e+31 ;  /* 0x4690000004067828 */ /* 0x000fe20000000000 */
[----:B------:R-:W-:Y:S10]  /*a800*/  BRA `(.L_x_104) ;  /* 0x0000000000087947 */ /* 0x000ff40003800000 */
.L_x_103:
[----:B------:R-:W-:Y:S01]  /*a810*/  LOP3.LUT R7, R3, 0x80000, RZ, 0xfc, !PT ;  /* 0x0008000003077812 */ /* 0x000fe200078efcff */
[----:B------:R-:W-:-:S07]  /*a820*/  IMAD.MOV.U32 R6, RZ, RZ, R2 ;  /* 0x000000ffff067224 */ /* 0x000fce00078e0002 */
.L_x_104:
[----:B------:R-:W-:Y:S05]  /*a830*/  BSYNC.RECONVERGENT B1 ;  /* 0x0000000000017941 */ /* 0x000fea0003800200 */
.L_x_102:
[----:B------:R-:W-:Y:S01]  /*a840*/  IMAD.MOV.U32 R2, RZ, RZ, R0 ;  /* 0x000000ffff027224 */ /* 0x000fe200078e0000 */
[----:B------:R-:W-:-:S04]  /*a850*/  MOV R3, 0x0 ;  /* 0x0000000000037802 */ /* 0x000fc80000000f00 */
[----:B------:R-:W-:Y:S05]  /*a860*/  RET.REL.NODEC R2 `(_Z22steadyStatePennesLaseriPKiPKdS2_S2_ddidS2_S2_S2_ddddddiiiPdS3_) ;  /* 0xffffff5402e47950 */ /* 0x000fea0003c3ffff */
        .weak           $__internal_1_$__cuda_sm20_div_rn_f64_full
        .type           $__internal_1_$__cuda_sm20_div_rn_f64_full,@function
        .size           $__internal_1_$__cuda_sm20_div_rn_f64_full,($__internal_2_$__cuda_sm20_dsqrt_rn_f64_mediumpath_v1 - $__internal_1_$__cuda_sm20_div_rn_f64_full)
$__internal_1_$__cuda_sm20_div_rn_f64_full:
[----:B------:R-:W-:Y:S02]  /*a870*/  IMAD.MOV.U32 R177, RZ, RZ, R15 ;  /* 0x000000ffffb17224 */ /* 0x000fe400078e000f */
[----:B------:R-:W-:Y:S01]  /*a880*/  HFMA2 R191, -RZ, RZ, 0.0045166015625, 0 ;  /* 0x1ca00000ffbf7431 */ /* 0x000fe200000001ff */
[C---:B------:R-:W-:Y:S01]  /*a890*/  LOP3.LUT R182, R180.reuse, 0x7ff00000, RZ, 0xc0, !PT ;  /* 0x7ff00000b4b67812 */ /* 0x040fe200078ec0ff */
[----:B------:R-:W-:Y:S01]  /*a8a0*/  IMAD.MOV.U32 R15, RZ, RZ, R180 ;  /* 0x000000ffff0f7224 */ /* 0x000fe200078e00b4 */
[----:B------:R-:W-:Y:S01]  /*a8b0*/  LOP3.LUT R178, R180, 0x800fffff, RZ, 0xc0, !PT ;  /* 0x800fffffb4b27812 */ /* 0x000fe200078ec0ff */
[----:B------:R-:W-:Y:S01]  /*a8c0*/  IMAD.MOV.U32 R176, RZ, RZ, R14 ;  /* 0x000000ffffb07224 */ /* 0x000fe200078e000e */
[----:B------:R-:W-:Y:S01]  /*a8d0*/  LOP3.LUT R192, R177, 0x7ff00000, RZ, 0xc0, !PT ;  /* 0x7ff00000b1c07812 */ /* 0x000fe200078ec0ff */
[----:B------:R-:W-:Y:S01]  /*a8e0*/  IMAD.MOV.U32 R14, RZ, RZ, R185 ;  /* 0x000000ffff0e7224 */ /* 0x000fe200078e00b9 */
[----:B------:R-:W-:Y:S01]  /*a8f0*/  LOP3.LUT R179, R178, 0x3ff00000, RZ, 0xfc, !PT ;  /* 0x3ff00000b2b37812 */ /* 0x000fe200078efcff */
[----:B------:R-:W-:Y:S01]  /*a900*/  BSSY.RECONVERGENT B1, `(.L_x_106) ;  /* 0x0000053000017945 */ /* 0x000fe20003800200 */
[----:B------:R-:W-:Y:S01]  /*a910*/  ISETP.GE.U32.AND P1, PT, R192, R182, PT ;  /* 0x000000b6c000720c */ /* 0x000fe20003f26070 */
[----:B------:R-:W-:Y:S01]  /*a920*/  IMAD.MOV.U32 R188, RZ, RZ, R192 ;  /* 0x000000ffffbc7224 */ /* 0x000fe200078e00c0 */
[----:B------:R-:W-:-:S02]  /*a930*/  MOV R178, R185 ;  /* 0x000000b900b27202 */ /* 0x000fc40000000f00 */
[----:B------:R-:W-:Y:S02]  /*a940*/  SEL R181, R191, 0x63400000, !P1 ;  /* 0x63400000bfb57807 */ /* 0x000fe40004800000 */
[----:B------:R-:W-:Y:S02]  /*a950*/  FSETP.GEU.AND P1, PT, |R177|, 1.469367938527859385e-39, PT ;  /* 0x00100000b100780b */ /* 0x000fe40003f2e200 */
[----:B------:R-:W-:-:S11]  /*a960*/  LOP3.LUT R181, R181, 0x800fffff, R177, 0xf8, !PT ;  /* 0x800fffffb5b57812 */ /* 0x000fd600078ef8b1 */
[----:B------:R-:W-:-:S04]  /*a970*/  @!P1 LOP3.LUT R21, R15, 0x7ff00000, RZ, 0xc0, !PT ;  /* 0x7ff000000f159812 */ /* 0x000fc800078ec0ff */
[----:B------:R-:W-:Y:S01]  /*a980*/  @!P1 ISETP.GE.U32.AND P2, PT, R192, R21, PT ;  /* 0x00000015c000920c */ /* 0x000fe20003f46070 */
[----:B------:R-:W-:Y:S01]  /*a990*/  IMAD.MOV.U32 R21, RZ, RZ, R182 ;  /* 0x000000ffff157224 */ /* 0x000fe200078e00b6 */
[----:B------:R-:W-:Y:S02]  /*a9a0*/  @!P1 MOV R182, RZ ;  /* 0x000000ff00b69202 */ /* 0x000fe40000000f00 */
[----:B------:R-:W-:Y:S02]  /*a9b0*/  @!P1 SEL R183, R191, 0x63400000, !P2 ;  /* 0x63400000bfb79807 */ /* 0x000fe40005000000 */
[----:B------:R-:W-:Y:S01]  /*a9c0*/  FSETP.GEU.AND P2, PT, |R180|, 1.469367938527859385e-39, PT ;  /* 0x00100000b400780b */ /* 0x000fe20003f4e200 */
[----:B------:R-:W-:Y:S01]  /*a9d0*/  IMAD.MOV.U32 R180, RZ, RZ, R176 ;  /* 0x000000ffffb47224 */ /* 0x000fe200078e00b0 */
[----:B------:R-:W-:-:S04]  /*a9e0*/  @!P1 LOP3.LUT R183, R183, 0x80000000, R177, 0xf8, !PT ;  /* 0x80000000b7b79812 */ /* 0x000fc800078ef8b1 */
[----:B------:R-:W-:-:S06]  /*a9f0*/  @!P1 LOP3.LUT R183, R183, 0x100000, RZ, 0xfc, !PT ;  /* 0x00100000b7b79812 */ /* 0x000fcc00078efcff */
[----:B------:R-:W-:Y:S02]  /*aa00*/  @!P1 DFMA R180, R180, 2, -R182 ;  /* 0x40000000b4b4982b */ /* 0x000fe400000008b6 */
[----:B------:R-:W-:Y:S01]  /*aa10*/  @!P2 DMUL R178, R14, 8.98846567431157953865e+307 ;  /* 0x7fe000000eb2a828 */ /* 0x000fe20000000000 */
[----:B------:R-:W-:-:S05]  /*aa20*/  IMAD.MOV.U32 R182, RZ, RZ, 0x1 ;  /* 0x00000001ffb67424 */ /* 0x000fca00078e00ff */
[----:B------:R-:W0:Y:S02]  /*aa30*/  MUFU.RCP64H R183, R179 ;  /* 0x000000b300b77308 */ /* 0x000e240000001800 */
[----:B------:R-:W-:Y:S02]  /*aa40*/  @!P1 LOP3.LUT R188, R181, 0x7ff00000, RZ, 0xc0, !PT ;  /* 0x7ff00000b5bc9812 */ /* 0x000fe400078ec0ff */
[----:B------:R-:W-:Y:S02]  /*aa50*/  @!P2 LOP3.LUT R21, R179, 0x7ff00000, RZ, 0xc0, !PT ;  /* 0x7ff00000b315a812 */ /* 0x000fe400078ec0ff */
[----:B------:R-:W-:-:S03]  /*aa60*/  IADD3 R189, PT, PT, R188, -0x1, RZ ;  /* 0xffffffffbcbd7810 */ /* 0x000fc60007ffe0ff */
[----:B------:R-:W-:Y:S01]  /*aa70*/  VIADD R190, R21, 0xffffffff ;  /* 0xffffffff15be7836 */ /* 0x000fe20000000000 */
[----:B------:R-:W-:-:S04]  /*aa80*/  ISETP.GT.U32.AND P1, PT, R189, 0x7feffffe, PT ;  /* 0x7feffffebd00780c */ /* 0x000fc80003f24070 */
[----:B------:R-:W-:Y:S01]  /*aa90*/  ISETP.GT.U32.OR P1, PT, R190, 0x7feffffe, P1 ;  /* 0x7feffffebe00780c */ /* 0x000fe20000f24470 */
[----:B0-----:R-:W-:-:S08]  /*aaa0*/  DFMA R184, R182, -R178, 1 ;  /* 0x3ff00000b6b8742b */ /* 0x001fd000000008b2 */
[----:B------:R-:W-:-:S08]  /*aab0*/  DFMA R184, R184, R184, R184 ;  /* 0x000000b8b8b8722b */ /* 0x000fd000000000b8 */
[----:B------:R-:W-:-:S08]  /*aac0*/  DFMA R184, R182, R184, R182 ;  /* 0x000000b8b6b8722b */ /* 0x000fd000000000b6 */
[----:B------:R-:W-:-:S08]  /*aad0*/  DFMA R182, R184, -R178, 1 ;  /* 0x3ff00000b8b6742b */ /* 0x000fd000000008b2 */
[----:B------:R-:W-:-:S08]  /*aae0*/  DFMA R182, R184, R182, R184 ;  /* 0x000000b6b8b6722b */ /* 0x000fd000000000b8 */
[----:B------:R-:W-:-:S08]  /*aaf0*/  DMUL R184, R182, R180 ;  /* 0x000000b4b6b87228 */ /* 0x000fd00000000000 */
[----:B------:R-:W-:-:S08]  /*ab00*/  DFMA R186, R184, -R178, R180 ;  /* 0x800000b2b8ba722b */ /* 0x000fd000000000b4 */
[----:B------:R-:W-:Y:S01]  /*ab10*/  DFMA R186, R182, R186, R184 ;  /* 0x000000bab6ba722b */ /* 0x000fe200000000b8 */
[----:B------:R-:W-:Y:S10]  /*ab20*/  @P1 BRA `(.L_x_107) ;  /* 0x00000000006c1947 */ /* 0x000ff40003800000 */
[----:B------:R-:W-:Y:S01]  /*ab30*/  LOP3.LUT R21, R15, 0x7ff00000, RZ, 0xc0, !PT ;  /* 0x7ff000000f157812 */ /* 0x000fe200078ec0ff */
[----:B------:R-:W-:-:S03]  /*ab40*/  IMAD.MOV.U32 R176, RZ, RZ, RZ ;  /* 0x000000ffffb07224 */ /* 0x000fc600078e00ff */
[CC--:B------:R-:W-:Y:S02]  /*ab50*/  ISETP.GE.U32.AND P1, PT, R192.reuse, R21.reuse, PT ;  /* 0x00000015c000720c */ /* 0x0c0fe40003f26070 */
[----:B------:R-:W-:Y:S02]  /*ab60*/  VIADDMNMX R21, R192, -R21, 0xb9600000, !PT ;  /* 0xb9600000c0157446 */ /* 0x000fe40007800915 */
[----:B------:R-:W-:Y:S02]  /*ab70*/  SEL R184, R191, 0x63400000, !P1 ;  /* 0x63400000bfb87807 */ /* 0x000fe40004800000 */
[----:B------:R-:W-:-:S05]  /*ab80*/  VIMNMX R21, PT, PT, R21, 0x46a00000, PT ;  /* 0x46a0000015157848 */ /* 0x000fca0003fe0100 */
[----:B------:R-:W-:-:S05]  /*ab90*/  IMAD.IADD R184, R21, 0x1, -R184 ;  /* 0x0000000115b87824 */ /* 0x000fca00078e0ab8 */
[----:B------:R-:W-:-:S06]  /*aba0*/  IADD3 R177, PT, PT, R184, 0x7fe00000, RZ ;  /* 0x7fe00000b8b17810 */ /* 0x000fcc0007ffe0ff */
[----:B------:R-:W-:-:S10]  /*abb0*/  DMUL R182, R186, R176 ;  /* 0x000000b0bab67228 */ /* 0x000fd40000000000 */
[----:B------:R-:W-:-:S13]  /*abc0*/  FSETP.GTU.AND P1, PT, |R183|, 1.469367938527859385e-39, PT ;  /* 0x00100000b700780b */ /* 0x000fda0003f2c200 */
[----:B------:R-:W-:Y:S05]  /*abd0*/  @P1 BRA `(.L_x_108) ;  /* 0x0000000000941947 */ /* 0x000fea0003800000 */
[----:B------:R-:W-:Y:S01]  /*abe0*/  DFMA R178, R186, -R178, R180 ;  /* 0x800000b2bab2722b */ /* 0x000fe200000000b4 */
[----:B------:R-:W-:-:S09]  /*abf0*/  IMAD.MOV.U32 R176, RZ, RZ, RZ ;  /* 0x000000ffffb07224 */ /* 0x000fd200078e00ff */
[C---:B------:R-:W-:Y:S02]  /*ac00*/  FSETP.NEU.AND P1, PT, R179.reuse, RZ, PT ;  /* 0x000000ffb300720b */ /* 0x040fe40003f2d000 */
[----:B------:R-:W-:-:S04]  /*ac10*/  LOP3.LUT R21, R179, 0x80000000, R15, 0x48, !PT ;  /* 0x80000000b3157812 */ /* 0x000fc800078e480f */
[----:B------:R-:W-:-:S07]  /*ac20*/  LOP3.LUT R177, R21, R177, RZ, 0xfc, !PT ;  /* 0x000000b115b17212 */ /* 0x000fce00078efcff */
[----:B------:R-:W-:Y:S05]  /*ac30*/  @!P1 BRA `(.L_x_108) ;  /* 0x00000000007c9947 */ /* 0x000fea0003800000 */
[----:B------:R-:W-:Y:S01]  /*ac40*/  IADD3 R15, PT, PT, -R184, RZ, RZ ;  /* 0x000000ffb80f7210 */ /* 0x000fe20007ffe1ff */
[----:B------:R-:W-:Y:S01]  /*ac50*/  IMAD.MOV.U32 R14, RZ, RZ, RZ ;  /* 0x000000ffff0e7224 */ /* 0x000fe200078e00ff */
[----:B------:R-:W-:-:S05]  /*ac60*/  DMUL.RP R176, R186, R176 ;  /* 0x000000b0bab07228 */ /* 0x000fca0000008000 */
[----:B------:R-:W-:-:S05]  /*ac70*/  DFMA R14, R182, -R14, R186 ;  /* 0x8000000eb60e722b */ /* 0x000fca00000000ba */
[----:B------:R-:W-:Y:S02]  /*ac80*/  LOP3.LUT R21, R177, R21, RZ, 0x3c, !PT ;  /* 0x00000015b1157212 */ /* 0x000fe400078e3cff */
[----:B------:R-:W-:-:S04]  /*ac90*/  IADD3 R14, PT, PT, -R184, -0x43300000, RZ ;  /* 0xbcd00000b80e7810 */ /* 0x000fc80007ffe1ff */
[----:B------:R-:W-:-:S04]  /*aca0*/  FSETP.NEU.AND P1, PT, |R15|, R14, PT ;  /* 0x0000000e0f00720b */ /* 0x000fc80003f2d200 */
[----:B------:R-:W-:Y:S02]  /*acb0*/  FSEL R182, R176, R182, !P1 ;  /* 0x000000b6b0b67208 */ /* 0x000fe40004800000 */
[----:B------:R-:W-:Y:S01]  /*acc0*/  FSEL R183, R21, R183, !P1 ;  /* 0x000000b715b77208 */ /* 0x000fe20004800000 */
[----:B------:R-:W-:Y:S06]  /*acd0*/  BRA `(.L_x_108) ;  /* 0x0000000000547947 */ /* 0x000fec0003800000 */
.L_x_107:
[----:B------:R-:W-:-:S14]  /*ace0*/  DSETP.NAN.AND P1, PT, R176, R176, PT ;  /* 0x000000b0b000722a */ /* 0x000fdc0003f28000 */
[----:B------:R-:W-:Y:S05]  /*acf0*/  @P1 BRA `(.L_x_109) ;  /* 0x0000000000441947 */ /* 0x000fea0003800000 */
[----:B------:R-:W-:-:S14]  /*ad00*/  DSETP.NAN.AND P1, PT, R14, R14, PT ;  /* 0x0000000e0e00722a */ /* 0x000fdc0003f28000 */
[----:B------:R-:W-:Y:S05]  /*ad10*/  @P1 BRA `(.L_x_110) ;  /* 0x0000000000301947 */ /* 0x000fea0003800000 */
[----:B------:R-:W-:Y:S01]  /*ad20*/  ISETP.NE.AND P1, PT, R188, R21, PT ;  /* 0x00000015bc00720c */ /* 0x000fe20003f25270 */
[----:B------:R-:W-:Y:S01]  /*ad30*/  IMAD.MOV.U32 R182, RZ, RZ, 0x0 ;  /* 0x00000000ffb67424 */ /* 0x000fe200078e00ff */
[----:B------:R-:W-:-:S11]  /*ad40*/  MOV R183, 0xfff80000 ;  /* 0xfff8000000b77802 */ /* 0x000fd60000000f00 */
[----:B------:R-:W-:Y:S05]  /*ad50*/  @!P1 BRA `(.L_x_108) ;  /* 0x0000000000349947 */ /* 0x000fea0003800000 */
[----:B------:R-:W-:Y:S02]  /*ad60*/  ISETP.NE.AND P1, PT, R188, 0x7ff00000, PT ;  /* 0x7ff00000bc00780c */ /* 0x000fe40003f25270 */
[----:B------:R-:W-:Y:S02]  /*ad70*/  LOP3.LUT R183, R177, 0x80000000, R15, 0x48, !PT ;  /* 0x80000000b1b77812 */ /* 0x000fe400078e480f */
[----:B------:R-:W-:-:S13]  /*ad80*/  ISETP.EQ.OR P1, PT, R21, RZ, !P1 ;  /* 0x000000ff1500720c */ /* 0x000fda0004f22670 */
[----:B------:R-:W-:Y:S01]  /*ad90*/  @P1 LOP3.LUT R14, R183, 0x7ff00000, RZ, 0xfc, !PT ;  /* 0x7ff00000b70e1812 */ /* 0x000fe200078efcff */
[----:B------:R-:W-:Y:S02]  /*ada0*/  @!P1 IMAD.MOV.U32 R182, RZ, RZ, RZ ;  /* 0x000000ffffb69224 */ /* 0x000fe400078e00ff */
[----:B------:R-:W-:Y:S01]  /*adb0*/  @P1 IMAD.MOV.U32 R182, RZ, RZ, RZ ;  /* 0x000000ffffb61224 */ /* 0x000fe200078e00ff */
[----:B------:R-:W-:Y:S01]  /*adc0*/  @P1 MOV R183, R14 ;  /* 0x0000000e00b71202 */ /* 0x000fe20000000f00 */
[----:B------:R-:W-:Y:S06]  /*add0*/  BRA `(.L_x_108) ;  /* 0x0000000000147947 */ /* 0x000fec0003800000 */
.L_x_110:
[----:B------:R-:W-:Y:S01]  /*ade0*/  LOP3.LUT R183, R15, 0x80000, RZ, 0xfc, !PT ;  /* 0x000800000fb77812 */ /* 0x000fe200078efcff */
[----:B------:R-:W-:Y:S01]  /*adf0*/  IMAD.MOV.U32 R182, RZ, RZ, R14 ;  /* 0x000000ffffb67224 */ /* 0x000fe200078e000e */
[----:B------:R-:W-:Y:S06]  /*ae00*/  BRA `(.L_x_108) ;  /* 0x0000000000087947 */ /* 0x000fec0003800000 */
.L_x_109:
[----:B------:R-:W-:Y:S01]  /*ae10*/  LOP3.LUT R183, R177, 0x80000, RZ, 0xfc, !PT ;  /* 0x00080000b1b77812 */ /* 0x000fe200078efcff */
[----:B------:R-:W-:-:S07]  /*ae20*/  IMAD.MOV.U32 R182, RZ, RZ, R176 ;  /* 0x000000ffffb67224 */ /* 0x000fce00078e00b0 */
.L_x_108:
[----:B------:R-:W-:Y:S05]  /*ae30*/  BSYNC.RECONVERGENT B1 ;  /* 0x0000000000017941 */ /* 0x000fea0003800200 */
.L_x_106:
[----:B------:R-:W-:Y:S01]  /*ae40*/  MOV R14, R0 ;  /* 0x00000000000e7202 */ /* 0x000fe20000000f00 */
[----:B------:R-:W-:-:S04]  /*ae50*/  IMAD.MOV.U32 R15, RZ, RZ, 0x0 ;  /* 0x00000000ff0f7424 */ /* 0x000fc800078e00ff */
[----:B------:R-:W-:Y:S05]  /*ae60*/  RET.REL.NODEC R14 `(_Z22steadyStatePennesLaseriPKiPKdS2_S2_ddidS2_S2_S2_ddddddiiiPdS3_) ;  /* 0xffffff500e647950 */ /* 0x000fea0003c3ffff */
        .weak           $__internal_2_$__cuda_sm20_dsqrt_rn_f64_mediumpath_v1
        .type           $__internal_2_$__cuda_sm20_dsqrt_rn_f64_mediumpath_v1,@function
        .size           $__internal_2_$__cuda_sm20_dsqrt_rn_f64_mediumpath_v1,($_Z22steadyStatePennesLaseriPKiPKdS2_S2_ddidS2_S2_S2_ddddddiiiPdS3_$__internal_accurate_pow - $__internal_2_$__cuda_sm20_dsqrt_rn_f64_mediumpath_v1)
$__internal_2_$__cuda_sm20_dsqrt_rn_f64_mediumpath_v1:
[----:B------:R-:W-:Y:S01]  /*ae70*/  ISETP.GE.U32.AND P0, PT, R176, -0x3400000, PT ;  /* 0xfcc00000b000780c */ /* 0x000fe20003f06070 */
[----:B------:R-:W-:Y:S01]  /*ae80*/  BSSY.RECONVERGENT B1, `(.L_x_111) ;  /* 0x0000028000017945 */ /* 0x000fe20003800200 */
[----:B------:R-:W-:Y:S01]  /*ae90*/  IMAD.MOV.U32 R2, RZ, RZ, R7 ;  /* 0x000000ffff027224 */ /* 0x000fe200078e0007 */
[----:B------:R-:W-:Y:S01]  /*aea0*/  MOV R5, R177 ;  /* 0x000000b100057202 */ /* 0x000fe20000000f00 */
[----:B------:R-:W-:Y:S01]  /*aeb0*/  IMAD.MOV.U32 R7, RZ, RZ, R11 ;  /* 0x000000ffff077224 */ /* 0x000fe200078e000b */
[----:B------:R-:W-:Y:S01]  /*aec0*/  MOV R11, R179 ;  /* 0x000000b3000b7202 */ /* 0x000fe20000000f00 */
[----:B------:R-:W-:-:S07]  /*aed0*/  IMAD.MOV.U32 R6, RZ, RZ, R0 ;  /* 0x000000ffff067224 */ /* 0x000fce00078e0000 */
[----:B------:R-:W-:Y:S05]  /*aee0*/  @!P0 BRA `(.L_x_112) ;  /* 0x0000000000208947 */ /* 0x000fea0003800000 */
[----:B------:R-:W-:-:S10]  /*aef0*/  DFMA.RM R4, R4, R6, R10 ;  /* 0x000000060404722b */ /* 0x000fd4000000400a */
[----:B------:R-:W-:-:S05]  /*af00*/  IADD3 R6, P0, PT, R4, 0x1, RZ ;  /* 0x0000000104067810 */ /* 0x000fca0007f1e0ff */
[----:B------:R-:W-:-:S06]  /*af10*/  IMAD.X R7, RZ, RZ, R5, P0 ;  /* 0x000000ffff077224 */ /* 0x000fcc00000e0605 */
[----:B------:R-:W-:-:S08]  /*af20*/  DFMA.RP R2, -R4, R6, R2 ;  /* 0x000000060402722b */ /* 0x000fd00000008102 */
[----:B------:R-:W-:-:S06]  /*af30*/  DSETP.GT.AND P0, PT, R2, RZ, PT ;  /* 0x000000ff0200722a */ /* 0x000fcc0003f04000 */
[----:B------:R-:W-:Y:S02]  /*af40*/  FSEL R4, R6, R4, P0 ;  /* 0x0000000406047208 */ /* 0x000fe40000000000 */
[----:B------:R-:W-:Y:S01]  /*af50*/  FSEL R5, R7, R5, P0 ;  /* 0x0000000507057208 */ /* 0x000fe20000000000 */
[----:B------:R-:W-:Y:S06]  /*af60*/  BRA `(.L_x_113) ;  /* 0x0000000000647947 */ /* 0x000fec0003800000 */
.L_x_112:
[----:B------:R-:W-:-:S14]  /*af70*/  DSETP.NE.AND P0, PT, R2, RZ, PT ;  /* 0x000000ff0200722a */ /* 0x000fdc0003f05000 */
[----:B------:R-:W-:Y:S05]  /*af80*/  @!P0 BRA `(.L_x_114) ;  /* 0x0000000000588947 */ /* 0x000fea0003800000 */
[----:B------:R-:W-:-:S13]  /*af90*/  ISETP.GE.AND P0, PT, R3, RZ, PT ;  /* 0x000000ff0300720c */ /* 0x000fda0003f06270 */
[----:B------:R-:W-:Y:S01]  /*afa0*/  @!P0 IMAD.MOV.U32 R4, RZ, RZ, 0x0 ;  /* 0x00000000ff048424 */ /* 0x000fe200078e00ff */
[----:B------:R-:W-:Y:S01]  /*afb0*/  @!P0 MOV R5, 0xfff80000 ;  /* 0xfff8000000058802 */ /* 0x000fe20000000f00 */
[----:B------:R-:W-:Y:S06]  /*afc0*/  @!P0 BRA `(.L_x_113) ;  /* 0x00000000004c8947 */ /* 0x000fec0003800000 */
[----:B------:R-:W-:-:S13]  /*afd0*/  ISETP.GT.AND P0, PT, R3, 0x7fefffff, PT ;  /* 0x7fefffff0300780c */ /* 0x000fda0003f04270 */
[----:B------:R-:W-:Y:S05]  /*afe0*/  @P0 BRA `(.L_x_114) ;  /* 0x0000000000400947 */ /* 0x000fea0003800000 */
[----:B------:R-:W-:Y:S01]  /*aff0*/  DMUL R2, R2, 8.11296384146066816958e+31 ;  /* 0x4690000002027828 */ /* 0x000fe20000000000 */
[----:B------:R-:W-:Y:S01]  /*b000*/  IMAD.MOV.U32 R4, RZ, RZ, RZ ;  /* 0x000000ffff047224 */ /* 0x000fe200078e00ff */
[----:B------:R-:W-:Y:S01]  /*b010*/  MOV R11, 0x3fd80000 ;  /* 0x3fd80000000b7802 */ /* 0x000fe20000000f00 */
[----:B------:R-:W-:-:S03]  /*b020*/  IMAD.MOV.U32 R10, RZ, RZ, 0x0 ;  /* 0x00000000ff0a7424 */ /* 0x000fc600078e00ff */
[----:B------:R-:W0:Y:S02]  /*b030*/  MUFU.RSQ64H R5, R3 ;  /* 0x0000000300057308 */ /* 0x000e240000001c00 */
[----:B0-----:R-:W-:-:S08]  /*b040*/  DMUL R6, R4, R4 ;  /* 0x0000000404067228 */ /* 0x001fd00000000000 */
[----:B------:R-:W-:-:S08]  /*b050*/  DFMA R6, R2, -R6, 1 ;  /* 0x3ff000000206742b */ /* 0x000fd00000000806 */
[----:B------:R-:W-:Y:S02]  /*b060*/  DFMA R10, R6, R10, 0.5 ;  /* 0x3fe00000060a742b */ /* 0x000fe4000000000a */
[----:B------:R-:W-:-:S08]  /*b070*/  DMUL R6, R4, R6 ;  /* 0x0000000604067228 */ /* 0x000fd00000000000 */
[----:B------:R-:W-:-:S08]  /*b080*/  DFMA R6, R10, R6, R4 ;  /* 0x000000060a06722b */ /* 0x000fd00000000004 */
[----:B------:R-:W-:Y:S02]  /*b090*/  DMUL R4, R2, R6 ;  /* 0x0000000602047228 */ /* 0x000fe40000000000 */
[----:B------:R-:W-:-:S06]  /*b0a0*/  VIADD R7, R7, 0xfff00000 ;  /* 0xfff0000007077836 */ /* 0x000fcc0000000000 */
[----:B------:R-:W-:-:S08]  /*b0b0*/  DFMA R10, R4, -R4, R2 ;  /* 0x80000004040a722b */ /* 0x000fd00000000002 */
[----:B------:R-:W-:-:S10]  /*b0c0*/  DFMA R4, R6, R10, R4 ;  /* 0x0000000a0604722b */ /* 0x000fd40000000004 */
[----:B------:R-:W-:Y:S01]  /*b0d0*/  VIADD R5, R5, 0xfcb00000 ;  /* 0xfcb0000005057836 */ /* 0x000fe20000000000 */
[----:B------:R-:W-:Y:S06]  /*b0e0*/  BRA `(.L_x_113) ;  /* 0x0000000000047947 */ /* 0x000fec0003800000 */
.L_x_114:
[----:B------:R-:W-:-:S11]  /*b0f0*/  DADD R4, R2, R2 ;  /* 0x0000000002047229 */ /* 0x000fd60000000002 */
.L_x_113:
[----:B------:R-:W-:Y:S05]  /*b100*/  BSYNC.RECONVERGENT B1 ;  /* 0x0000000000017941 */ /* 0x000fea0003800200 */
.L_x_111:
[----:B------:R-:W-:Y:S01]  /*b110*/  MOV R2, R178 ;  /* 0x000000b200027202 */ /* 0x000fe20000000f00 */
[----:B------:R-:W-:-:S04]  /*b120*/  IMAD.MOV.U32 R3, RZ, RZ, 0x0 ;  /* 0x00000000ff037424 */ /* 0x000fc800078e00ff */
[----:B------:R-:W-:Y:S05]  /*b130*/  RET.REL.NODEC R2 `(_Z22steadyStatePennesLaseriPKiPKdS2_S2_ddidS2_S2_S2_ddddddiiiPdS3_) ;  /* 0xffffff4c02b07950 */ /* 0x000fea0003c3ffff */
        .type           $_Z22steadyStatePennesLaseriPKiPKdS2_S2_ddidS2_S2_S2_ddddddiiiPdS3_$__internal_accurate_pow,@function
        .size           $_Z22steadyStatePennesLaseriPKiPKdS2_S2_ddidS2_S2_S2_ddddddiiiPdS3_$__internal_accurate_pow,(.L_x_120 - $_Z22steadyStatePennesLaseriPKiPKdS2_S2_ddidS2_S2_S2_ddddddiiiPdS3_$__internal_accurate_pow)
$_Z22steadyStatePennesLaseriPKiPKdS2_S2_ddidS2_S2_S2_ddddddiiiPdS3_$__internal_accurate_pow:
[----:B------:R-:W-:Y:S01]  /*b140*/  ISETP.GT.U32.AND P1, PT, R3, 0xfffff, PT ;  /* 0x000fffff0300780c */ /* 0x000fe20003f24070 */
[----:B------:R-:W-:Y:S01]  /*b150*/  IMAD.MOV.U32 R2, RZ, RZ, R5 ;  /* 0x000000ffff027224 */ /* 0x000fe200078e0005 */
[----:B------:R-:W-:Y:S01]  /*b160*/  SHF.R.U32.HI R6, RZ, 0x14, R3 ;  /* 0x00000014ff067819 */ /* 0x000fe20000011603 */
[----:B------:R-:W-:Y:S01]  /*b170*/  IMAD.MOV.U32 R186, RZ, RZ, RZ ;  /* 0x000000ffffba7224 */ /* 0x000fe200078e00ff */
[----:B------:R-:W-:Y:S01]  /*b180*/  MOV R190, 0x41ad3b5a ;  /* 0x41ad3b5a00be7802 */ /* 0x000fe20000000f00 */
[----:B------:R-:W-:Y:S01]  /*b190*/  IMAD.MOV.U32 R191, RZ, RZ, 0x3ed0f5d2 ;  /* 0x3ed0f5d2ffbf7424 */ /* 0x000fe200078e00ff */
[----:B------:R-:W-:Y:S01]  /*b1a0*/  UMOV UR4, 0x7d2cafe2 ;  /* 0x7d2cafe200047882 */ /* 0x000fe20000000000 */
[----:B------:R-:W-:Y:S01]  /*b1b0*/  UMOV UR5, 0x3eb0f5ff ;  /* 0x3eb0f5ff00057882 */ /* 0x000fe20000000000 */
[----:B------:R-:W-:Y:S01]  /*b1c0*/  UMOV UR6, 0x3b39803f ;  /* 0x3b39803f00067882 */ /* 0x000fe20000000000 */
[----:B------:R-:W-:-:S04]  /*b1d0*/  UMOV UR7, 0x3c7abc9e ;  /* 0x3c7abc9e00077882 */ /* 0x000fc80000000000 */
[----:B------:R-:W-:Y:S01]  /*b1e0*/  @!P1 DMUL R184, R2, 1.80143985094819840000e+16 ;  /* 0x4350000002b89828 */ /* 0x000fe20000000000 */
[----:B------:R-:W-:-:S09]  /*b1f0*/  MOV R2, R3 ;  /* 0x0000000300027202 */ /* 0x000fd20000000f00 */
[----:B------:R-:W-:Y:S01]  /*b200*/  @!P1 IMAD.MOV.U32 R2, RZ, RZ, R185 ;  /* 0x000000ffff029224 */ /* 0x000fe200078e00b9 */
[----:B------:R-:W-:Y:S01]  /*b210*/  @!P1 LEA.HI R6, R185, 0xffffffca, RZ, 0xc ;  /* 0xffffffcab9069811 */ /* 0x000fe200078f60ff */
[----:B------:R-:W-:-:S03]  /*b220*/  @!P1 IMAD.MOV.U32 R5, RZ, RZ, R184 ;  /* 0x000000ffff059224 */ /* 0x000fc600078e00b8 */
[----:B------:R-:W-:Y:S02]  /*b230*/  LOP3.LUT R2, R2, 0x800fffff, RZ, 0xc0, !PT ;  /* 0x800fffff02027812 */ /* 0x000fe400078ec0ff */
[----:B------:R-:W-:Y:S02]  /*b240*/  IADD3 R4, PT, PT, R6, -0x3ff, RZ ;  /* 0xfffffc0106047810 */ /* 0x000fe40007ffe0ff */
[----:B------:R-:W-:Y:S01]  /*b250*/  LOP3.LUT R3, R2, 0x3ff00000, RZ, 0xfc, !PT ;  /* 0x3ff0000002037812 */ /* 0x000fe200078efcff */
[----:B------:R-:W-:-:S03]  /*b260*/  IMAD.MOV.U32 R2, RZ, RZ, R5 ;  /* 0x000000ffff027224 */ /* 0x000fc600078e0005 */
[----:B------:R-:W-:-:S13]  /*b270*/  ISETP.GE.U32.AND P1, PT, R3, 0x3ff6a09f, PT ;  /* 0x3ff6a09f0300780c */ /* 0x000fda0003f26070 */
[----:B------:R-:W-:Y:S01]  /*b280*/  @P1 VIADD R5, R3, 0xfff00000 ;  /* 0xfff0000003051836 */ /* 0x000fe20000000000 */
[----:B------:R-:W-:-:S03]  /*b290*/  @P1 IADD3 R4, PT, PT, R6, -0x3fe, RZ ;  /* 0xfffffc0206041810 */ /* 0x000fc60007ffe0ff */
[----:B------:R-:W-:Y:S01]  /*b2a0*/  @P1 IMAD.MOV.U32 R3, RZ, RZ, R5 ;  /* 0x000000ffff031224 */ /* 0x000fe200078e0005 */
[----:B------:R-:W-:Y:S01]  /*b2b0*/  LOP3.LUT R4, R4, 0x80000000, RZ, 0x3c, !PT ;  /* 0x8000000004047812 */ /* 0x000fe200078e3cff */
[----:B------:R-:W-:-:S04]  /*b2c0*/  IMAD.MOV.U32 R5, RZ, RZ, 0x43300000 ;  /* 0x43300000ff057424 */ /* 0x000fc800078e00ff */
[----:B------:R-:W-:-:S06]  /*b2d0*/  DADD R184, R2, 1 ;  /* 0x3ff0000002b87429 */ /* 0x000fcc0000000000 */
[----:B------:R-:W0:Y:S02]  /*b2e0*/  MUFU.RCP64H R187, R185 ;  /* 0x000000b900bb7308 */ /* 0x000e240000001800 */
[----:B0-----:R-:W-:-:S08]  /*b2f0*/  DFMA R6, -R184, R186, 1 ;  /* 0x3ff00000b806742b */ /* 0x001fd000000001ba */
[----:B------:R-:W-:Y:S02]  /*b300*/  DFMA R188, R6, R6, R6 ;  /* 0x0000000606bc722b */ /* 0x000fe40000000006 */
[----:B------:R-:W-:-:S06]  /*b310*/  DADD R6, R2, -1 ;  /* 0xbff0000002067429 */ /* 0x000fcc0000000000 */
[----:B------:R-:W-:-:S08]  /*b320*/  DFMA R188, R186, R188, R186 ;  /* 0x000000bcbabc722b */ /* 0x000fd000000000ba */
[----:B------:R-:W-:-:S08]  /*b330*/  DMUL R2, R6, R188 ;  /* 0x000000bc06027228 */ /* 0x000fd00000000000 */
[----:B------:R-:W-:-:S08]  /*b340*/  DFMA R2, R6, R188, R2 ;  /* 0x000000bc0602722b */ /* 0x000fd00000000002 */
[CC--:B------:R-:W-:Y:S02]  /*b350*/  DMUL R186, R2.reuse, R2.reuse ;  /* 0x0000000202ba7228 */ /* 0x0c0fe40000000000 */
[----:B------:R-:W-:-:S06]  /*b360*/  DMUL R196, R2, R2 ;  /* 0x0000000202c47228 */ /* 0x000fcc0000000000 */
[----:B------:R-:W-:Y:S01]  /*b370*/  DFMA R184, R186, UR4, R190 ;  /* 0x00000004bab87c2b */ /* 0x000fe200080000be */
[----:B------:R-:W-:Y:S01]  /*b380*/  UMOV UR4, 0x75488a3f ;  /* 0x75488a3f00047882 */ /* 0x000fe20000000000 */
[----:B------:R-:W-:Y:S01]  /*b390*/  UMOV UR5, 0x3ef3b20a ;  /* 0x3ef3b20a00057882 */ /* 0x000fe20000000000 */
[----:B------:R-:W-:Y:S02]  /*b3a0*/  DADD R190, R6, -R2 ;  /* 0x0000000006be7229 */ /* 0x000fe40000000802 */
[----:B------:R-:W-:-:S03]  /*b3b0*/  DMUL R198, R2, R196 ;  /* 0x000000c402c67228 */ /* 0x000fc60000000000 */
[----:B------:R-:W-:Y:S01]  /*b3c0*/  DFMA R184, R186, R184, UR4 ;  /* 0x00000004bab87e2b */ /* 0x000fe200080000b8 */
[----:B------:R-:W-:Y:S01]  /*b3d0*/  UMOV UR4, 0xe4faecd5 ;  /* 0xe4faecd500047882 */ /* 0x000fe20000000000 */
[----:B------:R-:W-:Y:S01]  /*b3e0*/  UMOV UR5, 0x3f1745cd ;  /* 0x3f1745cd00057882 */ /* 0x000fe20000000000 */
[----:B------:R-:W-:-:S05]  /*b3f0*/  DADD R190, R190, R190 ;  /* 0x00000000bebe7229 */ /* 0x000fca00000000be */
[----:B------:R-:W-:Y:S01]  /*b400*/  DFMA R184, R186, R184, UR4 ;  /* 0x00000004bab87e2b */ /* 0x000fe200080000b8 */
[----:B------:R-:W-:Y:S01]  /*b410*/  UMOV UR4, 0x258a578b ;  /* 0x258a578b00047882 */ /* 0x000fe20000000000 */
[----:B------:R-:W-:Y:S01]  /*b420*/  UMOV UR5, 0x3f3c71c7 ;  /* 0x3f3c71c700057882 */ /* 0x000fe20000000000 */
[----:B------:R-:W-:-:S05]  /*b430*/  DFMA R190, R6, -R2, R190 ;  /* 0x8000000206be722b */ /* 0x000fca00000000be */
[----:B------:R-:W-:Y:S01]  /*b440*/  DFMA R184, R186, R184, UR4 ;  /* 0x00000004bab87e2b */ /* 0x000fe200080000b8 */
[----:B------:R-:W-:Y:S01]  /*b450*/  UMOV UR4, 0x9242b910 ;  /* 0x9242b91000047882 */ /* 0x000fe20000000000 */
[----:B------:R-:W-:Y:S01]  /*b460*/  UMOV UR5, 0x3f624924 ;  /* 0x3f62492400057882 */ /* 0x000fe20000000000 */
[----:B------:R-:W-:Y:S02]  /*b470*/  DMUL R190, R188, R190 ;  /* 0x000000bebcbe7228 */ /* 0x000fe40000000000 */
[----:B------:R-:W-:-:S03]  /*b480*/  DFMA R188, R2, R196, -R198 ;  /* 0x000000c402bc722b */ /* 0x000fc600000008c6 */
[----:B------:R-:W-:Y:S01]  /*b490*/  DFMA R184, R186, R184, UR4 ;  /* 0x00000004bab87e2b */ /* 0x000fe200080000b8 */
[----:B------:R-:W-:Y:S01]  /*b4a0*/  UMOV UR4, 0x99999dfb ;  /* 0x99999dfb00047882 */ /* 0x000fe20000000000 */
[----:B------:R-:W-:-:S03]  /*b4b0*/  UMOV UR5, 0x3f899999 ;  /* 0x3f89999900057882 */ /* 0x000fc60000000000 */
[----:B------:R-:W-:-:S03]  /*b4c0*/  DFMA R188, R190, R196, R188 ;  /* 0x000000c4bebc722b */ /* 0x000fc600000000bc */
[----:B------:R-:W-:Y:S01]  /*b4d0*/  DFMA R184, R186, R184, UR4 ;  /* 0x00000004bab87e2b */ /* 0x000fe200080000b8 */
[----:B------:R-:W-:Y:S01]  /*b4e0*/  UMOV UR4, 0x55555555 ;  /* 0x5555555500047882 */ /* 0x000fe20000000000 */
[----:B------:R-:W-:-:S06]  /*b4f0*/  UMOV UR5, 0x3fb55555 ;  /* 0x3fb5555500057882 */ /* 0x000fcc0000000000 */
[----:B------:R-:W-:-:S08]  /*b500*/  DFMA R192, R186, R184, UR4 ;  /* 0x00000004bac07e2b */ /* 0x000fd000080000b8 */
[----:B------:R-:W-:Y:S01]  /*b510*/  DADD R194, -R192, UR4 ;  /* 0x00000004c0c27e29 */ /* 0x000fe20008000100 */
[----:B------:R-:W-:Y:S01]  /*b520*/  UMOV UR4, 0xb9e7b0 ;  /* 0x00b9e7b000047882 */ /* 0x000fe20000000000 */
[----:B------:R-:W-:-:S06]  /*b530*/  UMOV UR5, 0x3c46a4cb ;  /* 0x3c46a4cb00057882 */ /* 0x000fcc0000000000 */
[----:B------:R-:W-:Y:S02]  /*b540*/  DFMA R194, R186, R184, R194 ;  /* 0x000000b8bac2722b */ /* 0x000fe400000000c2 */
[----:B------:R-:W-:Y:S01]  /*b550*/  DFMA R184, R2, R2, -R196 ;  /* 0x0000000202b8722b */ /* 0x000fe200000008c4 */
[----:B------:R-:W-:Y:S01]  /*b560*/  VIADD R187, R191, 0x100000 ;  /* 0x00100000bfbb7836 */ /* 0x000fe20000000000 */
[----:B------:R-:W-:-:S04]  /*b570*/  MOV R186, R190 ;  /* 0x000000be00ba7202 */ /* 0x000fc80000000f00 */
[----:B------:R-:W-:Y:S01]  /*b580*/  DADD R194, R194, -UR4 ;  /* 0x80000004c2c27e29 */ /* 0x000fe20008000000 */
[----:B------:R-:W-:Y:S01]  /*b590*/  UMOV UR4, 0x80000000 ;  /* 0x8000000000047882 */ /* 0x000fe20000000000 */
[----:B------:R-:W-:Y:S01]  /*b5a0*/  DFMA R184, R2, R186, R184 ;  /* 0x000000ba02b8722b */ /* 0x000fe200000000b8 */
[----:B------:R-:W-:-:S05]  /*b5b0*/  UMOV UR5, 0x43300000 ;  /* 0x4330000000057882 */ /* 0x000fca0000000000 */
[----:B------:R-:W-:Y:S02]  /*b5c0*/  DADD R6, R192, R194 ;  /* 0x00000000c0067229 */ /* 0x000fe400000000c2 */
[----:B------:R-:W-:-:S06]  /*b5d0*/  DFMA R184, R2, R184, R188 ;  /* 0x000000b802b8722b */ /* 0x000fcc00000000bc */
[----:B------:R-:W-:Y:S02]  /*b5e0*/  DMUL R186, R6, R198 ;  /* 0x000000c606ba7228 */ /* 0x000fe40000000000 */
[----:B------:R-:W-:-:S06]  /*b5f0*/  DADD R192, R192, -R6 ;  /* 0x00000000c0c07229 */ /* 0x000fcc0000000806 */
[----:B------:R-:W-:Y:S02]  /*b600*/  DFMA R188, R6, R198, -R186 ;  /* 0x000000c606bc722b */ /* 0x000fe400000008ba */
[----:B------:R-:W-:-:S06]  /*b610*/  DADD R192, R194, R192 ;  /* 0x00000000c2c07229 */ /* 0x000fcc00000000c0 */
[----:B------:R-:W-:-:S08]  /*b620*/  DFMA R184, R6, R184, R188 ;  /* 0x000000b806b8722b */ /* 0x000fd000000000bc */
[----:B------:R-:W-:-:S08]  /*b630*/  DFMA R184, R192, R198, R184 ;  /* 0x000000c6c0b8722b */ /* 0x000fd000000000b8 */
[----:B------:R-:W-:-:S08]  /*b640*/  DADD R6, R186, R184 ;  /* 0x00000000ba067229 */ /* 0x000fd000000000b8 */
[--C-:B------:R-:W-:Y:S02]  /*b650*/  DADD R188, R2, R6.reuse ;  /* 0x0000000002bc7229 */ /* 0x100fe40000000006 */
[----:B------:R-:W-:-:S06]  /*b660*/  DADD R186, R186, -R6 ;  /* 0x00000000baba7229 */ /* 0x000fcc0000000806 */
[----:B------:R-:W-:Y:S02]  /*b670*/  DADD R2, R2, -R188 ;  /* 0x0000000002027229 */ /* 0x000fe400000008bc */
[----:B------:R-:W-:-:S06]  /*b680*/  DADD R186, R184, R186 ;  /* 0x00000000b8ba7229 */ /* 0x000fcc00000000ba */
[----:B------:R-:W-:Y:S02]  /*b690*/  DADD R2, R6, R2 ;  /* 0x0000000006027229 */ /* 0x000fe40000000002 */
[----:B------:R-:W-:Y:S01]  /*b6a0*/  DADD R6, R4, -UR4 ;  /* 0x8000000404067e29 */ /* 0x000fe20008000000 */
[----:B------:R-:W-:Y:S01]  /*b6b0*/  UMOV UR4, 0xfefa39ef ;  /* 0xfefa39ef00047882 */ /* 0x000fe20000000000 */
[----:B------:R-:W-:-:S04]  /*b6c0*/  UMOV UR5, 0x3fe62e42 ;  /* 0x3fe62e4200057882 */ /* 0x000fc80000000000 */
[----:B------:R-:W-:-:S08]  /*b6d0*/  DADD R2, R186, R2 ;  /* 0x00000000ba027229 */ /* 0x000fd00000000002 */
[----:B------:R-:W-:-:S08]  /*b6e0*/  DADD R2, R190, R2 ;  /* 0x00000000be027229 */ /* 0x000fd00000000002 */
[----:B------:R-:W-:-:S08]  /*b6f0*/  DADD R4, R188, R2 ;  /* 0x00000000bc047229 */ /* 0x000fd00000000002 */
[--C-:B------:R-:W-:Y:S02]  /*b700*/  DFMA R184, R6, UR4, R4.reuse ;  /* 0x0000000406b87c2b */ /* 0x100fe40008000004 */
[----:B------:R-:W-:-:S06]  /*b710*/  DADD R188, R188, -R4 ;  /* 0x00000000bcbc7229 */ /* 0x000fcc0000000804 */
[----:B------:R-:W-:Y:S02]  /*b720*/  DFMA R186, R6, -UR4, R184 ;  /* 0x8000000406ba7c2b */ /* 0x000fe400080000b8 */
[----:B------:R-:W-:-:S06]  /*b730*/  DADD R188, R2, R188 ;  /* 0x0000000002bc7229 */ /* 0x000fcc00000000bc */
[----:B------:R-:W-:-:S08]  /*b740*/  DADD R186, -R4, R186 ;  /* 0x0000000004ba7229 */ /* 0x000fd000000001ba */
[----:B------:R-:W-:-:S08]  /*b750*/  DADD R186, R188, -R186 ;  /* 0x00000000bcba7229 */ /* 0x000fd000000008ba */
[----:B------:R-:W-:Y:S01]  /*b760*/  DFMA R186, R6, UR6, R186 ;  /* 0x0000000606ba7c2b */ /* 0x000fe200080000ba */
[----:B------:R-:W-:Y:S01]  /*b770*/  IMAD.MOV.U32 R6, RZ, RZ, 0x652b82fe ;  /* 0x652b82feff067424 */ /* 0x000fe200078e00ff */
[----:B------:R-:W-:-:S06]  /*b780*/  MOV R7, 0x3ff71547 ;  /* 0x3ff7154700077802 */ /* 0x000fcc0000000f00 */
[----:B------:R-:W-:-:S08]  /*b790*/  DADD R2, R184, R186 ;  /* 0x00000000b8027229 */ /* 0x000fd000000000ba */
[----:B------:R-:W-:Y:S02]  /*b7a0*/  DADD R184, R184, -R2 ;  /* 0x00000000b8b87229 */ /* 0x000fe40000000802 */
[----:B------:R-:W-:-:S06]  /*b7b0*/  DMUL R4, R2, 1.5 ;  /* 0x3ff8000002047828 */ /* 0x000fcc0000000000 */
[----:B------:R-:W-:Y:S02]  /*b7c0*/  DADD R184, R186, R184 ;  /* 0x00000000bab87229 */ /* 0x000fe400000000b8 */
[----:B------:R-:W-:-:S08]  /*b7d0*/  DFMA R2, R2, 1.5, -R4 ;  /* 0x3ff800000202782b */ /* 0x000fd00000000804 */
[----:B------:R-:W-:-:S08]  /*b7e0*/  DFMA R2, R184, 1.5, R2 ;  /* 0x3ff80000b802782b */ /* 0x000fd00000000002 */
[----:B------:R-:W-:-:S08]  /*b7f0*/  DADD R186, R4, R2 ;  /* 0x0000000004ba7229 */ /* 0x000fd00000000002 */
[----:B------:R-:W-:Y:S02]  /*b800*/  DFMA R188, R186, R6, 6.75539944105574400000e+15 ;  /* 0x43380000babc742b */ /* 0x000fe40000000006 */
[----:B------:R-:W-:Y:S01]  /*b810*/  FSETP.GEU.AND P1, PT, |R187|, 4.1917929649353027344, PT ;  /* 0x4086232bbb00780b */ /* 0x000fe20003f2e200 */
[----:B------:R-:W-:-:S05]  /*b820*/  DADD R4, R4, -R186 ;  /* 0x0000000004047229 */ /* 0x000fca00000008ba */
[----:B------:R-:W-:-:S08]  /*b830*/  DADD R6, R188, -6.75539944105574400000e+15 ;  /* 0xc3380000bc067429 */ /* 0x000fd00000000000 */
[----:B------:R-:W-:Y:S01]  /*b840*/  DFMA R184, R6, -UR4, R186 ;  /* 0x8000000406b87c2b */ /* 0x000fe200080000ba */
[----:B------:R-:W-:Y:S01]  /*b850*/  UMOV UR4, 0x3b39803f ;  /* 0x3b39803f00047882 */ /* 0x000fe20000000000 */
[----:B------:R-:W-:-:S06]  /*b860*/  UMOV UR5, 0x3c7abc9e ;  /* 0x3c7abc9e00057882 */ /* 0x000fcc0000000000 */
[----:B------:R-:W-:Y:S01]  /*b870*/  DFMA R184, R6, -UR4, R184 ;  /* 0x8000000406b87c2b */ /* 0x000fe200080000b8 */
[----:B------:R-:W-:Y:S01]  /*b880*/  UMOV UR4, 0x69ce2bdf ;  /* 0x69ce2bdf00047882 */ /* 0x000fe20000000000 */
[----:B------:R-:W-:Y:S01]  /*b890*/  IMAD.MOV.U32 R6, RZ, RZ, -0x35dec16 ;  /* 0xfca213eaff067424 */ /* 0x000fe200078e00ff */
[----:B------:R-:W-:Y:S01]  /*b8a0*/  UMOV UR5, 0x3e5ade15 ;  /* 0x3e5ade1500057882 */ /* 0x000fe20000000000 */
[----:B------:R-:W-:-:S06]  /*b8b0*/  IMAD.MOV.U32 R7, RZ, RZ, 0x3e928af3 ;  /* 0x3e928af3ff077424 */ /* 0x000fcc00078e00ff */
[----:B------:R-:W-:Y:S01]  /*b8c0*/  DFMA R6, R184, UR4, R6 ;  /* 0x00000004b8067c2b */ /* 0x000fe20008000006 */
[----:B------:R-:W-:Y:S01]  /*b8d0*/  UMOV UR4, 0x62401315 ;  /* 0x6240131500047882 */ /* 0x000fe20000000000 */
[----:B------:R-:W-:-:S06]  /*b8e0*/  UMOV UR5, 0x3ec71dee ;  /* 0x3ec71dee00057882 */ /* 0x000fcc0000000000 */
[----:B------:R-:W-:Y:S01]  /*b8f0*/  DFMA R6, R184, R6, UR4 ;  /* 0x00000004b8067e2b */ /* 0x000fe20008000006 */
        /* <DEDUP_REMOVED lines=20> */
[----:B------:R-:W-:-:S08]  /*ba40*/  DFMA R6, R184, R6, UR4 ;  /* 0x00000004b8067e2b */ /* 0x000fd00008000006 */
[----:B------:R-:W-:-:S08]  /*ba50*/  DFMA R6, R184, R6, 1 ;  /* 0x3ff00000b806742b */ /* 0x000fd00000000006 */
[----:B------:R-:W-:Y:S02]  /*ba60*/  DFMA R190, R184, R6, 1 ;  /* 0x3ff00000b8be742b */ /* 0x000fe40000000006 */
[----:B------:R-:W-:-:S08]  /*ba70*/  DADD R184, R2, R4 ;  /* 0x0000000002b87229 */ /* 0x000fd00000000004 */
        /* <DEDUP_REMOVED lines=9> */
[----:B------:R-:W-:Y:S01]  /*bb10*/  @!P1 SHF.R.S32.HI R3, RZ, 0x1, R2 ;  /* 0x00000001ff039819 */ /* 0x000fe20000011402 */
[----:B------:R-:W-:-:S04]  /*bb20*/  @!P1 IMAD.MOV.U32 R2, RZ, RZ, R190 ;  /* 0x000000ffff029224 */ /* 0x000fc800078e00be */
[----:B------:R-:W-:Y:S01]  /*bb30*/  @!P1 IMAD.IADD R4, R188, 0x1, -R3 ;  /* 0x00000001bc049824 */ /* 0x000fe200078e0a03 */
[----:B------:R-:W-:-:S04]  /*bb40*/  @!P1 LEA R3, R3, R191, 0x14 ;  /* 0x000000bf03039211 */ /* 0x000fc800078ea0ff */
[----:B------:R-:W-:Y:S01]  /*bb50*/  @!P1 LEA R5, R4, 0x3ff00000, 0x14 ;  /* 0x3ff0000004059811 */ /* 0x000fe200078ea0ff */
[----:B------:R-:W-:-:S06]  /*bb60*/  @!P1 IMAD.MOV.U32 R4, RZ, RZ, RZ ;  /* 0x000000ffff049224 */ /* 0x000fcc00078e00ff */
[----:B------:R-:W-:-:S11]  /*bb70*/  @!P1 DMUL R6, R2, R4 ;  /* 0x0000000402069228 */ /* 0x000fd60000000000 */
.L_x_115:
[----:B------:R-:W-:Y:S02]  /*bb80*/  DFMA R2, R184, R6, R6 ;  /* 0x00000006b802722b */ /* 0x000fe40000000006 */
[----:B------:R-:W-:-:S08]  /*bb90*/  DSETP.NEU.AND P1, PT, |R6|, +INF , PT ;  /* 0x7ff000000600742a */ /* 0x000fd00003f2d200 */
[----:B------:R-:W-:Y:S02]  /*bba0*/  FSEL R184, R6, R2, !P1 ;  /* 0x0000000206b87208 */ /* 0x000fe40004800000 */
[----:B------:R-:W-:Y:S01]  /*bbb0*/  FSEL R6, R7, R3, !P1 ;  /* 0x0000000307067208 */ /* 0x000fe20004800000 */
[----:B------:R-:W-:Y:S01]  /*bbc0*/  IMAD.MOV.U32 R3, RZ, RZ, 0x0 ;  /* 0x00000000ff037424 */ /* 0x000fe200078e00ff */
[----:B------:R-:W-:-:S04]  /*bbd0*/  MOV R2, R0 ;  /* 0x0000000000027202 */ /* 0x000fc80000000f00 */
[----:B------:R-:W-:Y:S05]  /*bbe0*/  RET.REL.NODEC R2 `(_Z22steadyStatePennesLaseriPKiPKdS2_S2_ddidS2_S2_S2_ddddddiiiPdS3_) ;  /* 0xffffff4402047950 */ /* 0x000fea0003c3ffff */
.L_x_116:
[----:B------:R-:W-:-:S00]  /*bbf0*/  BRA `(.L_x_116) ;  /* 0xfffffffc00fc7947 */ /* 0x000fc0000383ffff */
[----:B------:R-:W-:-:S00]  /*bc00*/  NOP ;  /* 0x0000000000007918 */ /* 0x000fc00000000000 */
[----:B------:R-:W-:-:S00]  /*bc10*/  NOP ;  /* 0x0000000000007918 */ /* 0x000fc00000000000 */
[----:B------:R-:W-:-:S00]  /*bc20*/  NOP ;  /* 0x0000000000007918 */ /* 0x000fc00000000000 */
[----:B------:R-:W-:-:S00]  /*bc30*/  NOP ;  /* 0x0000000000007918 */ /* 0x000fc00000000000 */
[----:B------:R-:W-:-:S00]  /*bc40*/  NOP ;  /* 0x0000000000007918 */ /* 0x000fc00000000000 */
[----:B------:R-:W-:-:S00]  /*bc50*/  NOP ;  /* 0x0000000000007918 */ /* 0x000fc00000000000 */
[----:B------:R-:W-:-:S00]  /*bc60*/  NOP ;  /* 0x0000000000007918 */ /* 0x000fc00000000000 */
[----:B------:R-:W-:-:S00]  /*bc70*/  NOP ;  /* 0x0000000000007918 */ /* 0x000fc00000000000 */
.L_x_120:


//--------------------- .nv.global.init           --------------------------
	.section	.nv.global.init,"aw",@progbits
.nv.global.init:
	.type		$str$3,@object
	.size		$str$3,($str$1 - $str$3)
$str$3:
        /*0000*/ 	.byte	0x25, 0x31, 0x32, 0x2e, 0x35, 0x65, 0x20, 0x25, 0x64, 0x20, 0x46, 0x6c, 0x61, 0x67, 0x20, 0x34
        /*0010*/ 	.byte	0x00
	.type		$str$1,@object
	.size		$str$1,($str$2 - $str$1)
$str$1:
        /*0011*/ 	.byte	0x25, 0x31, 0x32, 0x2e, 0x35, 0x65, 0x20, 0x25, 0x64, 0x20, 0x46, 0x6c, 0x61, 0x67, 0x20, 0x31
        /*0021*/ 	.byte	0x00
	.type		$str$2,@object
	.size		$str$2,(.L_1 - $str$2)
$str$2:
        /*0022*/ 	.byte	0x25, 0x31, 0x32, 0x2e, 0x35, 0x65, 0x20, 0x25, 0x64, 0x20, 0x46, 0x6c, 0x61, 0x67, 0x20, 0x32
        /*0032*/ 	.byte	0x00
.L_1:


//--------------------- .nv.shared.reserved.0     --------------------------
	.section	.nv.shared.reserved.0,"aw",@nobits
	.weak		__nv_reservedSMEM_offset_0_alias
	.size		__nv_reservedSMEM_offset_0_alias, 0, 64
	.other		__nv_reservedSMEM_offset_0_alias,@"STO_CUDA_RESERVED_SHARED STV_DEFAULT"
__nv_reservedSMEM_offset_0_alias:
	.zero		0
	.zero		64


//--------------------- .nv.constant0._Z22steadyStatePennesLaseriPKiPKdS2_S2_ddidS2_S2_S2_ddddddiiiPdS3_ --------------------------
	.section	.nv.constant0._Z22steadyStatePennesLaseriPKiPKdS2_S2_ddidS2_S2_S2_ddddddiiiPdS3_,"a",@progbits
	.sectionflags	@""
	.align	4
.nv.constant0._Z22steadyStatePennesLaseriPKiPKdS2_S2_ddidS2_S2_S2_ddddddiiiPdS3_:
	.zero		1072


//--------------------- SYMBOLS --------------------------

	.type		.nv.reservedSmem.offset0,@object
	.size		.nv.reservedSmem.offset0,0x4
	.type		vprintf,@function
